	.target	sm_90a

	.elftype	@"ET_EXEC"


//--------------------- .note.nv.tkinfo           --------------------------
	.section	.note.nv.tkinfo,"",@"SHT_NOTE"
	.sectionflags	@"SHF_NOTE_NV_TKINFO"
	.tkinfo
        /*0018*/ 	.word	0x00000002
        /*0030*/ 	.string	""
        /*0030*/ 	.string	"ptxas"
        /*0030*/ 	.string	"Cuda compilation tools, release 13.0, V13.0.88"
        /*0030*/ 	.string	"Build cuda_13.0.r13.0/compiler.36424714_0"
        /*0030*/ 	.string	"-arch sm_90a -m 64 "



//--------------------- .note.nv.cuinfo           --------------------------
	.section	.note.nv.cuinfo,"",@"SHT_NOTE"
	.sectionflags	@"SHF_NOTE_NV_CUINFO"
        /*0018*/ 	.short	0x0002
        /*001a*/ 	.short	0x005a
        /*001c*/ 	.short	0x0082
	.zero		2


//--------------------- .nv.info                  --------------------------
	.section	.nv.info,"",@"SHT_CUDA_INFO"
	.align	4


	//----- nvinfo : EIATTR_REGCOUNT
	.align		4
        /*0000*/ 	.byte	0x04, 0x2f
        /*0002*/ 	.short	(.L_41 - .L_40)
	.align		4
.L_40:
        /*0004*/ 	.word	index@(_Z19moe_permute_row_mapPKiPiiii)
        /*0008*/ 	.word	0x00000010


	//----- nvinfo : EIATTR_FRAME_SIZE
	.align		4
.L_41:
        /*000c*/ 	.byte	0x04, 0x11
        /*000e*/ 	.short	(.L_43 - .L_42)
	.align		4
.L_42:
        /*0010*/ 	.word	index@(_Z19moe_permute_row_mapPKiPiiii)
        /*0014*/ 	.word	0x00000000


	//----- nvinfo : EIATTR_REGCOUNT
	.align		4
.L_43:
        /*0018*/ 	.byte	0x04, 0x2f
        /*001a*/ 	.short	(.L_45 - .L_44)
	.align		4
.L_44:
        /*001c*/ 	.word	index@(_Z18moe_permute_kernelIffLi128ELb0EEvPKT_S2_PS0_PKfPfPKiiii)
        /*0020*/ 	.word	0x00000020


	//----- nvinfo : EIATTR_FRAME_SIZE
	.align		4
.L_45:
        /*0024*/ 	.byte	0x04, 0x11
        /*0026*/ 	.short	(.L_47 - .L_46)
	.align		4
.L_46:
        /*0028*/ 	.word	index@(_Z18moe_permute_kernelIffLi128ELb0EEvPKT_S2_PS0_PKfPfPKiiii)
        /*002c*/ 	.word	0x00000000


	//----- nvinfo : EIATTR_REGCOUNT
	.align		4
.L_47:
        /*0030*/ 	.byte	0x04, 0x2f
        /*0032*/ 	.short	(.L_49 - .L_48)
	.align		4
.L_48:
        /*0034*/ 	.word	index@(_Z18moe_permute_kernelIffLi1ELb0EEvPKT_S2_PS0_PKfPfPKiiii)
        /*0038*/ 	.word	0x00000010


	//----- nvinfo : EIATTR_FRAME_SIZE
	.align		4
.L_49:
        /*003c*/ 	.byte	0x04, 0x11
        /*003e*/ 	.short	(.L_51 - .L_50)
	.align		4
.L_50:
        /*0040*/ 	.word	index@(_Z18moe_permute_kernelIffLi1ELb0EEvPKT_S2_PS0_PKfPfPKiiii)
        /*0044*/ 	.word	0x00000000


	//----- nvinfo : EIATTR_REGCOUNT
	.align		4
.L_51:
        /*0048*/ 	.byte	0x04, 0x2f
        /*004a*/ 	.short	(.L_53 - .L_52)
	.align		4
.L_52:
        /*004c*/ 	.word	index@(_Z18moe_permute_kernelIffLi8ELb1EEvPKT_S2_PS0_PKfPfPKiiii)
        /*0050*/ 	.word	0x0000002e


	//----- nvinfo : EIATTR_FRAME_SIZE
	.align		4
.L_53:
        /*0054*/ 	.byte	0x04, 0x11
        /*0056*/ 	.short	(.L_55 - .L_54)
	.align		4
.L_54:
        /*0058*/ 	.word	index@(_Z18moe_permute_kernelIffLi8ELb1EEvPKT_S2_PS0_PKfPfPKiiii)
        /*005c*/ 	.word	0x00000000


	//----- nvinfo : EIATTR_REGCOUNT
	.align		4
.L_55:
        /*0060*/ 	.byte	0x04, 0x2f
        /*0062*/ 	.short	(.L_57 - .L_56)
	.align		4
.L_56:
        /*0064*/ 	.word	index@(_Z18moe_permute_kernelIffLi16ELb1EEvPKT_S2_PS0_PKfPfPKiiii)
        /*0068*/ 	.word	0x00000044


	//----- nvinfo : EIATTR_FRAME_SIZE
	.align		4
.L_57:
        /*006c*/ 	.byte	0x04, 0x11
        /*006e*/ 	.short	(.L_59 - .L_58)
	.align		4
.L_58:
        /*0070*/ 	.word	index@(_Z18moe_permute_kernelIffLi16ELb1EEvPKT_S2_PS0_PKfPfPKiiii)
        /*0074*/ 	.word	0x00000000


	//----- nvinfo : EIATTR_REGCOUNT
	.align		4
.L_59:
        /*0078*/ 	.byte	0x04, 0x2f
        /*007a*/ 	.short	(.L_61 - .L_60)
	.align		4
.L_60:
        /*007c*/ 	.word	index@(_Z18moe_permute_kernelIffLi32ELb1EEvPKT_S2_PS0_PKfPfPKiiii)
        /*0080*/ 	.word	0x00000038


	//----- nvinfo : EIATTR_FRAME_SIZE
	.align		4
.L_61:
        /*0084*/ 	.byte	0x04, 0x11
        /*0086*/ 	.short	(.L_63 - .L_62)
	.align		4
.L_62:
        /*0088*/ 	.word	index@(_Z18moe_permute_kernelIffLi32ELb1EEvPKT_S2_PS0_PKfPfPKiiii)
        /*008c*/ 	.word	0x00000000


	//----- nvinfo : EIATTR_REGCOUNT
	.align		4
.L_63:
        /*0090*/ 	.byte	0x04, 0x2f
        /*0092*/ 	.short	(.L_65 - .L_64)
	.align		4
.L_64:
        /*0094*/ 	.word	index@(_Z18moe_permute_kernelIffLi64ELb1EEvPKT_S2_PS0_PKfPfPKiiii)
        /*0098*/ 	.word	0x00000020


	//----- nvinfo : EIATTR_FRAME_SIZE
	.align		4
.L_65:
        /*009c*/ 	.byte	0x04, 0x11
        /*009e*/ 	.short	(.L_67 - .L_66)
	.align		4
.L_66:
        /*00a0*/ 	.word	index@(_Z18moe_permute_kernelIffLi64ELb1EEvPKT_S2_PS0_PKfPfPKiiii)
        /*00a4*/ 	.word	0x00000100


	//----- nvinfo : EIATTR_REGCOUNT
	.align		4
.L_67:
        /*00a8*/ 	.byte	0x04, 0x2f
        /*00aa*/ 	.short	(.L_69 - .L_68)
	.align		4
.L_68:
        /*00ac*/ 	.word	index@(_Z18moe_permute_kernelIffLi128ELb1EEvPKT_S2_PS0_PKfPfPKiiii)
        /*00b0*/ 	.word	0x00000020


	//----- nvinfo : EIATTR_FRAME_SIZE
	.align		4
.L_69:
        /*00b4*/ 	.byte	0x04, 0x11
        /*00b6*/ 	.short	(.L_71 - .L_70)
	.align		4
.L_70:
        /*00b8*/ 	.word	index@(_Z18moe_permute_kernelIffLi128ELb1EEvPKT_S2_PS0_PKfPfPKiiii)
        /*00bc*/ 	.word	0x00000200


	//----- nvinfo : EIATTR_REGCOUNT
	.align		4
.L_71:
        /*00c0*/ 	.byte	0x04, 0x2f
        /*00c2*/ 	.short	(.L_73 - .L_72)
	.align		4
.L_72:
        /*00c4*/ 	.word	index@(_Z18moe_permute_kernelI6__halfS0_Li128ELb0EEvPKT_S3_PS1_PKfPfPKiiii)
        /*00c8*/ 	.word	0x00000020


	//----- nvinfo : EIATTR_FRAME_SIZE
	.align		4
.L_73:
        /*00cc*/ 	.byte	0x04, 0x11
        /*00ce*/ 	.short	(.L_75 - .L_74)
	.align		4
.L_74:
        /*00d0*/ 	.word	index@(_Z18moe_permute_kernelI6__halfS0_Li128ELb0EEvPKT_S3_PS1_PKfPfPKiiii)
        /*00d4*/ 	.word	0x00000000


	//----- nvinfo : EIATTR_REGCOUNT
	.align		4
.L_75:
        /*00d8*/ 	.byte	0x04, 0x2f
        /*00da*/ 	.short	(.L_77 - .L_76)
	.align		4
.L_76:
        /*00dc*/ 	.word	index@(_Z18moe_permute_kernelI6__halfS0_Li1ELb0EEvPKT_S3_PS1_PKfPfPKiiii)
        /*00e0*/ 	.word	0x00000010


	//----- nvinfo : EIATTR_FRAME_SIZE
	.align		4
.L_77:
        /*00e4*/ 	.byte	0x04, 0x11
        /*00e6*/ 	.short	(.L_79 - .L_78)
	.align		4
.L_78:
        /*00e8*/ 	.word	index@(_Z18moe_permute_kernelI6__halfS0_Li1ELb0EEvPKT_S3_PS1_PKfPfPKiiii)
        /*00ec*/ 	.word	0x00000000


	//----- nvinfo : EIATTR_REGCOUNT
	.align		4
.L_79:
        /*00f0*/ 	.byte	0x04, 0x2f
        /*00f2*/ 	.short	(.L_81 - .L_80)
	.align		4
.L_80:
        /*00f4*/ 	.word	index@(_Z18moe_permute_kernelI6__halfS0_Li8ELb1EEvPKT_S3_PS1_PKfPfPKiiii)
        /*00f8*/ 	.word	0x00000030


	//----- nvinfo : EIATTR_FRAME_SIZE
	.align		4
.L_81:
        /*00fc*/ 	.byte	0x04, 0x11
        /*00fe*/ 	.short	(.L_83 - .L_82)
	.align		4
.L_82:
        /*0100*/ 	.word	index@(_Z18moe_permute_kernelI6__halfS0_Li8ELb1EEvPKT_S3_PS1_PKfPfPKiiii)
        /*0104*/ 	.word	0x00000000


	//----- nvinfo : EIATTR_REGCOUNT
	.align		4
.L_83:
        /*0108*/ 	.byte	0x04, 0x2f
        /*010a*/ 	.short	(.L_85 - .L_84)
	.align		4
.L_84:
        /*010c*/ 	.word	index@(_Z18moe_permute_kernelI6__halfS0_Li16ELb1EEvPKT_S3_PS1_PKfPfPKiiii)
        /*0110*/ 	.word	0x00000048


	//----- nvinfo : EIATTR_FRAME_SIZE
	.align		4
.L_85:
        /*0114*/ 	.byte	0x04, 0x11
        /*0116*/ 	.short	(.L_87 - .L_86)
	.align		4
.L_86:
        /*0118*/ 	.word	index@(_Z18moe_permute_kernelI6__halfS0_Li16ELb1EEvPKT_S3_PS1_PKfPfPKiiii)
        /*011c*/ 	.word	0x00000000


	//----- nvinfo : EIATTR_REGCOUNT
	.align		4
.L_87:
        /*0120*/ 	.byte	0x04, 0x2f
        /*0122*/ 	.short	(.L_89 - .L_88)
	.align		4
.L_88:
        /*0124*/ 	.word	index@(_Z18moe_permute_kernelI6__halfS0_Li32ELb1EEvPKT_S3_PS1_PKfPfPKiiii)
        /*0128*/ 	.word	0x00000038


	//----- nvinfo : EIATTR_FRAME_SIZE
	.align		4
.L_89:
        /*012c*/ 	.byte	0x04, 0x11
        /*012e*/ 	.short	(.L_91 - .L_90)
	.align		4
.L_90:
        /*0130*/ 	.word	index@(_Z18moe_permute_kernelI6__halfS0_Li32ELb1EEvPKT_S3_PS1_PKfPfPKiiii)
        /*0134*/ 	.word	0x00000000


	//----- nvinfo : EIATTR_REGCOUNT
	.align		4
.L_91:
        /*0138*/ 	.byte	0x04, 0x2f
        /*013a*/ 	.short	(.L_93 - .L_92)
	.align		4
.L_92:
        /*013c*/ 	.word	index@(_Z18moe_permute_kernelI6__halfS0_Li64ELb1EEvPKT_S3_PS1_PKfPfPKiiii)
        /*0140*/ 	.word	0x000000db


	//----- nvinfo : EIATTR_FRAME_SIZE
	.align		4
.L_93:
        /*0144*/ 	.byte	0x04, 0x11
        /*0146*/ 	.short	(.L_95 - .L_94)
	.align		4
.L_94:
        /*0148*/ 	.word	index@(_Z18moe_permute_kernelI6__halfS0_Li64ELb1EEvPKT_S3_PS1_PKfPfPKiiii)
        /*014c*/ 	.word	0x00000000


	//----- nvinfo : EIATTR_REGCOUNT
	.align		4
.L_95:
        /*0150*/ 	.byte	0x04, 0x2f
        /*0152*/ 	.short	(.L_97 - .L_96)
	.align		4
.L_96:
        /*0154*/ 	.word	index@(_Z18moe_permute_kernelI6__halfS0_Li128ELb1EEvPKT_S3_PS1_PKfPfPKiiii)
        /*0158*/ 	.word	0x00000020


	//----- nvinfo : EIATTR_FRAME_SIZE
	.align		4
.L_97:
        /*015c*/ 	.byte	0x04, 0x11
        /*015e*/ 	.short	(.L_99 - .L_98)
	.align		4
.L_98:
        /*0160*/ 	.word	index@(_Z18moe_permute_kernelI6__halfS0_Li128ELb1EEvPKT_S3_PS1_PKfPfPKiiii)
        /*0164*/ 	.word	0x00000200


	//----- nvinfo : EIATTR_REGCOUNT
	.align		4
.L_99:
        /*0168*/ 	.byte	0x04, 0x2f
        /*016a*/ 	.short	(.L_101 - .L_100)
	.align		4
.L_100:
        /*016c*/ 	.word	index@(_Z18moe_permute_kernelI13__nv_bfloat16S0_Li128ELb0EEvPKT_S3_PS1_PKfPfPKiiii)
        /*0170*/ 	.word	0x00000020


	//----- nvinfo : EIATTR_FRAME_SIZE
	.align		4
.L_101:
        /*0174*/ 	.byte	0x04, 0x11
        /*0176*/ 	.short	(.L_103 - .L_102)
	.align		4
.L_102:
        /*0178*/ 	.word	index@(_Z18moe_permute_kernelI13__nv_bfloat16S0_Li128ELb0EEvPKT_S3_PS1_PKfPfPKiiii)
        /*017c*/ 	.word	0x00000000


	//----- nvinfo : EIATTR_REGCOUNT
	.align		4
.L_103:
        /*0180*/ 	.byte	0x04, 0x2f
        /*0182*/ 	.short	(.L_105 - .L_104)
	.align		4
.L_104:
        /*0184*/ 	.word	index@(_Z18moe_permute_kernelI13__nv_bfloat16S0_Li1ELb0EEvPKT_S3_PS1_PKfPfPKiiii)
        /*0188*/ 	.word	0x00000010


	//----- nvinfo : EIATTR_FRAME_SIZE
	.align		4
.L_105:
        /*018c*/ 	.byte	0x04, 0x11
        /*018e*/ 	.short	(.L_107 - .L_106)
	.align		4
.L_106:
        /*0190*/ 	.word	index@(_Z18moe_permute_kernelI13__nv_bfloat16S0_Li1ELb0EEvPKT_S3_PS1_PKfPfPKiiii)
        /*0194*/ 	.word	0x00000000


	//----- nvinfo : EIATTR_REGCOUNT
	.align		4
.L_107:
        /*0198*/ 	.byte	0x04, 0x2f
        /*019a*/ 	.short	(.L_109 - .L_108)
	.align		4
.L_108:
        /*019c*/ 	.word	index@(_Z18moe_permute_kernelI13__nv_bfloat16S0_Li8ELb1EEvPKT_S3_PS1_PKfPfPKiiii)
        /*01a0*/ 	.word	0x00000030


	//----- nvinfo : EIATTR_FRAME_SIZE
	.align		4
.L_109:
        /*01a4*/ 	.byte	0x04, 0x11
        /*01a6*/ 	.short	(.L_111 - .L_110)
	.align		4
.L_110:
        /*01a8*/ 	.word	index@(_Z18moe_permute_kernelI13__nv_bfloat16S0_Li8ELb1EEvPKT_S3_PS1_PKfPfPKiiii)
        /*01ac*/ 	.word	0x00000000


	//----- nvinfo : EIATTR_REGCOUNT
	.align		4
.L_111:
        /*01b0*/ 	.byte	0x04, 0x2f
        /*01b2*/ 	.short	(.L_113 - .L_112)
	.align		4
.L_112:
        /*01b4*/ 	.word	index@(_Z18moe_permute_kernelI13__nv_bfloat16S0_Li16ELb1EEvPKT_S3_PS1_PKfPfPKiiii)
        /*01b8*/ 	.word	0x00000048


	//----- nvinfo : EIATTR_FRAME_SIZE
	.align		4
.L_113:
        /*01bc*/ 	.byte	0x04, 0x11
        /*01be*/ 	.short	(.L_115 - .L_114)
	.align		4
.L_114:
        /*01c0*/ 	.word	index@(_Z18moe_permute_kernelI13__nv_bfloat16S0_Li16ELb1EEvPKT_S3_PS1_PKfPfPKiiii)
        /*01c4*/ 	.word	0x00000000


	//----- nvinfo : EIATTR_REGCOUNT
	.align		4
.L_115:
        /*01c8*/ 	.byte	0x04, 0x2f
        /*01ca*/ 	.short	(.L_117 - .L_116)
	.align		4
.L_116:
        /*01cc*/ 	.word	index@(_Z18moe_permute_kernelI13__nv_bfloat16S0_Li32ELb1EEvPKT_S3_PS1_PKfPfPKiiii)
        /*01d0*/ 	.word	0x00000038


	//----- nvinfo : EIATTR_FRAME_SIZE
	.align		4
.L_117:
        /*01d4*/ 	.byte	0x04, 0x11
        /*01d6*/ 	.short	(.L_119 - .L_118)
	.align		4
.L_118:
        /*01d8*/ 	.word	index@(_Z18moe_permute_kernelI13__nv_bfloat16S0_Li32ELb1EEvPKT_S3_PS1_PKfPfPKiiii)
        /*01dc*/ 	.word	0x00000000


	//----- nvinfo : EIATTR_REGCOUNT
	.align		4
.L_119:
        /*01e0*/ 	.byte	0x04, 0x2f
        /*01e2*/ 	.short	(.L_121 - .L_120)
	.align		4
.L_120:
        /*01e4*/ 	.word	index@(_Z18moe_permute_kernelI13__nv_bfloat16S0_Li64ELb1EEvPKT_S3_PS1_PKfPfPKiiii)
        /*01e8*/ 	.word	0x000000da


	//----- nvinfo : EIATTR_FRAME_SIZE
	.align		4
.L_121:
        /*01ec*/ 	.byte	0x04, 0x11
        /*01ee*/ 	.short	(.L_123 - .L_122)
	.align		4
.L_122:
        /*01f0*/ 	.word	index@(_Z18moe_permute_kernelI13__nv_bfloat16S0_Li64ELb1EEvPKT_S3_PS1_PKfPfPKiiii)
        /*01f4*/ 	.word	0x00000000


	//----- nvinfo : EIATTR_REGCOUNT
	.align		4
.L_123:
        /*01f8*/ 	.byte	0x04, 0x2f
        /*01fa*/ 	.short	(.L_125 - .L_124)
	.align		4
.L_124:
        /*01fc*/ 	.word	index@(_Z18moe_permute_kernelI13__nv_bfloat16S0_Li128ELb1EEvPKT_S3_PS1_PKfPfPKiiii)
        /*0200*/ 	.word	0x00000020


	//----- nvinfo : EIATTR_FRAME_SIZE
	.align		4
.L_125:
        /*0204*/ 	.byte	0x04, 0x11
        /*0206*/ 	.short	(.L_127 - .L_126)
	.align		4
.L_126:
        /*0208*/ 	.word	index@(_Z18moe_permute_kernelI13__nv_bfloat16S0_Li128ELb1EEvPKT_S3_PS1_PKfPfPKiiii)
        /*020c*/ 	.word	0x00000200


	//----- nvinfo : EIATTR_REGCOUNT
	.align		4
.L_127:
        /*0210*/ 	.byte	0x04, 0x2f
        /*0212*/ 	.short	(.L_129 - .L_128)
	.align		4
.L_128:
        /*0214*/ 	.word	index@(_Z20moe_unpermute_kernelIffLb0EEvPKT_PS0_PKiPKfiii)
        /*0218*/ 	.word	0x00000020


	//----- nvinfo : EIATTR_FRAME_SIZE
	.align		4
.L_129:
        /*021c*/ 	.byte	0x04, 0x11
        /*021e*/ 	.short	(.L_131 - .L_130)
	.align		4
.L_130:
        /*0220*/ 	.word	index@(_Z20moe_unpermute_kernelIffLb0EEvPKT_PS0_PKiPKfiii)
        /*0224*/ 	.word	0x00000000


	//----- nvinfo : EIATTR_REGCOUNT
	.align		4
.L_131:
        /*0228*/ 	.byte	0x04, 0x2f
        /*022a*/ 	.short	(.L_133 - .L_132)
	.align		4
.L_132:
        /*022c*/ 	.word	index@(_Z20moe_unpermute_kernelIffLb1EEvPKT_PS0_PKiPKfiii)
        /*0230*/ 	.word	0x00000020


	//----- nvinfo : EIATTR_FRAME_SIZE
	.align		4
.L_133:
        /*0234*/ 	.byte	0x04, 0x11
        /*0236*/ 	.short	(.L_135 - .L_134)
	.align		4
.L_134:
        /*0238*/ 	.word	index@(_Z20moe_unpermute_kernelIffLb1EEvPKT_PS0_PKiPKfiii)
        /*023c*/ 	.word	0x00000000


	//----- nvinfo : EIATTR_REGCOUNT
	.align		4
.L_135:
        /*0240*/ 	.byte	0x04, 0x2f
        /*0242*/ 	.short	(.L_137 - .L_136)
	.align		4
.L_136:
        /*0244*/ 	.word	index@(_Z20moe_unpermute_kernelI6__halfS0_Lb0EEvPKT_PS1_PKiPKfiii)
        /*0248*/ 	.word	0x00000021


	//----- nvinfo : EIATTR_FRAME_SIZE
	.align		4
.L_137:
        /*024c*/ 	.byte	0x04, 0x11
        /*024e*/ 	.short	(.L_139 - .L_138)
	.align		4
.L_138:
        /*0250*/ 	.word	index@(_Z20moe_unpermute_kernelI6__halfS0_Lb0EEvPKT_PS1_PKiPKfiii)
        /*0254*/ 	.word	0x00000000


	//----- nvinfo : EIATTR_REGCOUNT
	.align		4
.L_139:
        /*0258*/ 	.byte	0x04, 0x2f
        /*025a*/ 	.short	(.L_141 - .L_140)
	.align		4
.L_140:
        /*025c*/ 	.word	index@(_Z20moe_unpermute_kernelI6__halfS0_Lb1EEvPKT_PS1_PKiPKfiii)
        /*0260*/ 	.word	0x00000026


	//----- nvinfo : EIATTR_FRAME_SIZE
	.align		4
.L_141:
        /*0264*/ 	.byte	0x04, 0x11
        /*0266*/ 	.short	(.L_143 - .L_142)
	.align		4
.L_142:
        /*0268*/ 	.word	index@(_Z20moe_unpermute_kernelI6__halfS0_Lb1EEvPKT_PS1_PKiPKfiii)
        /*026c*/ 	.word	0x00000000


	//----- nvinfo : EIATTR_REGCOUNT
	.align		4
.L_143:
        /*0270*/ 	.byte	0x04, 0x2f
        /*0272*/ 	.short	(.L_145 - .L_144)
	.align		4
.L_144:
        /*0274*/ 	.word	index@(_Z20moe_unpermute_kernelI13__nv_bfloat16S0_Lb0EEvPKT_PS1_PKiPKfiii)
        /*0278*/ 	.word	0x00000021


	//----- nvinfo : EIATTR_FRAME_SIZE
	.align		4
.L_145:
        /*027c*/ 	.byte	0x04, 0x11
        /*027e*/ 	.short	(.L_147 - .L_146)
	.align		4
.L_146:
        /*0280*/ 	.word	index@(_Z20moe_unpermute_kernelI13__nv_bfloat16S0_Lb0EEvPKT_PS1_PKiPKfiii)
        /*0284*/ 	.word	0x00000000


	//----- nvinfo : EIATTR_REGCOUNT
	.align		4
.L_147:
        /*0288*/ 	.byte	0x04, 0x2f
        /*028a*/ 	.short	(.L_149 - .L_148)
	.align		4
.L_148:
        /*028c*/ 	.word	index@(_Z20moe_unpermute_kernelI13__nv_bfloat16S0_Lb1EEvPKT_PS1_PKiPKfiii)
        /*0290*/ 	.word	0x00000026


	//----- nvinfo : EIATTR_FRAME_SIZE
	.align		4
.L_149:
        /*0294*/ 	.byte	0x04, 0x11
        /*0296*/ 	.short	(.L_151 - .L_150)
	.align		4
.L_150:
        /*0298*/ 	.word	index@(_Z20moe_unpermute_kernelI13__nv_bfloat16S0_Lb1EEvPKT_PS1_PKiPKfiii)
        /*029c*/ 	.word	0x00000000


	//----- nvinfo : EIATTR_REGCOUNT
	.align		4
.L_151:
        /*02a0*/ 	.byte	0x04, 0x2f
        /*02a2*/ 	.short	(.L_153 - .L_152)
	.align		4
.L_152:
        /*02a4*/ 	.word	index@(_ZN3cub17CUB_300001_SM_9006detail11EmptyKernelIvEEvv)
        /*02a8*/ 	.word	0x00000004


	//----- nvinfo : EIATTR_FRAME_SIZE
	.align		4
.L_153:
        /*02ac*/ 	.byte	0x04, 0x11
        /*02ae*/ 	.short	(.L_155 - .L_154)
	.align		4
.L_154:
        /*02b0*/ 	.word	index@(_ZN3cub17CUB_300001_SM_9006detail11EmptyKernelIvEEvv)
        /*02b4*/ 	.word	0x00000000


	//----- nvinfo : EIATTR_REGCOUNT
	.align		4
.L_155:
        /*02b8*/ 	.byte	0x04, 0x2f
        /*02ba*/ 	.short	(.L_157 - .L_156)
	.align		4
.L_156:
        /*02bc*/ 	.word	index@(_ZN3cub17CUB_300001_SM_9006detail10radix_sort31DeviceRadixSortSingleTileKernelINS1_5radix10policy_hubIiiyE10Policy1000ELNS0_9SortOrderE0EiiyNS1_21identity_decomposer_tEEEvPKT1_PSA_PKT2_PSE_T3_iiT4_)
        /*02c0*/ 	.word	0x00000080


	//----- nvinfo : EIATTR_FRAME_SIZE
	.align		4
.L_157:
        /*02c4*/ 	.byte	0x04, 0x11
        /*02c6*/ 	.short	(.L_159 - .L_158)
	.align		4
.L_158:
        /*02c8*/ 	.word	index@(_ZN3cub17CUB_300001_SM_9006detail10radix_sort31DeviceRadixSortSingleTileKernelINS1_5radix10policy_hubIiiyE10Policy1000ELNS0_9SortOrderE0EiiyNS1_21identity_decomposer_tEEEvPKT1_PSA_PKT2_PSE_T3_iiT4_)
        /*02cc*/ 	.word	0x00000000


	//----- nvinfo : EIATTR_REGCOUNT
	.align		4
.L_159:
        /*02d0*/ 	.byte	0x04, 0x2f
        /*02d2*/ 	.short	(.L_161 - .L_160)
	.align		4
.L_160:
        /*02d4*/ 	.word	index@(_ZN3cub17CUB_300001_SM_9006detail10radix_sort30DeviceRadixSortHistogramKernelINS1_5radix10policy_hubIiiyE10Policy1000ELNS0_9SortOrderE0EiyNS1_21identity_decomposer_tEEEvPT2_PKT1_SA_iiT3_)
        /*02d8*/ 	.word	0x00000028


	//----- nvinfo : EIATTR_FRAME_SIZE
	.align		4
.L_161:
        /*02dc*/ 	.byte	0x04, 0x11
        /*02de*/ 	.short	(.L_163 - .L_162)
	.align		4
.L_162:
        /*02e0*/ 	.word	index@(_ZN3cub17CUB_300001_SM_9006detail10radix_sort30DeviceRadixSortHistogramKernelINS1_5radix10policy_hubIiiyE10Policy1000ELNS0_9SortOrderE0EiyNS1_21identity_decomposer_tEEEvPT2_PKT1_SA_iiT3_)
        /*02e4*/ 	.word	0x00000000


	//----- nvinfo : EIATTR_REGCOUNT
	.align		4
.L_163:
        /*02e8*/ 	.byte	0x04, 0x2f
        /*02ea*/ 	.short	(.L_165 - .L_164)
	.align		4
.L_164:
        /*02ec*/ 	.word	index@(_ZN3cub17CUB_300001_SM_9006detail10radix_sort33DeviceRadixSortExclusiveSumKernelINS1_5radix10policy_hubIiiyE10Policy1000EyEEvPT0_)
        /*02f0*/ 	.word	0x00000020


	//----- nvinfo : EIATTR_FRAME_SIZE
	.align		4
.L_165:
        /*02f4*/ 	.byte	0x04, 0x11
        /*02f6*/ 	.short	(.L_167 - .L_166)
	.align		4
.L_166:
        /*02f8*/ 	.word	index@(_ZN3cub17CUB_300001_SM_9006detail10radix_sort33DeviceRadixSortExclusiveSumKernelINS1_5radix10policy_hubIiiyE10Policy1000EyEEvPT0_)
        /*02fc*/ 	.word	0x00000000


	//----- nvinfo : EIATTR_REGCOUNT
	.align		4
.L_167:
        /*0300*/ 	.byte	0x04, 0x2f
        /*0302*/ 	.short	(.L_169 - .L_168)
	.align		4
.L_168:
        /*0304*/ 	.word	index@(_ZN3cub17CUB_300001_SM_9006detail10radix_sort29DeviceRadixSortOnesweepKernelINS1_5radix10policy_hubIiiyE10Policy1000ELNS0_9SortOrderE0EiiyiiNS1_21identity_decomposer_tEEEvPT5_SB_PT3_PKSC_PT1_PKSG_PT2_PKSK_T4_iiT6_)
        /*0308*/ 	.word	0x00000050


	//----- nvinfo : EIATTR_FRAME_SIZE
	.align		4
.L_169:
        /*030c*/ 	.byte	0x04, 0x11
        /*030e*/ 	.short	(.L_171 - .L_170)
	.align		4
.L_170:
        /*0310*/ 	.word	index@(_ZN3cub17CUB_300001_SM_9006detail10radix_sort29DeviceRadixSortOnesweepKernelINS1_5radix10policy_hubIiiyE10Policy1000ELNS0_9SortOrderE0EiiyiiNS1_21identity_decomposer_tEEEvPT5_SB_PT3_PKSC_PT1_PKSG_PT2_PKSK_T4_iiT6_)
        /*0314*/ 	.word	0x00000000


	//----- nvinfo : EIATTR_MIN_STACK_SIZE
	.align		4
.L_171:
        /*0318*/ 	.byte	0x04, 0x12
        /*031a*/ 	.short	(.L_173 - .L_172)
	.align		4
.L_172:
        /*031c*/ 	.word	index@(_Z19moe_permute_row_mapPKiPiiii)
        /*0320*/ 	.word	0x00000000


	//----- nvinfo : EIATTR_MIN_STACK_SIZE
	.align		4
.L_173:
        /*0324*/ 	.byte	0x04, 0x12
        /*0326*/ 	.short	(.L_175 - .L_174)
	.align		4
.L_174:
        /*0328*/ 	.word	index@(_ZN3cub17CUB_300001_SM_9006detail10radix_sort29DeviceRadixSortOnesweepKernelINS1_5radix10policy_hubIiiyE10Policy1000ELNS0_9SortOrderE0EiiyiiNS1_21identity_decomposer_tEEEvPT5_SB_PT3_PKSC_PT1_PKSG_PT2_PKSK_T4_iiT6_)
        /*032c*/ 	.word	0x00000000


	//----- nvinfo : EIATTR_MIN_STACK_SIZE
	.align		4
.L_175:
        /*0330*/ 	.byte	0x04, 0x12
        /*0332*/ 	.short	(.L_177 - .L_176)
	.align		4
.L_176:
        /*0334*/ 	.word	index@(_ZN3cub17CUB_300001_SM_9006detail10radix_sort33DeviceRadixSortExclusiveSumKernelINS1_5radix10policy_hubIiiyE10Policy1000EyEEvPT0_)
        /*0338*/ 	.word	0x00000000


	//----- nvinfo : EIATTR_MIN_STACK_SIZE
	.align		4
.L_177:
        /*033c*/ 	.byte	0x04, 0x12
        /*033e*/ 	.short	(.L_179 - .L_178)
	.align		4
.L_178:
        /*0340*/ 	.word	index@(_ZN3cub17CUB_300001_SM_9006detail10radix_sort30DeviceRadixSortHistogramKernelINS1_5radix10policy_hubIiiyE10Policy1000ELNS0_9SortOrderE0EiyNS1_21identity_decomposer_tEEEvPT2_PKT1_SA_iiT3_)
        /*0344*/ 	.word	0x00000000


	//----- nvinfo : EIATTR_MIN_STACK_SIZE
	.align		4
.L_179:
        /*0348*/ 	.byte	0x04, 0x12
        /*034a*/ 	.short	(.L_181 - .L_180)
	.align		4
.L_180:
        /*034c*/ 	.word	index@(_ZN3cub17CUB_300001_SM_9006detail10radix_sort31DeviceRadixSortSingleTileKernelINS1_5radix10policy_hubIiiyE10Policy1000ELNS0_9SortOrderE0EiiyNS1_21identity_decomposer_tEEEvPKT1_PSA_PKT2_PSE_T3_iiT4_)
        /*0350*/ 	.word	0x00000000


	//----- nvinfo : EIATTR_MIN_STACK_SIZE
	.align		4
.L_181:
        /*0354*/ 	.byte	0x04, 0x12
        /*0356*/ 	.short	(.L_183 - .L_182)
	.align		4
.L_182:
        /*0358*/ 	.word	index@(_ZN3cub17CUB_300001_SM_9006detail11EmptyKernelIvEEvv)
        /*035c*/ 	.word	0x00000000


	//----- nvinfo : EIATTR_MIN_STACK_SIZE
	.align		4
.L_183:
        /*0360*/ 	.byte	0x04, 0x12
        /*0362*/ 	.short	(.L_185 - .L_184)
	.align		4
.L_184:
        /*0364*/ 	.word	index@(_Z20moe_unpermute_kernelI13__nv_bfloat16S0_Lb1EEvPKT_PS1_PKiPKfiii)
        /*0368*/ 	.word	0x00000000


	//----- nvinfo : EIATTR_MIN_STACK_SIZE
	.align		4
.L_185:
        /*036c*/ 	.byte	0x04, 0x12
        /*036e*/ 	.short	(.L_187 - .L_186)
	.align		4
.L_186:
        /*0370*/ 	.word	index@(_Z20moe_unpermute_kernelI13__nv_bfloat16S0_Lb0EEvPKT_PS1_PKiPKfiii)
        /*0374*/ 	.word	0x00000000


	//----- nvinfo : EIATTR_MIN_STACK_SIZE
	.align		4
.L_187:
        /*0378*/ 	.byte	0x04, 0x12
        /*037a*/ 	.short	(.L_189 - .L_188)
	.align		4
.L_188:
        /*037c*/ 	.word	index@(_Z20moe_unpermute_kernelI6__halfS0_Lb1EEvPKT_PS1_PKiPKfiii)
        /*0380*/ 	.word	0x00000000


	//----- nvinfo : EIATTR_MIN_STACK_SIZE
	.align		4
.L_189:
        /*0384*/ 	.byte	0x04, 0x12
        /*0386*/ 	.short	(.L_191 - .L_190)
	.align		4
.L_190:
        /*0388*/ 	.word	index@(_Z20moe_unpermute_kernelI6__halfS0_Lb0EEvPKT_PS1_PKiPKfiii)
        /*038c*/ 	.word	0x00000000


	//----- nvinfo : EIATTR_MIN_STACK_SIZE
	.align		4
.L_191:
        /*0390*/ 	.byte	0x04, 0x12
        /*0392*/ 	.short	(.L_193 - .L_192)
	.align		4
.L_192:
        /*0394*/ 	.word	index@(_Z20moe_unpermute_kernelIffLb1EEvPKT_PS0_PKiPKfiii)
        /*0398*/ 	.word	0x00000000


	//----- nvinfo : EIATTR_MIN_STACK_SIZE
	.align		4
.L_193:
        /*039c*/ 	.byte	0x04, 0x12
        /*039e*/ 	.short	(.L_195 - .L_194)
	.align		4
.L_194:
        /*03a0*/ 	.word	index@(_Z20moe_unpermute_kernelIffLb0EEvPKT_PS0_PKiPKfiii)
        /*03a4*/ 	.word	0x00000000


	//----- nvinfo : EIATTR_MIN_STACK_SIZE
	.align		4
.L_195:
        /*03a8*/ 	.byte	0x04, 0x12
        /*03aa*/ 	.short	(.L_197 - .L_196)
	.align		4
.L_196:
        /*03ac*/ 	.word	index@(_Z18moe_permute_kernelI13__nv_bfloat16S0_Li128ELb1EEvPKT_S3_PS1_PKfPfPKiiii)
        /*03b0*/ 	.word	0x00000200


	//----- nvinfo : EIATTR_MIN_STACK_SIZE
	.align		4
.L_197:
        /*03b4*/ 	.byte	0x04, 0x12
        /*03b6*/ 	.short	(.L_199 - .L_198)
	.align		4
.L_198:
        /*03b8*/ 	.word	index@(_Z18moe_permute_kernelI13__nv_bfloat16S0_Li64ELb1EEvPKT_S3_PS1_PKfPfPKiiii)
        /*03bc*/ 	.word	0x00000000


	//----- nvinfo : EIATTR_MIN_STACK_SIZE
	.align		4
.L_199:
        /*03c0*/ 	.byte	0x04, 0x12
        /*03c2*/ 	.short	(.L_201 - .L_200)
	.align		4
.L_200:
        /*03c4*/ 	.word	index@(_Z18moe_permute_kernelI13__nv_bfloat16S0_Li32ELb1EEvPKT_S3_PS1_PKfPfPKiiii)
        /*03c8*/ 	.word	0x00000000


	//----- nvinfo : EIATTR_MIN_STACK_SIZE
	.align		4
.L_201:
        /*03cc*/ 	.byte	0x04, 0x12
        /*03ce*/ 	.short	(.L_203 - .L_202)
	.align		4
.L_202:
        /*03d0*/ 	.word	index@(_Z18moe_permute_kernelI13__nv_bfloat16S0_Li16ELb1EEvPKT_S3_PS1_PKfPfPKiiii)
        /*03d4*/ 	.word	0x00000000


	//----- nvinfo : EIATTR_MIN_STACK_SIZE
	.align		4
.L_203:
        /*03d8*/ 	.byte	0x04, 0x12
        /*03da*/ 	.short	(.L_205 - .L_204)
	.align		4
.L_204:
        /*03dc*/ 	.word	index@(_Z18moe_permute_kernelI13__nv_bfloat16S0_Li8ELb1EEvPKT_S3_PS1_PKfPfPKiiii)
        /*03e0*/ 	.word	0x00000000


	//----- nvinfo : EIATTR_MIN_STACK_SIZE
	.align		4
.L_205:
        /*03e4*/ 	.byte	0x04, 0x12
        /*03e6*/ 	.short	(.L_207 - .L_206)
	.align		4
.L_206:
        /*03e8*/ 	.word	index@(_Z18moe_permute_kernelI13__nv_bfloat16S0_Li1ELb0EEvPKT_S3_PS1_PKfPfPKiiii)
        /*03ec*/ 	.word	0x00000000


	//----- nvinfo : EIATTR_MIN_STACK_SIZE
	.align		4
.L_207:
        /*03f0*/ 	.byte	0x04, 0x12
        /*03f2*/ 	.short	(.L_209 - .L_208)
	.align		4
.L_208:
        /*03f4*/ 	.word	index@(_Z18moe_permute_kernelI13__nv_bfloat16S0_Li128ELb0EEvPKT_S3_PS1_PKfPfPKiiii)
        /*03f8*/ 	.word	0x00000000


	//----- nvinfo : EIATTR_MIN_STACK_SIZE
	.align		4
.L_209:
        /*03fc*/ 	.byte	0x04, 0x12
        /*03fe*/ 	.short	(.L_211 - .L_210)
	.align		4
.L_210:
        /*0400*/ 	.word	index@(_Z18moe_permute_kernelI6__halfS0_Li128ELb1EEvPKT_S3_PS1_PKfPfPKiiii)
        /*0404*/ 	.word	0x00000200


	//----- nvinfo : EIATTR_MIN_STACK_SIZE
	.align		4
.L_211:
        /*0408*/ 	.byte	0x04, 0x12
        /*040a*/ 	.short	(.L_213 - .L_212)
	.align		4
.L_212:
        /*040c*/ 	.word	index@(_Z18moe_permute_kernelI6__halfS0_Li64ELb1EEvPKT_S3_PS1_PKfPfPKiiii)
        /*0410*/ 	.word	0x00000000


	//----- nvinfo : EIATTR_MIN_STACK_SIZE
	.align		4
.L_213:
        /*0414*/ 	.byte	0x04, 0x12
        /*0416*/ 	.short	(.L_215 - .L_214)
	.align		4
.L_214:
        /*0418*/ 	.word	index@(_Z18moe_permute_kernelI6__halfS0_Li32ELb1EEvPKT_S3_PS1_PKfPfPKiiii)
        /*041c*/ 	.word	0x00000000


	//----- nvinfo : EIATTR_MIN_STACK_SIZE
	.align		4
.L_215:
        /*0420*/ 	.byte	0x04, 0x12
        /*0422*/ 	.short	(.L_217 - .L_216)
	.align		4
.L_216:
        /*0424*/ 	.word	index@(_Z18moe_permute_kernelI6__halfS0_Li16ELb1EEvPKT_S3_PS1_PKfPfPKiiii)
        /*0428*/ 	.word	0x00000000


	//----- nvinfo : EIATTR_MIN_STACK_SIZE
	.align		4
.L_217:
        /*042c*/ 	.byte	0x04, 0x12
        /*042e*/ 	.short	(.L_219 - .L_218)
	.align		4
.L_218:
        /*0430*/ 	.word	index@(_Z18moe_permute_kernelI6__halfS0_Li8ELb1EEvPKT_S3_PS1_PKfPfPKiiii)
        /*0434*/ 	.word	0x00000000


	//----- nvinfo : EIATTR_MIN_STACK_SIZE
	.align		4
.L_219:
        /*0438*/ 	.byte	0x04, 0x12
        /*043a*/ 	.short	(.L_221 - .L_220)
	.align		4
.L_220:
        /*043c*/ 	.word	index@(_Z18moe_permute_kernelI6__halfS0_Li1ELb0EEvPKT_S3_PS1_PKfPfPKiiii)
        /*0440*/ 	.word	0x00000000


	//----- nvinfo : EIATTR_MIN_STACK_SIZE
	.align		4
.L_221:
        /*0444*/ 	.byte	0x04, 0x12
        /*0446*/ 	.short	(.L_223 - .L_222)
	.align		4
.L_222:
        /*0448*/ 	.word	index@(_Z18moe_permute_kernelI6__halfS0_Li128ELb0EEvPKT_S3_PS1_PKfPfPKiiii)
        /*044c*/ 	.word	0x00000000


	//----- nvinfo : EIATTR_MIN_STACK_SIZE
	.align		4
.L_223:
        /*0450*/ 	.byte	0x04, 0x12
        /*0452*/ 	.short	(.L_225 - .L_224)
	.align		4
.L_224:
        /*0454*/ 	.word	index@(_Z18moe_permute_kernelIffLi128ELb1EEvPKT_S2_PS0_PKfPfPKiiii)
        /*0458*/ 	.word	0x00000200


	//----- nvinfo : EIATTR_MIN_STACK_SIZE
	.align		4
.L_225:
        /*045c*/ 	.byte	0x04, 0x12
        /*045e*/ 	.short	(.L_227 - .L_226)
	.align		4
.L_226:
        /*0460*/ 	.word	index@(_Z18moe_permute_kernelIffLi64ELb1EEvPKT_S2_PS0_PKfPfPKiiii)
        /*0464*/ 	.word	0x00000100


	//----- nvinfo : EIATTR_MIN_STACK_SIZE
	.align		4
.L_227:
        /*0468*/ 	.byte	0x04, 0x12
        /*046a*/ 	.short	(.L_229 - .L_228)
	.align		4
.L_228:
        /*046c*/ 	.word	index@(_Z18moe_permute_kernelIffLi32ELb1EEvPKT_S2_PS0_PKfPfPKiiii)
        /*0470*/ 	.word	0x00000000


	//----- nvinfo : EIATTR_MIN_STACK_SIZE
	.align		4
.L_229:
        /*0474*/ 	.byte	0x04, 0x12
        /*0476*/ 	.short	(.L_231 - .L_230)
	.align		4
.L_230:
        /*0478*/ 	.word	index@(_Z18moe_permute_kernelIffLi16ELb1EEvPKT_S2_PS0_PKfPfPKiiii)
        /*047c*/ 	.word	0x00000000


	//----- nvinfo : EIATTR_MIN_STACK_SIZE
	.align		4
.L_231:
        /*0480*/ 	.byte	0x04, 0x12
        /*0482*/ 	.short	(.L_233 - .L_232)
	.align		4
.L_232:
        /*0484*/ 	.word	index@(_Z18moe_permute_kernelIffLi8ELb1EEvPKT_S2_PS0_PKfPfPKiiii)
        /*0488*/ 	.word	0x00000000


	//----- nvinfo : EIATTR_MIN_STACK_SIZE
	.align		4
.L_233:
        /*048c*/ 	.byte	0x04, 0x12
        /*048e*/ 	.short	(.L_235 - .L_234)
	.align		4
.L_234:
        /*0490*/ 	.word	index@(_Z18moe_permute_kernelIffLi1ELb0EEvPKT_S2_PS0_PKfPfPKiiii)
        /*0494*/ 	.word	0x00000000


	//----- nvinfo : EIATTR_MIN_STACK_SIZE
	.align		4
.L_235:
        /*0498*/ 	.byte	0x04, 0x12
        /*049a*/ 	.short	(.L_237 - .L_236)
	.align		4
.L_236:
        /*049c*/ 	.word	index@(_Z18moe_permute_kernelIffLi128ELb0EEvPKT_S2_PS0_PKfPfPKiiii)
        /*04a0*/ 	.word	0x00000000
.L_237:


//--------------------- .nv.compat                --------------------------
	.section	.nv.compat,"",@"SHT_CUDA_COMPAT_INFO"
	.align	4
        /*0000*/ 	.byte	0x02, 0x09, 0x01, 0x00, 0x02, 0x02, 0x01, 0x00, 0x02, 0x05, 0x05, 0x00, 0x03, 0x07, 0x01, 0x01
        /*0010*/ 	.byte	0x02, 0x03, 0x00, 0x00, 0x02, 0x06, 0x01, 0x00, 0x04, 0x0b, 0x08, 0x00, 0x00, 0x00, 0x00, 0x00
        /*0020*/ 	.byte	0x00, 0x00, 0x00, 0x00


//--------------------- .nv.info._ZN3cub17CUB_300001_SM_9006detail10radix_sort29DeviceRadixSortOnesweepKernelINS1_5radix10policy_hubIiiyE10Policy1000ELNS0_9SortOrderE0EiiyiiNS1_21identity_decomposer_tEEEvPT5_SB_PT3_PKSC_PT1_PKSG_PT2_PKSK_T4_iiT6_ --------------------------
	.section	.nv.info._ZN3cub17CUB_300001_SM_9006detail10radix_sort29DeviceRadixSortOnesweepKernelINS1_5radix10policy_hubIiiyE10Policy1000ELNS0_9SortOrderE0EiiyiiNS1_21identity_decomposer_tEEEvPT5_SB_PT3_PKSC_PT1_PKSG_PT2_PKSK_T4_iiT6_,"",@"SHT_CUDA_INFO"
	.sectionflags	@""
	.align	4


	//----- nvinfo : EIATTR_CUDA_API_VERSION
	.align		4
        /*0000*/ 	.byte	0x04, 0x37
        /*0002*/ 	.short	(.L_239 - .L_238)
.L_238:
        /*0004*/ 	.word	0x00000082


	//----- nvinfo : EIATTR_KPARAM_INFO
	.align		4
.L_239:
        /*0008*/ 	.byte	0x04, 0x17
        /*000a*/ 	.short	(.L_241 - .L_240)
.L_240:
        /*000c*/ 	.word	0x00000000
        /*0010*/ 	.short	0x000b
        /*0012*/ 	.short	0x004c
        /*0014*/ 	.byte	0x00, 0xf0, 0x05, 0x00


	//----- nvinfo : EIATTR_KPARAM_INFO
	.align		4
.L_241:
        /*0018*/ 	.byte	0x04, 0x17
        /*001a*/ 	.short	(.L_243 - .L_242)
.L_242:
        /*001c*/ 	.word	0x00000000
        /*0020*/ 	.short	0x000a
        /*0022*/ 	.short	0x0048
        /*0024*/ 	.byte	0x00, 0xf0, 0x11, 0x00


	//----- nvinfo : EIATTR_KPARAM_INFO
	.align		4
.L_243:
        /*0028*/ 	.byte	0x04, 0x17
        /*002a*/ 	.short	(.L_245 - .L_244)
.L_244:
        /*002c*/ 	.word	0x00000000
        /*0030*/ 	.short	0x0009
        /*0032*/ 	.short	0x0044
        /*0034*/ 	.byte	0x00, 0xf0, 0x11, 0x00


	//----- nvinfo : EIATTR_KPARAM_INFO
	.align		4
.L_245:
        /*0038*/ 	.byte	0x04, 0x17
        /*003a*/ 	.short	(.L_247 - .L_246)
.L_246:
        /*003c*/ 	.word	0x00000000
        /*0040*/ 	.short	0x0008
        /*0042*/ 	.short	0x0040
        /*0044*/ 	.byte	0x00, 0xf0, 0x11, 0x00


	//----- nvinfo : EIATTR_KPARAM_INFO
	.align		4
.L_247:
        /*0048*/ 	.byte	0x04, 0x17
        /*004a*/ 	.short	(.L_249 - .L_248)
.L_248:
        /*004c*/ 	.word	0x00000000
        /*0050*/ 	.short	0x0007
        /*0052*/ 	.short	0x0038
        /*0054*/ 	.byte	0x00, 0xf0, 0x21, 0x00


	//----- nvinfo : EIATTR_KPARAM_INFO
	.align		4
.L_249:
        /*0058*/ 	.byte	0x04, 0x17
        /*005a*/ 	.short	(.L_251 - .L_250)
.L_250:
        /*005c*/ 	.word	0x00000000
        /*0060*/ 	.short	0x0006
        /*0062*/ 	.short	0x0030
        /*0064*/ 	.byte	0x00, 0xf0, 0x21, 0x00


	//----- nvinfo : EIATTR_KPARAM_INFO
	.align		4
.L_251:
        /*0068*/ 	.byte	0x04, 0x17
        /*006a*/ 	.short	(.L_253 - .L_252)
.L_252:
        /*006c*/ 	.word	0x00000000
        /*0070*/ 	.short	0x0005
        /*0072*/ 	.short	0x0028
        /*0074*/ 	.byte	0x00, 0xf0, 0x21, 0x00


	//----- nvinfo : EIATTR_KPARAM_INFO
	.align		4
.L_253:
        /*0078*/ 	.byte	0x04, 0x17
        /*007a*/ 	.short	(.L_255 - .L_254)
.L_254:
        /*007c*/ 	.word	0x00000000
        /*0080*/ 	.short	0x0004
        /*0082*/ 	.short	0x0020
        /*0084*/ 	.byte	0x00, 0xf0, 0x21, 0x00


	//----- nvinfo : EIATTR_KPARAM_INFO
	.align		4
.L_255:
        /*0088*/ 	.byte	0x04, 0x17
        /*008a*/ 	.short	(.L_257 - .L_256)
.L_256:
        /*008c*/ 	.word	0x00000000
        /*0090*/ 	.short	0x0003
        /*0092*/ 	.short	0x0018
        /*0094*/ 	.byte	0x00, 0xf0, 0x21, 0x00


	//----- nvinfo : EIATTR_KPARAM_INFO
	.align		4
.L_257:
        /*0098*/ 	.byte	0x04, 0x17
        /*009a*/ 	.short	(.L_259 - .L_258)
.L_258:
        /*009c*/ 	.word	0x00000000
        /*00a0*/ 	.short	0x0002
        /*00a2*/ 	.short	0x0010
        /*00a4*/ 	.byte	0x00, 0xf0, 0x21, 0x00


	//----- nvinfo : EIATTR_KPARAM_INFO
	.align		4
.L_259:
        /*00a8*/ 	.byte	0x04, 0x17
        /*00aa*/ 	.short	(.L_261 - .L_260)
.L_260:
        /*00ac*/ 	.word	0x00000000
        /*00b0*/ 	.short	0x0001
        /*00b2*/ 	.short	0x0008
        /*00b4*/ 	.byte	0x00, 0xf0, 0x21, 0x00


	//----- nvinfo : EIATTR_KPARAM_INFO
	.align		4
.L_261:
        /*00b8*/ 	.byte	0x04, 0x17
        /*00ba*/ 	.short	(.L_263 - .L_262)
.L_262:
        /*00bc*/ 	.word	0x00000000
        /*00c0*/ 	.short	0x0000
        /*00c2*/ 	.short	0x0000
        /*00c4*/ 	.byte	0x00, 0xf0, 0x21, 0x00


	//----- nvinfo : EIATTR_SPARSE_MMA_MASK
	.align		4
.L_263:
        /*00c8*/ 	.byte	0x03, 0x50
        /*00ca*/ 	.short	0x0000


	//----- nvinfo : EIATTR_MAXREG_COUNT
	.align		4
        /*00cc*/ 	.byte	0x03, 0x1b
        /*00ce*/ 	.short	0x00a8


	//----- nvinfo : EIATTR_NUM_BARRIERS
	.align		4
        /*00d0*/ 	.byte	0x02, 0x4c
        /*00d2*/ 	.byte	0x01
	.zero		1


	//----- nvinfo : EIATTR_MERCURY_ISA_VERSION
	.align		4
        /*00d4*/ 	.byte	0x03, 0x5f
        /*00d6*/ 	.short	0x0101


	//----- nvinfo : EIATTR_COOP_GROUP_MASK_REGIDS
	.align		4
        /*00d8*/ 	.byte	0x04, 0x29
        /*00da*/ 	.short	(.L_265 - .L_264)


	//   ....[0]....
.L_264:
        /*00dc*/ 	.word	0xffffffff


	//   ....[1]....
        /*00e0*/ 	.word	0x05000006


	//   ....[2]....
        /*00e4*/ 	.word	0xffffffff


	//   ....[3]....
        /*00e8*/ 	.word	0xffffffff


	//   ....[4]....
        /*00ec*/ 	.word	0xffffffff


	//   ....[5]....
        /*00f0*/ 	.word	0xffffffff


	//   ....[6]....
        /*00f4*/ 	.word	0xffffffff


	//   ....[7]....
        /*00f8*/ 	.word	0xffffffff


	//   ....[8]....
        /*00fc*/ 	.word	0xffffffff


	//   ....[9]....
        /*0100*/ 	.word	0xffffffff


	//   ....[10]....
        /*0104*/ 	.word	0xffffffff


	//   ....[11]....
        /*0108*/ 	.word	0xffffffff


	//   ....[12]....
        /*010c*/ 	.word	0xffffffff


	//   ....[13]....
        /*0110*/ 	.word	0xffffffff


	//   ....[14]....
        /*0114*/ 	.word	0xffffffff


	//   ....[15]....
        /*0118*/ 	.word	0xffffffff


	//   ....[16]....
        /*011c*/ 	.word	0xffffffff


	//   ....[17]....
        /*0120*/ 	.word	0xffffffff


	//   ....[18]....
        /*0124*/ 	.word	0xffffffff


	//   ....[19]....
        /*0128*/ 	.word	0xffffffff


	//   ....[20]....
        /*012c*/ 	.word	0xffffffff


	//   ....[21]....
        /*0130*/ 	.word	0xffffffff


	//   ....[22]....
        /*0134*/ 	.word	0xffffffff


	//   ....[23]....
        /*0138*/ 	.word	0xffffffff


	//   ....[24]....
        /*013c*/ 	.word	0xffffffff


	//   ....[25]....
        /*0140*/ 	.word	0xffffffff


	//   ....[26]....
        /*0144*/ 	.word	0xffffffff


	//   ....[27]....
        /*0148*/ 	.word	0xffffffff


	//   ....[28]....
        /*014c*/ 	.word	0xffffffff


	//   ....[29]....
        /*0150*/ 	.word	0xffffffff


	//   ....[30]....
        /*0154*/ 	.word	0xffffffff


	//   ....[31]....
        /*0158*/ 	.word	0xffffffff


	//   ....[32]....
        /*015c*/ 	.word	0xffffffff


	//   ....[33]....
        /*0160*/ 	.word	0xffffffff


	//   ....[34]....
        /*0164*/ 	.word	0xffffffff


	//   ....[35]....
        /*0168*/ 	.word	0xffffffff


	//   ....[36]....
        /*016c*/ 	.word	0xffffffff


	//   ....[37]....
        /*0170*/ 	.word	0xffffffff


	//   ....[38]....
        /*0174*/ 	.word	0xffffffff


	//   ....[39]....
        /*0178*/ 	.word	0xffffffff


	//   ....[40]....
        /*017c*/ 	.word	0xffffffff


	//   ....[41]....
        /*0180*/ 	.word	0xffffffff


	//   ....[42]....
        /*0184*/ 	.word	0xffffffff


	//   ....[43]....
        /*0188*/ 	.word	0xffffffff


	//   ....[44]....
        /*018c*/ 	.word	0xffffffff


	//   ....[45]....
        /*0190*/ 	.word	0xffffffff


	//   ....[46]....
        /*0194*/ 	.word	0xffffffff


	//   ....[47]....
        /*0198*/ 	.word	0xffffffff


	//   ....[48]....
        /*019c*/ 	.word	0xffffffff


	//   ....[49]....
        /*01a0*/ 	.word	0xffffffff


	//   ....[50]....
        /*01a4*/ 	.word	0xffffffff


	//   ....[51]....
        /*01a8*/ 	.word	0xffffffff


	//   ....[52]....
        /*01ac*/ 	.word	0xffffffff


	//   ....[53]....
        /*01b0*/ 	.word	0xffffffff


	//   ....[54]....
        /*01b4*/ 	.word	0xffffffff


	//   ....[55]....
        /*01b8*/ 	.word	0xffffffff


	//   ....[56]....
        /*01bc*/ 	.word	0xffffffff


	//   ....[57]....
        /*01c0*/ 	.word	0xffffffff


	//   ....[58]....
        /*01c4*/ 	.word	0xffffffff


	//   ....[59]....
        /*01c8*/ 	.word	0xffffffff


	//   ....[60]....
        /*01cc*/ 	.word	0xffffffff


	//   ....[61]....
        /*01d0*/ 	.word	0xffffffff


	//   ....[62]....
        /*01d4*/ 	.word	0xffffffff


	//   ....[63]....
        /*01d8*/ 	.word	0xffffffff


	//   ....[64]....
        /*01dc*/ 	.word	0xffffffff


	//   ....[65]....
        /*01e0*/ 	.word	0xffffffff


	//   ....[66]....
        /*01e4*/ 	.word	0xffffffff


	//   ....[67]....
        /*01e8*/ 	.word	0xffffffff


	//   ....[68]....
        /*01ec*/ 	.word	0xffffffff


	//   ....[69]....
        /*01f0*/ 	.word	0xffffffff


	//   ....[70]....
        /*01f4*/ 	.word	0xffffffff


	//   ....[71]....
        /*01f8*/ 	.word	0xffffffff


	//   ....[72]....
        /*01fc*/ 	.word	0xffffffff


	//   ....[73]....
        /*0200*/ 	.word	0xffffffff


	//   ....[74]....
        /*0204*/ 	.word	0xffffffff


	//   ....[75]....
        /*0208*/ 	.word	0xffffffff


	//   ....[76]....
        /*020c*/ 	.word	0xffffffff


	//   ....[77]....
        /*0210*/ 	.word	0xffffffff


	//   ....[78]....
        /*0214*/ 	.word	0xffffffff


	//   ....[79]....
        /*0218*/ 	.word	0xffffffff


	//   ....[80]....
        /*021c*/ 	.word	0xffffffff


	//   ....[81]....
        /*0220*/ 	.word	0xffffffff


	//   ....[82]....
        /*0224*/ 	.word	0xffffffff


	//   ....[83]....
        /*0228*/ 	.word	0xffffffff


	//   ....[84]....
        /*022c*/ 	.word	0xffffffff


	//   ....[85]....
        /*0230*/ 	.word	0xffffffff


	//   ....[86]....
        /*0234*/ 	.word	0xffffffff


	//   ....[87]....
        /*0238*/ 	.word	0xffffffff


	//   ....[88]....
        /*023c*/ 	.word	0xffffffff


	//   ....[89]....
        /*0240*/ 	.word	0xffffffff


	//   ....[90]....
        /*0244*/ 	.word	0xffffffff


	//   ....[91]....
        /*0248*/ 	.word	0xffffffff


	//   ....[92]....
        /*024c*/ 	.word	0xffffffff


	//   ....[93]....
        /*0250*/ 	.word	0xffffffff


	//   ....[94]....
        /*0254*/ 	.word	0xffffffff


	//   ....[95]....
        /*0258*/ 	.word	0xffffffff


	//   ....[96]....
        /*025c*/ 	.word	0xffffffff


	//   ....[97]....
        /*0260*/ 	.word	0xffffffff


	//   ....[98]....
        /*0264*/ 	.word	0xffffffff


	//   ....[99]....
        /*0268*/ 	.word	0xffffffff


	//   ....[100]....
        /*026c*/ 	.word	0xffffffff


	//   ....[101]....
        /*0270*/ 	.word	0xffffffff


	//   ....[102]....
        /*0274*/ 	.word	0xffffffff


	//   ....[103]....
        /*0278*/ 	.word	0xffffffff


	//   ....[104]....
        /*027c*/ 	.word	0xffffffff


	//   ....[105]....
        /*0280*/ 	.word	0xffffffff


	//   ....[106]....
        /*0284*/ 	.word	0xffffffff


	//   ....[107]....
        /*0288*/ 	.word	0xffffffff


	//   ....[108]....
        /*028c*/ 	.word	0xffffffff


	//   ....[109]....
        /*0290*/ 	.word	0xffffffff


	//   ....[110]....
        /*0294*/ 	.word	0xffffffff


	//   ....[111]....
        /*0298*/ 	.word	0xffffffff


	//   ....[112]....
        /*029c*/ 	.word	0xffffffff


	//   ....[113]....
        /*02a0*/ 	.word	0xffffffff


	//   ....[114]....
        /*02a4*/ 	.word	0xffffffff


	//   ....[115]....
        /*02a8*/ 	.word	0xffffffff


	//   ....[116]....
        /*02ac*/ 	.word	0xffffffff


	//   ....[117]....
        /*02b0*/ 	.word	0xffffffff


	//   ....[118]....
        /*02b4*/ 	.word	0xffffffff


	//   ....[119]....
        /*02b8*/ 	.word	0xffffffff


	//   ....[120]....
        /*02bc*/ 	.word	0xffffffff


	//   ....[121]....
        /*02c0*/ 	.word	0xffffffff


	//   ....[122]....
        /*02c4*/ 	.word	0xffffffff


	//   ....[123]....
        /*02c8*/ 	.word	0xffffffff


	//   ....[124]....
        /*02cc*/ 	.word	0xffffffff


	//   ....[125]....
        /*02d0*/ 	.word	0xffffffff


	//   ....[126]....
        /*02d4*/ 	.word	0xffffffff


	//   ....[127]....
        /*02d8*/ 	.word	0xffffffff


	//   ....[128]....
        /*02dc*/ 	.word	0xffffffff


	//   ....[129]....
        /*02e0*/ 	.word	0xffffffff


	//   ....[130]....
        /*02e4*/ 	.word	0xffffffff


	//   ....[131]....
        /*02e8*/ 	.word	0xffffffff


	//   ....[132]....
        /*02ec*/ 	.word	0xffffffff


	//   ....[133]....
        /*02f0*/ 	.word	0xffffffff


	//   ....[134]....
        /*02f4*/ 	.word	0xffffffff


	//   ....[135]....
        /*02f8*/ 	.word	0xffffffff


	//   ....[136]....
        /*02fc*/ 	.word	0xffffffff


	//   ....[137]....
        /*0300*/ 	.word	0xffffffff


	//   ....[138]....
        /*0304*/ 	.word	0xffffffff


	//   ....[139]....
        /*0308*/ 	.word	0xffffffff


	//   ....[140]....
        /*030c*/ 	.word	0xffffffff


	//   ....[141]....
        /*0310*/ 	.word	0xffffffff


	//   ....[142]....
        /*0314*/ 	.word	0xffffffff


	//   ....[143]....
        /*0318*/ 	.word	0xffffffff


	//   ....[144]....
        /*031c*/ 	.word	0xffffffff


	//   ....[145]....
        /*0320*/ 	.word	0xffffffff


	//   ....[146]....
        /*0324*/ 	.word	0xffffffff


	//   ....[147]....
        /*0328*/ 	.word	0xffffffff


	//   ....[148]....
        /*032c*/ 	.word	0xffffffff


	//   ....[149]....
        /*0330*/ 	.word	0xffffffff


	//   ....[150]....
        /*0334*/ 	.word	0xffffffff


	//   ....[151]....
        /*0338*/ 	.word	0xffffffff


	//   ....[152]....
        /*033c*/ 	.word	0xffffffff


	//   ....[153]....
        /*0340*/ 	.word	0xffffffff


	//   ....[154]....
        /*0344*/ 	.word	0xffffffff


	//   ....[155]....
        /*0348*/ 	.word	0xffffffff


	//   ....[156]....
        /*034c*/ 	.word	0xffffffff


	//   ....[157]....
        /*0350*/ 	.word	0xffffffff


	//   ....[158]....
        /*0354*/ 	.word	0xffffffff


	//   ....[159]....
        /*0358*/ 	.word	0xffffffff


	//   ....[160]....
        /*035c*/ 	.word	0x05000002


	//   ....[161]....
        /*0360*/ 	.word	0xffffffff


	//   ....[162]....
        /*0364*/ 	.word	0xffffffff


	//   ....[163]....
        /*0368*/ 	.word	0xffffffff


	//   ....[164]....
        /*036c*/ 	.word	0xffffffff


	//   ....[165]....
        /*0370*/ 	.word	0xffffffff


	//   ....[166]....
        /*0374*/ 	.word	0xffffffff


	//   ....[167]....
        /*0378*/ 	.word	0xffffffff


	//   ....[168]....
        /*037c*/ 	.word	0xffffffff


	//   ....[169]....
        /*0380*/ 	.word	0xffffffff


	//   ....[170]....
        /*0384*/ 	.word	0xffffffff


	//   ....[171]....
        /*0388*/ 	.word	0xffffffff


	//   ....[172]....
        /*038c*/ 	.word	0xffffffff


	//   ....[173]....
        /*0390*/ 	.word	0xffffffff


	//   ....[174]....
        /*0394*/ 	.word	0xffffffff


	//   ....[175]....
        /*0398*/ 	.word	0xffffffff


	//   ....[176]....
        /*039c*/ 	.word	0xffffffff


	//   ....[177]....
        /*03a0*/ 	.word	0xffffffff


	//   ....[178]....
        /*03a4*/ 	.word	0xffffffff


	//   ....[179]....
        /*03a8*/ 	.word	0xffffffff


	//   ....[180]....
        /*03ac*/ 	.word	0xffffffff


	//   ....[181]....
        /*03b0*/ 	.word	0xffffffff


	//   ....[182]....
        /*03b4*/ 	.word	0xffffffff


	//   ....[183]....
        /*03b8*/ 	.word	0xffffffff


	//   ....[184]....
        /*03bc*/ 	.word	0xffffffff


	//   ....[185]....
        /*03c0*/ 	.word	0xffffffff


	//   ....[186]....
        /*03c4*/ 	.word	0xffffffff


	//   ....[187]....
        /*03c8*/ 	.word	0xffffffff


	//   ....[188]....
        /*03cc*/ 	.word	0xffffffff


	//   ....[189]....
        /*03d0*/ 	.word	0xffffffff


	//   ....[190]....
        /*03d4*/ 	.word	0xffffffff


	//   ....[191]....
        /*03d8*/ 	.word	0xffffffff


	//   ....[192]....
        /*03dc*/ 	.word	0xffffffff


	//   ....[193]....
        /*03e0*/ 	.word	0xffffffff


	//   ....[194]....
        /*03e4*/ 	.word	0xffffffff


	//   ....[195]....
        /*03e8*/ 	.word	0xffffffff


	//   ....[196]....
        /*03ec*/ 	.word	0xffffffff


	//   ....[197]....
        /*03f0*/ 	.word	0xffffffff


	//   ....[198]....
        /*03f4*/ 	.word	0xffffffff


	//   ....[199]....
        /*03f8*/ 	.word	0xffffffff


	//   ....[200]....
        /*03fc*/ 	.word	0xffffffff


	//   ....[201]....
        /*0400*/ 	.word	0xffffffff


	//   ....[202]....
        /*0404*/ 	.word	0xffffffff


	//   ....[203]....
        /*0408*/ 	.word	0xffffffff


	//   ....[204]....
        /*040c*/ 	.word	0xffffffff


	//   ....[205]....
        /*0410*/ 	.word	0xffffffff


	//   ....[206]....
        /*0414*/ 	.word	0xffffffff


	//   ....[207]....
        /*0418*/ 	.word	0xffffffff


	//   ....[208]....
        /*041c*/ 	.word	0xffffffff


	//   ....[209]....
        /*0420*/ 	.word	0xffffffff


	//   ....[210]....
        /*0424*/ 	.word	0xffffffff


	//   ....[211]....
        /*0428*/ 	.word	0xffffffff


	//   ....[212]....
        /*042c*/ 	.word	0xffffffff


	//   ....[213]....
        /*0430*/ 	.word	0xffffffff


	//   ....[214]....
        /*0434*/ 	.word	0xffffffff


	//   ....[215]....
        /*0438*/ 	.word	0xffffffff


	//   ....[216]....
        /*043c*/ 	.word	0xffffffff


	//   ....[217]....
        /*0440*/ 	.word	0xffffffff


	//   ....[218]....
        /*0444*/ 	.word	0xffffffff


	//   ....[219]....
        /*0448*/ 	.word	0xffffffff


	//   ....[220]....
        /*044c*/ 	.word	0xffffffff


	//   ....[221]....
        /*0450*/ 	.word	0xffffffff


	//   ....[222]....
        /*0454*/ 	.word	0xffffffff


	//   ....[223]....
        /*0458*/ 	.word	0xffffffff


	//   ....[224]....
        /*045c*/ 	.word	0xffffffff


	//   ....[225]....
        /*0460*/ 	.word	0xffffffff


	//   ....[226]....
        /*0464*/ 	.word	0xffffffff


	//   ....[227]....
        /*0468*/ 	.word	0xffffffff


	//   ....[228]....
        /*046c*/ 	.word	0xffffffff


	//   ....[229]....
        /*0470*/ 	.word	0x0500002a


	//   ....[230]....
        /*0474*/ 	.word	0x0500002a


	//   ....[231]....
        /*0478*/ 	.word	0x0500002a


	//   ....[232]....
        /*047c*/ 	.word	0x0500002a


	//   ....[233]....
        /*0480*/ 	.word	0x0500002a


	//----- nvinfo : EIATTR_COOP_GROUP_INSTR_OFFSETS
	.align		4
.L_265:
        /*0484*/ 	.byte	0x04, 0x28
        /*0486*/ 	.short	(.L_267 - .L_266)


	//   ....[0]....
.L_266:
        /*0488*/ 	.word	0x00000a50


	//   ....[1]....
        /*048c*/ 	.word	0x00001530


	//   ....[2]....
        /*0490*/ 	.word	0x00002790


	//   ....[3]....
        /*0494*/ 	.word	0x000027b0


	//   ....[4]....
        /*0498*/ 	.word	0x000027d0


	//   ....[5]....
        /*049c*/ 	.word	0x000027f0


	//   ....[6]....
        /*04a0*/ 	.word	0x00002810


	//   ....[7]....
        /*04a4*/ 	.word	0x00002ca0


	//   ....[8]....
        /*04a8*/ 	.word	0x00002cb0


	//   ....[9]....
        /*04ac*/ 	.word	0x00002cd0


	//   ....[10]....
        /*04b0*/ 	.word	0x00002cf0


	//   ....[11]....
        /*04b4*/ 	.word	0x00002d20


	//   ....[12]....
        /*04b8*/ 	.word	0x00002d80


	//   ....[13]....
        /*04bc*/ 	.word	0x00002dc0


	//   ....[14]....
        /*04c0*/ 	.word	0x00002de0


	//   ....[15]....
        /*04c4*/ 	.word	0x00002f00


	//   ....[16]....
        /*04c8*/ 	.word	0x00002f20


	//   ....[17]....
        /*04cc*/ 	.word	0x00002f30


	//   ....[18]....
        /*04d0*/ 	.word	0x00002f50


	//   ....[19]....
        /*04d4*/ 	.word	0x00002f90


	//   ....[20]....
        /*04d8*/ 	.word	0x00002fc0


	//   ....[21]....
        /*04dc*/ 	.word	0x00003000


	//   ....[22]....
        /*04e0*/ 	.word	0x00003020


	//   ....[23]....
        /*04e4*/ 	.word	0x00003040


	//   ....[24]....
        /*04e8*/ 	.word	0x00003190


	//   ....[25]....
        /*04ec*/ 	.word	0x000031a0


	//   ....[26]....
        /*04f0*/ 	.word	0x000031c0


	//   ....[27]....
        /*04f4*/ 	.word	0x00003200


	//   ....[28]....
        /*04f8*/ 	.word	0x00003230


	//   ....[29]....
        /*04fc*/ 	.word	0x00003270


	//   ....[30]....
        /*0500*/ 	.word	0x00003290


	//   ....[31]....
        /*0504*/ 	.word	0x000032b0


	//   ....[32]....
        /*0508*/ 	.word	0x00003320


	//   ....[33]....
        /*050c*/ 	.word	0x00003400


	//   ....[34]....
        /*0510*/ 	.word	0x00003420


	//   ....[35]....
        /*0514*/ 	.word	0x00003430


	//   ....[36]....
        /*0518*/ 	.word	0x00003450


	//   ....[37]....
        /*051c*/ 	.word	0x00003490


	//   ....[38]....
        /*0520*/ 	.word	0x000034c0


	//   ....[39]....
        /*0524*/ 	.word	0x00003500


	//   ....[40]....
        /*0528*/ 	.word	0x00003520


	//   ....[41]....
        /*052c*/ 	.word	0x00003540


	//   ....[42]....
        /*0530*/ 	.word	0x00003680


	//   ....[43]....
        /*0534*/ 	.word	0x000036c0


	//   ....[44]....
        /*0538*/ 	.word	0x000036d0


	//   ....[45]....
        /*053c*/ 	.word	0x000036f0


	//   ....[46]....
        /*0540*/ 	.word	0x00003730


	//   ....[47]....
        /*0544*/ 	.word	0x00003760


	//   ....[48]....
        /*0548*/ 	.word	0x000037a0


	//   ....[49]....
        /*054c*/ 	.word	0x000037c0


	//   ....[50]....
        /*0550*/ 	.word	0x000037e0


	//   ....[51]....
        /*0554*/ 	.word	0x00003920


	//   ....[52]....
        /*0558*/ 	.word	0x00003940


	//   ....[53]....
        /*055c*/ 	.word	0x00003950


	//   ....[54]....
        /*0560*/ 	.word	0x00003970


	//   ....[55]....
        /*0564*/ 	.word	0x000039b0


	//   ....[56]....
        /*0568*/ 	.word	0x000039e0


	//   ....[57]....
        /*056c*/ 	.word	0x00003a20


	//   ....[58]....
        /*0570*/ 	.word	0x00003a40


	//   ....[59]....
        /*0574*/ 	.word	0x00003a60


	//   ....[60]....
        /*0578*/ 	.word	0x00003ba0


	//   ....[61]....
        /*057c*/ 	.word	0x00003bd0


	//   ....[62]....
        /*0580*/ 	.word	0x00003be0


	//   ....[63]....
        /*0584*/ 	.word	0x00003c00


	//   ....[64]....
        /*0588*/ 	.word	0x00003c40


	//   ....[65]....
        /*058c*/ 	.word	0x00003c70


	//   ....[66]....
        /*0590*/ 	.word	0x00003cb0


	//   ....[67]....
        /*0594*/ 	.word	0x00003cd0


	//   ....[68]....
        /*0598*/ 	.word	0x00003cf0


	//   ....[69]....
        /*059c*/ 	.word	0x00003e40


	//   ....[70]....
        /*05a0*/ 	.word	0x00003e60


	//   ....[71]....
        /*05a4*/ 	.word	0x00003e70


	//   ....[72]....
        /*05a8*/ 	.word	0x00003e90


	//   ....[73]....
        /*05ac*/ 	.word	0x00003ed0


	//   ....[74]....
        /*05b0*/ 	.word	0x00003f00


	//   ....[75]....
        /*05b4*/ 	.word	0x00003f40


	//   ....[76]....
        /*05b8*/ 	.word	0x00003f60


	//   ....[77]....
        /*05bc*/ 	.word	0x00003f80


	//   ....[78]....
        /*05c0*/ 	.word	0x000040c0


	//   ....[79]....
        /*05c4*/ 	.word	0x000040f0


	//   ....[80]....
        /*05c8*/ 	.word	0x00004100


	//   ....[81]....
        /*05cc*/ 	.word	0x00004120


	//   ....[82]....
        /*05d0*/ 	.word	0x00004160


	//   ....[83]....
        /*05d4*/ 	.word	0x00004190


	//   ....[84]....
        /*05d8*/ 	.word	0x000041d0


	//   ....[85]....
        /*05dc*/ 	.word	0x000041f0


	//   ....[86]....
        /*05e0*/ 	.word	0x00004210


	//   ....[87]....
        /*05e4*/ 	.word	0x00004360


	//   ....[88]....
        /*05e8*/ 	.word	0x000043a0


	//   ....[89]....
        /*05ec*/ 	.word	0x000043b0


	//   ....[90]....
        /*05f0*/ 	.word	0x000043d0


	//   ....[91]....
        /*05f4*/ 	.word	0x00004410


	//   ....[92]....
        /*05f8*/ 	.word	0x00004440


	//   ....[93]....
        /*05fc*/ 	.word	0x00004480


	//   ....[94]....
        /*0600*/ 	.word	0x000044a0


	//   ....[95]....
        /*0604*/ 	.word	0x000044c0


	//   ....[96]....
        /*0608*/ 	.word	0x000045e0


	//   ....[97]....
        /*060c*/ 	.word	0x00004610


	//   ....[98]....
        /*0610*/ 	.word	0x00004620


	//   ....[99]....
        /*0614*/ 	.word	0x00004640


	//   ....[100]....
        /*0618*/ 	.word	0x00004680


	//   ....[101]....
        /*061c*/ 	.word	0x000046b0


	//   ....[102]....
        /*0620*/ 	.word	0x000046f0


	//   ....[103]....
        /*0624*/ 	.word	0x00004710


	//   ....[104]....
        /*0628*/ 	.word	0x00004730


	//   ....[105]....
        /*062c*/ 	.word	0x00004890


	//   ....[106]....
        /*0630*/ 	.word	0x000048a0


	//   ....[107]....
        /*0634*/ 	.word	0x000048c0


	//   ....[108]....
        /*0638*/ 	.word	0x00004900


	//   ....[109]....
        /*063c*/ 	.word	0x00004930


	//   ....[110]....
        /*0640*/ 	.word	0x00004970


	//   ....[111]....
        /*0644*/ 	.word	0x00004990


	//   ....[112]....
        /*0648*/ 	.word	0x000049b0


	//   ....[113]....
        /*064c*/ 	.word	0x00004a20


	//   ....[114]....
        /*0650*/ 	.word	0x00004b00


	//   ....[115]....
        /*0654*/ 	.word	0x00004b60


	//   ....[116]....
        /*0658*/ 	.word	0x00004b70


	//   ....[117]....
        /*065c*/ 	.word	0x00004b90


	//   ....[118]....
        /*0660*/ 	.word	0x00004bd0


	//   ....[119]....
        /*0664*/ 	.word	0x00004c00


	//   ....[120]....
        /*0668*/ 	.word	0x00004c40


	//   ....[121]....
        /*066c*/ 	.word	0x00004c60


	//   ....[122]....
        /*0670*/ 	.word	0x00004c80


	//   ....[123]....
        /*0674*/ 	.word	0x00004da0


	//   ....[124]....
        /*0678*/ 	.word	0x00004de0


	//   ....[125]....
        /*067c*/ 	.word	0x00004df0


	//   ....[126]....
        /*0680*/ 	.word	0x00004e10


	//   ....[127]....
        /*0684*/ 	.word	0x00004e50


	//   ....[128]....
        /*0688*/ 	.word	0x00004e80


	//   ....[129]....
        /*068c*/ 	.word	0x00004ec0


	//   ....[130]....
        /*0690*/ 	.word	0x00004ee0


	//   ....[131]....
        /*0694*/ 	.word	0x00004f00


	//   ....[132]....
        /*0698*/ 	.word	0x00005020


	//   ....[133]....
        /*069c*/ 	.word	0x00005080


	//   ....[134]....
        /*06a0*/ 	.word	0x00005090


	//   ....[135]....
        /*06a4*/ 	.word	0x000050b0


	//   ....[136]....
        /*06a8*/ 	.word	0x000050f0


	//   ....[137]....
        /*06ac*/ 	.word	0x00005120


	//   ....[138]....
        /*06b0*/ 	.word	0x00005160


	//   ....[139]....
        /*06b4*/ 	.word	0x00005180


	//   ....[140]....
        /*06b8*/ 	.word	0x000051a0


	//   ....[141]....
        /*06bc*/ 	.word	0x000052c0


	//   ....[142]....
        /*06c0*/ 	.word	0x00005300


	//   ....[143]....
        /*06c4*/ 	.word	0x00005310


	//   ....[144]....
        /*06c8*/ 	.word	0x00005330


	//   ....[145]....
        /*06cc*/ 	.word	0x00005370


	//   ....[146]....
        /*06d0*/ 	.word	0x000053a0


	//   ....[147]....
        /*06d4*/ 	.word	0x000053e0


	//   ....[148]....
        /*06d8*/ 	.word	0x00005400


	//   ....[149]....
        /*06dc*/ 	.word	0x00005420


	//   ....[150]....
        /*06e0*/ 	.word	0x00005540


	//   ....[151]....
        /*06e4*/ 	.word	0x00005560


	//   ....[152]....
        /*06e8*/ 	.word	0x00005570


	//   ....[153]....
        /*06ec*/ 	.word	0x00005590


	//   ....[154]....
        /*06f0*/ 	.word	0x000055d0


	//   ....[155]....
        /*06f4*/ 	.word	0x00005600


	//   ....[156]....
        /*06f8*/ 	.word	0x00005640


	//   ....[157]....
        /*06fc*/ 	.word	0x00005660


	//   ....[158]....
        /*0700*/ 	.word	0x00005680


	//   ....[159]....
        /*0704*/ 	.word	0x00005800


	//   ....[160]....
        /*0708*/ 	.word	0x00005d20


	//   ....[161]....
        /*070c*/ 	.word	0x00006170


	//   ....[162]....
        /*0710*/ 	.word	0x000062a0


	//   ....[163]....
        /*0714*/ 	.word	0x000063d0


	//   ....[164]....
        /*0718*/ 	.word	0x00006500


	//   ....[165]....
        /*071c*/ 	.word	0x00006630


	//   ....[166]....
        /*0720*/ 	.word	0x00006760


	//   ....[167]....
        /*0724*/ 	.word	0x00006890


	//   ....[168]....
        /*0728*/ 	.word	0x000069c0


	//   ....[169]....
        /*072c*/ 	.word	0x00006af0


	//   ....[170]....
        /*0730*/ 	.word	0x00006c20


	//   ....[171]....
        /*0734*/ 	.word	0x00006d50


	//   ....[172]....
        /*0738*/ 	.word	0x00006e70


	//   ....[173]....
        /*073c*/ 	.word	0x00006f80


	//   ....[174]....
        /*0740*/ 	.word	0x00007090


	//   ....[175]....
        /*0744*/ 	.word	0x000071a0


	//   ....[176]....
        /*0748*/ 	.word	0x000072b0


	//   ....[177]....
        /*074c*/ 	.word	0x000073c0


	//   ....[178]....
        /*0750*/ 	.word	0x000075e0


	//   ....[179]....
        /*0754*/ 	.word	0x000076b0


	//   ....[180]....
        /*0758*/ 	.word	0x00007780


	//   ....[181]....
        /*075c*/ 	.word	0x00007850


	//   ....[182]....
        /*0760*/ 	.word	0x00007920


	//   ....[183]....
        /*0764*/ 	.word	0x000079f0


	//   ....[184]....
        /*0768*/ 	.word	0x00007ac0


	//   ....[185]....
        /*076c*/ 	.word	0x00007b90


	//   ....[186]....
        /*0770*/ 	.word	0x00007c50


	//   ....[187]....
        /*0774*/ 	.word	0x00007d20


	//   ....[188]....
        /*0778*/ 	.word	0x00007df0


	//   ....[189]....
        /*077c*/ 	.word	0x00007ec0


	//   ....[190]....
        /*0780*/ 	.word	0x00007fa0


	//   ....[191]....
        /*0784*/ 	.word	0x00008070


	//   ....[192]....
        /*0788*/ 	.word	0x00008140


	//   ....[193]....
        /*078c*/ 	.word	0x00008200


	//   ....[194]....
        /*0790*/ 	.word	0x000082c0


	//   ....[195]....
        /*0794*/ 	.word	0x000090d0


	//   ....[196]....
        /*0798*/ 	.word	0x00009170


	//   ....[197]....
        /*079c*/ 	.word	0x00009210


	//   ....[198]....
        /*07a0*/ 	.word	0x000092b0


	//   ....[199]....
        /*07a4*/ 	.word	0x00009350


	//   ....[200]....
        /*07a8*/ 	.word	0x000093f0


	//   ....[201]....
        /*07ac*/ 	.word	0x00009490


	//   ....[202]....
        /*07b0*/ 	.word	0x00009540


	//   ....[203]....
        /*07b4*/ 	.word	0x000095f0


	//   ....[204]....
        /*07b8*/ 	.word	0x000096a0


	//   ....[205]....
        /*07bc*/ 	.word	0x00009750


	//   ....[206]....
        /*07c0*/ 	.word	0x00009800


	//   ....[207]....
        /*07c4*/ 	.word	0x000098b0


	//   ....[208]....
        /*07c8*/ 	.word	0x00009960


	//   ....[209]....
        /*07cc*/ 	.word	0x00009a10


	//   ....[210]....
        /*07d0*/ 	.word	0x00009ab0


	//   ....[211]....
        /*07d4*/ 	.word	0x00009b50


	//   ....[212]....
        /*07d8*/ 	.word	0x00009c80


	//   ....[213]....
        /*07dc*/ 	.word	0x00009d00


	//   ....[214]....
        /*07e0*/ 	.word	0x00009d80


	//   ....[215]....
        /*07e4*/ 	.word	0x00009e00


	//   ....[216]....
        /*07e8*/ 	.word	0x00009e80


	//   ....[217]....
        /*07ec*/ 	.word	0x00009f00


	//   ....[218]....
        /*07f0*/ 	.word	0x00009f80


	//   ....[219]....
        /*07f4*/ 	.word	0x0000a000


	//   ....[220]....
        /*07f8*/ 	.word	0x0000a080


	//   ....[221]....
        /*07fc*/ 	.word	0x0000a100


	//   ....[222]....
        /*0800*/ 	.word	0x0000a180


	//   ....[223]....
        /*0804*/ 	.word	0x0000a200


	//   ....[224]....
        /*0808*/ 	.word	0x0000a280


	//   ....[225]....
        /*080c*/ 	.word	0x0000a300


	//   ....[226]....
        /*0810*/ 	.word	0x0000a380


	//   ....[227]....
        /*0814*/ 	.word	0x0000a410


	//   ....[228]....
        /*0818*/ 	.word	0x0000a490


	//   ....[229]....
        /*081c*/ 	.word	0x0000a500


	//   ....[230]....
        /*0820*/ 	.word	0x0000a570


	//   ....[231]....
        /*0824*/ 	.word	0x0000a5e0


	//   ....[232]....
        /*0828*/ 	.word	0x0000a650


	//   ....[233]....
        /*082c*/ 	.word	0x0000a6c0


	//----- nvinfo : EIATTR_EXIT_INSTR_OFFSETS
	.align		4
.L_267:
        /*0830*/ 	.byte	0x04, 0x1c
        /*0832*/ 	.short	(.L_269 - .L_268)


	//   ....[0]....
.L_268:
        /*0834*/ 	.word	0x00002470


	//   ....[1]....
        /*0838*/ 	.word	0x00002490


	//   ....[2]....
        /*083c*/ 	.word	0x000025b0


	//   ....[3]....
        /*0840*/ 	.word	0x00009b60


	//   ....[4]....
        /*0844*/ 	.word	0x0000a4a0


	//----- nvinfo : EIATTR_MAX_THREADS
	.align		4
.L_269:
        /*0848*/ 	.byte	0x04, 0x05
        /*084a*/ 	.short	(.L_271 - .L_270)
.L_270:
        /*084c*/ 	.word	0x00000180
        /*0850*/ 	.word	0x00000001
        /*0854*/ 	.word	0x00000001


	//----- nvinfo : EIATTR_CRS_STACK_SIZE
	.align		4
.L_271:
        /*0858*/ 	.byte	0x04, 0x1e
        /*085a*/ 	.short	(.L_273 - .L_272)
.L_272:
        /*085c*/ 	.word	0x00000000


	//----- nvinfo : EIATTR_CBANK_PARAM_SIZE
	.align		4
.L_273:
        /*0860*/ 	.byte	0x03, 0x19
        /*0862*/ 	.short	0x004d


	//----- nvinfo : EIATTR_PARAM_CBANK
	.align		4
        /*0864*/ 	.byte	0x04, 0x0a
        /*0866*/ 	.short	(.L_275 - .L_274)
	.align		4
.L_274:
        /*0868*/ 	.word	index@(.nv.constant0._ZN3cub17CUB_300001_SM_9006detail10radix_sort29DeviceRadixSortOnesweepKernelINS1_5radix10policy_hubIiiyE10Policy1000ELNS0_9SortOrderE0EiiyiiNS1_21identity_decomposer_tEEEvPT5_SB_PT3_PKSC_PT1_PKSG_PT2_PKSK_T4_iiT6_)
        /*086c*/ 	.short	0x0210
        /*086e*/ 	.short	0x004d


	//----- nvinfo : EIATTR_SW_WAR
	.align		4
.L_275:
        /*0870*/ 	.byte	0x04, 0x36
        /*0872*/ 	.short	(.L_277 - .L_276)
.L_276:
        /*0874*/ 	.word	0x00000008
.L_277:


//--------------------- .nv.info._ZN3cub17CUB_300001_SM_9006detail10radix_sort33DeviceRadixSortExclusiveSumKernelINS1_5radix10policy_hubIiiyE10Policy1000EyEEvPT0_ --------------------------
	.section	.nv.info._ZN3cub17CUB_300001_SM_9006detail10radix_sort33DeviceRadixSortExclusiveSumKernelINS1_5radix10policy_hubIiiyE10Policy1000EyEEvPT0_,"",@"SHT_CUDA_INFO"
	.sectionflags	@""
	.align	4


	//----- nvinfo : EIATTR_CUDA_API_VERSION
	.align		4
        /*0000*/ 	.byte	0x04, 0x37
        /*0002*/ 	.short	(.L_279 - .L_278)
.L_278:
        /*0004*/ 	.word	0x00000082


	//----- nvinfo : EIATTR_KPARAM_INFO
	.align		4
.L_279:
        /*0008*/ 	.byte	0x04, 0x17
        /*000a*/ 	.short	(.L_281 - .L_280)
.L_280:
        /*000c*/ 	.word	0x00000000
        /*0010*/ 	.short	0x0000
        /*0012*/ 	.short	0x0000
        /*0014*/ 	.byte	0x00, 0xf0, 0x21, 0x00


	//----- nvinfo : EIATTR_SPARSE_MMA_MASK
	.align		4
.L_281:
        /*0018*/ 	.byte	0x03, 0x50
        /*001a*/ 	.short	0x0000


	//----- nvinfo : EIATTR_MAXREG_COUNT
	.align		4
        /*001c*/ 	.byte	0x03, 0x1b
        /*001e*/ 	.short	0x00ff


	//----- nvinfo : EIATTR_NUM_BARRIERS
	.align		4
        /*0020*/ 	.byte	0x02, 0x4c
        /*0022*/ 	.byte	0x01
	.zero		1


	//----- nvinfo : EIATTR_MERCURY_ISA_VERSION
	.align		4
        /*0024*/ 	.byte	0x03, 0x5f
        /*0026*/ 	.short	0x0101


	//----- nvinfo : EIATTR_COOP_GROUP_MASK_REGIDS
	.align		4
        /*0028*/ 	.byte	0x04, 0x29
        /*002a*/ 	.short	(.L_283 - .L_282)


	//   ....[0]....
.L_282:
        /*002c*/ 	.word	0xffffffff


	//   ....[1]....
        /*0030*/ 	.word	0xffffffff


	//   ....[2]....
        /*0034*/ 	.word	0xffffffff


	//   ....[3]....
        /*0038*/ 	.word	0xffffffff


	//   ....[4]....
        /*003c*/ 	.word	0xffffffff


	//   ....[5]....
        /*0040*/ 	.word	0xffffffff


	//   ....[6]....
        /*0044*/ 	.word	0xffffffff


	//   ....[7]....
        /*0048*/ 	.word	0xffffffff


	//   ....[8]....
        /*004c*/ 	.word	0xffffffff


	//   ....[9]....
        /*0050*/ 	.word	0xffffffff


	//   ....[10]....
        /*0054*/ 	.word	0x05000015


	//   ....[11]....
        /*0058*/ 	.word	0x05000015


	//   ....[12]....
        /*005c*/ 	.word	0x05000015


	//   ....[13]....
        /*0060*/ 	.word	0x05000015


	//   ....[14]....
        /*0064*/ 	.word	0x05000015


	//   ....[15]....
        /*0068*/ 	.word	0x05000015


	//   ....[16]....
        /*006c*/ 	.word	0x05000015


	//   ....[17]....
        /*0070*/ 	.word	0x05000015


	//   ....[18]....
        /*0074*/ 	.word	0x05000015


	//   ....[19]....
        /*0078*/ 	.word	0x05000015


	//----- nvinfo : EIATTR_COOP_GROUP_INSTR_OFFSETS
	.align		4
.L_283:
        /*007c*/ 	.byte	0x04, 0x28
        /*007e*/ 	.short	(.L_285 - .L_284)


	//   ....[0]....
.L_284:
        /*0080*/ 	.word	0x00000250


	//   ....[1]....
        /*0084*/ 	.word	0x00000260


	//   ....[2]....
        /*0088*/ 	.word	0x000002a0


	//   ....[3]....
        /*008c*/ 	.word	0x000002c0


	//   ....[4]....
        /*0090*/ 	.word	0x00000310


	//   ....[5]....
        /*0094*/ 	.word	0x00000320


	//   ....[6]....
        /*0098*/ 	.word	0x00000360


	//   ....[7]....
        /*009c*/ 	.word	0x00000380


	//   ....[8]....
        /*00a0*/ 	.word	0x000003d0


	//   ....[9]....
        /*00a4*/ 	.word	0x000003e0


	//   ....[10]....
        /*00a8*/ 	.word	0x00000660


	//   ....[11]....
        /*00ac*/ 	.word	0x000006b0


	//   ....[12]....
        /*00b0*/ 	.word	0x00000740


	//   ....[13]....
        /*00b4*/ 	.word	0x00000790


	//   ....[14]....
        /*00b8*/ 	.word	0x00000820


	//   ....[15]....
        /*00bc*/ 	.word	0x00000870


	//   ....[16]....
        /*00c0*/ 	.word	0x00000900


	//   ....[17]....
        /*00c4*/ 	.word	0x00000950


	//   ....[18]....
        /*00c8*/ 	.word	0x000009e0


	//   ....[19]....
        /*00cc*/ 	.word	0x00000a30


	//----- nvinfo : EIATTR_EXIT_INSTR_OFFSETS
	.align		4
.L_285:
        /*00d0*/ 	.byte	0x04, 0x1c
        /*00d2*/ 	.short	(.L_287 - .L_286)


	//   ....[0]....
.L_286:
        /*00d4*/ 	.word	0x000005d0


	//   ....[1]....
        /*00d8*/ 	.word	0x00000600


	//----- nvinfo : EIATTR_CRS_STACK_SIZE
	.align		4
.L_287:
        /*00dc*/ 	.byte	0x04, 0x1e
        /*00de*/ 	.short	(.L_289 - .L_288)
.L_288:
        /*00e0*/ 	.word	0x00000000


	//----- nvinfo : EIATTR_CBANK_PARAM_SIZE
	.align		4
.L_289:
        /*00e4*/ 	.byte	0x03, 0x19
        /*00e6*/ 	.short	0x0008


	//----- nvinfo : EIATTR_PARAM_CBANK
	.align		4
        /*00e8*/ 	.byte	0x04, 0x0a
        /*00ea*/ 	.short	(.L_291 - .L_290)
	.align		4
.L_290:
        /*00ec*/ 	.word	index@(.nv.constant0._ZN3cub17CUB_300001_SM_9006detail10radix_sort33DeviceRadixSortExclusiveSumKernelINS1_5radix10policy_hubIiiyE10Policy1000EyEEvPT0_)
        /*00f0*/ 	.short	0x0210
        /*00f2*/ 	.short	0x0008


	//----- nvinfo : EIATTR_SW_WAR
	.align		4
.L_291:
        /*00f4*/ 	.byte	0x04, 0x36
        /*00f6*/ 	.short	(.L_293 - .L_292)
.L_292:
        /*00f8*/ 	.word	0x00000008
.L_293:


//--------------------- .nv.info._ZN3cub17CUB_300001_SM_9006detail10radix_sort30DeviceRadixSortHistogramKernelINS1_5radix10policy_hubIiiyE10Policy1000ELNS0_9SortOrderE0EiyNS1_21identity_decomposer_tEEEvPT2_PKT1_SA_iiT3_ --------------------------
	.section	.nv.info._ZN3cub17CUB_300001_SM_9006detail10radix_sort30DeviceRadixSortHistogramKernelINS1_5radix10policy_hubIiiyE10Policy1000ELNS0_9SortOrderE0EiyNS1_21identity_decomposer_tEEEvPT2_PKT1_SA_iiT3_,"",@"SHT_CUDA_INFO"
	.sectionflags	@""
	.align	4


	//----- nvinfo : EIATTR_CUDA_API_VERSION
	.align		4
        /*0000*/ 	.byte	0x04, 0x37
        /*0002*/ 	.short	(.L_295 - .L_294)
.L_294:
        /*0004*/ 	.word	0x00000082


	//----- nvinfo : EIATTR_KPARAM_INFO
	.align		4
.L_295:
        /*0008*/ 	.byte	0x04, 0x17
        /*000a*/ 	.short	(.L_297 - .L_296)
.L_296:
        /*000c*/ 	.word	0x00000000
        /*0010*/ 	.short	0x0005
        /*0012*/ 	.short	0x0020
        /*0014*/ 	.byte	0x00, 0xf0, 0x05, 0x00


	//----- nvinfo : EIATTR_KPARAM_INFO
	.align		4
.L_297:
        /*0018*/ 	.byte	0x04, 0x17
        /*001a*/ 	.short	(.L_299 - .L_298)
.L_298:
        /*001c*/ 	.word	0x00000000
        /*0020*/ 	.short	0x0004
        /*0022*/ 	.short	0x001c
        /*0024*/ 	.byte	0x00, 0xf0, 0x11, 0x00


	//----- nvinfo : EIATTR_KPARAM_INFO
	.align		4
.L_299:
        /*0028*/ 	.byte	0x04, 0x17
        /*002a*/ 	.short	(.L_301 - .L_300)
.L_300:
        /*002c*/ 	.word	0x00000000
        /*0030*/ 	.short	0x0003
        /*0032*/ 	.short	0x0018
        /*0034*/ 	.byte	0x00, 0xf0, 0x11, 0x00


	//----- nvinfo : EIATTR_KPARAM_INFO
	.align		4
.L_301:
        /*0038*/ 	.byte	0x04, 0x17
        /*003a*/ 	.short	(.L_303 - .L_302)
.L_302:
        /*003c*/ 	.word	0x00000000
        /*0040*/ 	.short	0x0002
        /*0042*/ 	.short	0x0010
        /*0044*/ 	.byte	0x00, 0xf0, 0x21, 0x00


	//----- nvinfo : EIATTR_KPARAM_INFO
	.align		4
.L_303:
        /*0048*/ 	.byte	0x04, 0x17
        /*004a*/ 	.short	(.L_305 - .L_304)
.L_304:
        /*004c*/ 	.word	0x00000000
        /*0050*/ 	.short	0x0001
        /*0052*/ 	.short	0x0008
        /*0054*/ 	.byte	0x00, 0xf0, 0x21, 0x00


	//----- nvinfo : EIATTR_KPARAM_INFO
	.align		4
.L_305:
        /*0058*/ 	.byte	0x04, 0x17
        /*005a*/ 	.short	(.L_307 - .L_306)
.L_306:
        /*005c*/ 	.word	0x00000000
        /*0060*/ 	.short	0x0000
        /*0062*/ 	.short	0x0000
        /*0064*/ 	.byte	0x00, 0xf0, 0x21, 0x00


	//----- nvinfo : EIATTR_SPARSE_MMA_MASK
	.align		4
.L_307:
        /*0068*/ 	.byte	0x03, 0x50
        /*006a*/ 	.short	0x0000


	//----- nvinfo : EIATTR_MAXREG_COUNT
	.align		4
        /*006c*/ 	.byte	0x03, 0x1b
        /*006e*/ 	.short	0x00ff


	//----- nvinfo : EIATTR_NUM_BARRIERS
	.align		4
        /*0070*/ 	.byte	0x02, 0x4c
        /*0072*/ 	.byte	0x01
	.zero		1


	//----- nvinfo : EIATTR_MERCURY_ISA_VERSION
	.align		4
        /*0074*/ 	.byte	0x03, 0x5f
        /*0076*/ 	.short	0x0101


	//----- nvinfo : EIATTR_EXIT_INSTR_OFFSETS
	.align		4
        /*0078*/ 	.byte	0x04, 0x1c
        /*007a*/ 	.short	(.L_309 - .L_308)


	//   ....[0]....
.L_308:
        /*007c*/ 	.word	0x000000d0


	//   ....[1]....
        /*0080*/ 	.word	0x000024f0


	//----- nvinfo : EIATTR_MAX_THREADS
	.align		4
.L_309:
        /*0084*/ 	.byte	0x04, 0x05
        /*0086*/ 	.short	(.L_311 - .L_310)
.L_310:
        /*0088*/ 	.word	0x00000080
        /*008c*/ 	.word	0x00000001
        /*0090*/ 	.word	0x00000001


	//----- nvinfo : EIATTR_CRS_STACK_SIZE
	.align		4
.L_311:
        /*0094*/ 	.byte	0x04, 0x1e
        /*0096*/ 	.short	(.L_313 - .L_312)
.L_312:
        /*0098*/ 	.word	0x00000000


	//----- nvinfo : EIATTR_CBANK_PARAM_SIZE
	.align		4
.L_313:
        /*009c*/ 	.byte	0x03, 0x19
        /*009e*/ 	.short	0x0021


	//----- nvinfo : EIATTR_PARAM_CBANK
	.align		4
        /*00a0*/ 	.byte	0x04, 0x0a
        /*00a2*/ 	.short	(.L_315 - .L_314)
	.align		4
.L_314:
        /*00a4*/ 	.word	index@(.nv.constant0._ZN3cub17CUB_300001_SM_9006detail10radix_sort30DeviceRadixSortHistogramKernelINS1_5radix10policy_hubIiiyE10Policy1000ELNS0_9SortOrderE0EiyNS1_21identity_decomposer_tEEEvPT2_PKT1_SA_iiT3_)
        /*00a8*/ 	.short	0x0210
        /*00aa*/ 	.short	0x0021


	//----- nvinfo : EIATTR_SW_WAR
	.align		4
.L_315:
        /*00ac*/ 	.byte	0x04, 0x36
        /*00ae*/ 	.short	(.L_317 - .L_316)
.L_316:
        /*00b0*/ 	.word	0x00000008
.L_317:


//--------------------- .nv.info._ZN3cub17CUB_300001_SM_9006detail10radix_sort31DeviceRadixSortSingleTileKernelINS1_5radix10policy_hubIiiyE10Policy1000ELNS0_9SortOrderE0EiiyNS1_21identity_decomposer_tEEEvPKT1_PSA_PKT2_PSE_T3_iiT4_ --------------------------
	.section	.nv.info._ZN3cub17CUB_300001_SM_9006detail10radix_sort31DeviceRadixSortSingleTileKernelINS1_5radix10policy_hubIiiyE10Policy1000ELNS0_9SortOrderE0EiiyNS1_21identity_decomposer_tEEEvPKT1_PSA_PKT2_PSE_T3_iiT4_,"",@"SHT_CUDA_INFO"
	.sectionflags	@""
	.align	4


	//----- nvinfo : EIATTR_CUDA_API_VERSION
	.align		4
        /*0000*/ 	.byte	0x04, 0x37
        /*0002*/ 	.short	(.L_319 - .L_318)
.L_318:
        /*0004*/ 	.word	0x00000082


	//----- nvinfo : EIATTR_KPARAM_INFO
	.align		4
.L_319:
        /*0008*/ 	.byte	0x04, 0x17
        /*000a*/ 	.short	(.L_321 - .L_320)
.L_320:
        /*000c*/ 	.word	0x00000000
        /*0010*/ 	.short	0x0007
        /*0012*/ 	.short	0x0030
        /*0014*/ 	.byte	0x00, 0xf0, 0x05, 0x00


	//----- nvinfo : EIATTR_KPARAM_INFO
	.align		4
.L_321:
        /*0018*/ 	.byte	0x04, 0x17
        /*001a*/ 	.short	(.L_323 - .L_322)
.L_322:
        /*001c*/ 	.word	0x00000000
        /*0020*/ 	.short	0x0006
        /*0022*/ 	.short	0x002c
        /*0024*/ 	.byte	0x00, 0xf0, 0x11, 0x00


	//----- nvinfo : EIATTR_KPARAM_INFO
	.align		4
.L_323:
        /*0028*/ 	.byte	0x04, 0x17
        /*002a*/ 	.short	(.L_325 - .L_324)
.L_324:
        /*002c*/ 	.word	0x00000000
        /*0030*/ 	.short	0x0005
        /*0032*/ 	.short	0x0028
        /*0034*/ 	.byte	0x00, 0xf0, 0x11, 0x00


	//----- nvinfo : EIATTR_KPARAM_INFO
	.align		4
.L_325:
        /*0038*/ 	.byte	0x04, 0x17
        /*003a*/ 	.short	(.L_327 - .L_326)
.L_326:
        /*003c*/ 	.word	0x00000000
        /*0040*/ 	.short	0x0004
        /*0042*/ 	.short	0x0020
        /*0044*/ 	.byte	0x00, 0xf0, 0x21, 0x00


	//----- nvinfo : EIATTR_KPARAM_INFO
	.align		4
.L_327:
        /*0048*/ 	.byte	0x04, 0x17
        /*004a*/ 	.short	(.L_329 - .L_328)
.L_328:
        /*004c*/ 	.word	0x00000000
        /*0050*/ 	.short	0x0003
        /*0052*/ 	.short	0x0018
        /*0054*/ 	.byte	0x00, 0xf0, 0x21, 0x00


	//----- nvinfo : EIATTR_KPARAM_INFO
	.align		4
.L_329:
        /*0058*/ 	.byte	0x04, 0x17
        /*005a*/ 	.short	(.L_331 - .L_330)
.L_330:
        /*005c*/ 	.word	0x00000000
        /*0060*/ 	.short	0x0002
        /*0062*/ 	.short	0x0010
        /*0064*/ 	.byte	0x00, 0xf0, 0x21, 0x00


	//----- nvinfo : EIATTR_KPARAM_INFO
	.align		4
.L_331:
        /*0068*/ 	.byte	0x04, 0x17
        /*006a*/ 	.short	(.L_333 - .L_332)
.L_332:
        /*006c*/ 	.word	0x00000000
        /*0070*/ 	.short	0x0001
        /*0072*/ 	.short	0x0008
        /*0074*/ 	.byte	0x00, 0xf0, 0x21, 0x00


	//----- nvinfo : EIATTR_KPARAM_INFO
	.align		4
.L_333:
        /*0078*/ 	.byte	0x04, 0x17
        /*007a*/ 	.short	(.L_335 - .L_334)
.L_334:
        /*007c*/ 	.word	0x00000000
        /*0080*/ 	.short	0x0000
        /*0082*/ 	.short	0x0000
        /*0084*/ 	.byte	0x00, 0xf0, 0x21, 0x00


	//----- nvinfo : EIATTR_SPARSE_MMA_MASK
	.align		4
.L_335:
        /*0088*/ 	.byte	0x03, 0x50
        /*008a*/ 	.short	0x0000


	//----- nvinfo : EIATTR_MAXREG_COUNT
	.align		4
        /*008c*/ 	.byte	0x03, 0x1b
        /*008e*/ 	.short	0x00ff


	//----- nvinfo : EIATTR_NUM_BARRIERS
	.align		4
        /*0090*/ 	.byte	0x02, 0x4c
        /*0092*/ 	.byte	0x01
	.zero		1


	//----- nvinfo : EIATTR_MERCURY_ISA_VERSION
	.align		4
        /*0094*/ 	.byte	0x03, 0x5f
        /*0096*/ 	.short	0x0101


	//----- nvinfo : EIATTR_UNUSED_LOAD_BYTE_OFFSET
	.align		4
        /*0098*/ 	.byte	0x04, 0x44
        /*009a*/ 	.short	(.L_337 - .L_336)


	//   ....[0]....
.L_336:
        /*009c*/ 	.word	0x00001fc0
        /*00a0*/ 	.word	0x0000fff0


	//   ....[1]....
        /*00a4*/ 	.word	0x00001fd0
        /*00a8*/ 	.word	0x0000f0ff


	//   ....[2]....
        /*00ac*/ 	.word	0x00004480
        /*00b0*/ 	.word	0x0000f0ff


	//   ....[3]....
        /*00b4*/ 	.word	0x000044b0
        /*00b8*/ 	.word	0x0000fff0


	//----- nvinfo : EIATTR_COOP_GROUP_MASK_REGIDS
	.align		4
.L_337:
        /*00bc*/ 	.byte	0x04, 0x29
        /*00be*/ 	.short	(.L_339 - .L_338)


	//   ....[0]....
.L_338:
        /*00c0*/ 	.word	0xffffffff


	//   ....[1]....
        /*00c4*/ 	.word	0xffffffff


	//   ....[2]....
        /*00c8*/ 	.word	0xffffffff


	//   ....[3]....
        /*00cc*/ 	.word	0xffffffff


	//   ....[4]....
        /*00d0*/ 	.word	0xffffffff


	//   ....[5]....
        /*00d4*/ 	.word	0xffffffff


	//   ....[6]....
        /*00d8*/ 	.word	0xffffffff


	//   ....[7]....
        /*00dc*/ 	.word	0xffffffff


	//   ....[8]....
        /*00e0*/ 	.word	0xffffffff


	//   ....[9]....
        /*00e4*/ 	.word	0xffffffff


	//----- nvinfo : EIATTR_COOP_GROUP_INSTR_OFFSETS
	.align		4
.L_339:
        /*00e8*/ 	.byte	0x04, 0x28
        /*00ea*/ 	.short	(.L_341 - .L_340)


	//   ....[0]....
.L_340:
        /*00ec*/ 	.word	0x00001ec0


	//   ....[1]....
        /*00f0*/ 	.word	0x00001ee0


	//   ....[2]....
        /*00f4*/ 	.word	0x00001f00


	//   ....[3]....
        /*00f8*/ 	.word	0x00001f30


	//   ....[4]....
        /*00fc*/ 	.word	0x00001f60


	//   ....[5]....
        /*0100*/ 	.word	0x000043b0


	//   ....[6]....
        /*0104*/ 	.word	0x000043d0


	//   ....[7]....
        /*0108*/ 	.word	0x000043f0


	//   ....[8]....
        /*010c*/ 	.word	0x00004410


	//   ....[9]....
        /*0110*/ 	.word	0x00004430


	//----- nvinfo : EIATTR_EXIT_INSTR_OFFSETS
	.align		4
.L_341:
        /*0114*/ 	.byte	0x04, 0x1c
        /*0116*/ 	.short	(.L_343 - .L_342)


	//   ....[0]....
.L_342:
        /*0118*/ 	.word	0x00005cf0


	//   ....[1]....
        /*011c*/ 	.word	0x00005d40


	//----- nvinfo : EIATTR_MAX_THREADS
	.align		4
.L_343:
        /*0120*/ 	.byte	0x04, 0x05
        /*0122*/ 	.short	(.L_345 - .L_344)
.L_344:
        /*0124*/ 	.word	0x00000100
        /*0128*/ 	.word	0x00000001
        /*012c*/ 	.word	0x00000001


	//----- nvinfo : EIATTR_CRS_STACK_SIZE
	.align		4
.L_345:
        /*0130*/ 	.byte	0x04, 0x1e
        /*0132*/ 	.short	(.L_347 - .L_346)
.L_346:
        /*0134*/ 	.word	0x00000000


	//----- nvinfo : EIATTR_CBANK_PARAM_SIZE
	.align		4
.L_347:
        /*0138*/ 	.byte	0x03, 0x19
        /*013a*/ 	.short	0x0031


	//----- nvinfo : EIATTR_PARAM_CBANK
	.align		4
        /*013c*/ 	.byte	0x04, 0x0a
        /*013e*/ 	.short	(.L_349 - .L_348)
	.align		4
.L_348:
        /*0140*/ 	.word	index@(.nv.constant0._ZN3cub17CUB_300001_SM_9006detail10radix_sort31DeviceRadixSortSingleTileKernelINS1_5radix10policy_hubIiiyE10Policy1000ELNS0_9SortOrderE0EiiyNS1_21identity_decomposer_tEEEvPKT1_PSA_PKT2_PSE_T3_iiT4_)
        /*0144*/ 	.short	0x0210
        /*0146*/ 	.short	0x0031


	//----- nvinfo : EIATTR_SW_WAR
	.align		4
.L_349:
        /*0148*/ 	.byte	0x04, 0x36
        /*014a*/ 	.short	(.L_351 - .L_350)
.L_350:
        /*014c*/ 	.word	0x00000008
.L_351:


//--------------------- .nv.info._ZN3cub17CUB_300001_SM_9006detail11EmptyKernelIvEEvv --------------------------
	.section	.nv.info._ZN3cub17CUB_300001_SM_9006detail11EmptyKernelIvEEvv,"",@"SHT_CUDA_INFO"
	.sectionflags	@""
	.align	4


	//----- nvinfo : EIATTR_CUDA_API_VERSION
	.align		4
        /*0000*/ 	.byte	0x04, 0x37
        /*0002*/ 	.short	(.L_353 - .L_352)
.L_352:
        /*0004*/ 	.word	0x00000082


	//----- nvinfo : EIATTR_SPARSE_MMA_MASK
	.align		4
.L_353:
        /*0008*/ 	.byte	0x03, 0x50
        /*000a*/ 	.short	0x0000


	//----- nvinfo : EIATTR_MAXREG_COUNT
	.align		4
        /*000c*/ 	.byte	0x03, 0x1b
        /*000e*/ 	.short	0x00ff


	//----- nvinfo : EIATTR_MERCURY_ISA_VERSION
	.align		4
        /*0010*/ 	.byte	0x03, 0x5f
        /*0012*/ 	.short	0x0101


	//----- nvinfo : EIATTR_EXIT_INSTR_OFFSETS
	.align		4
        /*0014*/ 	.byte	0x04, 0x1c
        /*0016*/ 	.short	(.L_355 - .L_354)


	//   ....[0]....
.L_354:
        /*0018*/ 	.word	0x00000010


	//----- nvinfo : EIATTR_SW_WAR
	.align		4
.L_355:
        /*001c*/ 	.byte	0x04, 0x36
        /*001e*/ 	.short	(.L_357 - .L_356)
.L_356:
        /*0020*/ 	.word	0x00000008
.L_357:


//--------------------- .nv.info._Z20moe_unpermute_kernelI13__nv_bfloat16S0_Lb1EEvPKT_PS1_PKiPKfiii --------------------------
	.section	.nv.info._Z20moe_unpermute_kernelI13__nv_bfloat16S0_Lb1EEvPKT_PS1_PKiPKfiii,"",@"SHT_CUDA_INFO"
	.sectionflags	@""
	.align	4


	//----- nvinfo : EIATTR_CUDA_API_VERSION
	.align		4
        /*0000*/ 	.byte	0x04, 0x37
        /*0002*/ 	.short	(.L_359 - .L_358)
.L_358:
        /*0004*/ 	.word	0x00000082


	//----- nvinfo : EIATTR_KPARAM_INFO
	.align		4
.L_359:
        /*0008*/ 	.byte	0x04, 0x17
        /*000a*/ 	.short	(.L_361 - .L_360)
.L_360:
        /*000c*/ 	.word	0x00000000
        /*0010*/ 	.short	0x0006
        /*0012*/ 	.short	0x0028
        /*0014*/ 	.byte	0x00, 0xf0, 0x11, 0x00


	//----- nvinfo : EIATTR_KPARAM_INFO
	.align		4
.L_361:
        /*0018*/ 	.byte	0x04, 0x17
        /*001a*/ 	.short	(.L_363 - .L_362)
.L_362:
        /*001c*/ 	.word	0x00000000
        /*0020*/ 	.short	0x0005
        /*0022*/ 	.short	0x0024
        /*0024*/ 	.byte	0x00, 0xf0, 0x11, 0x00


	//----- nvinfo : EIATTR_KPARAM_INFO
	.align		4
.L_363:
        /*0028*/ 	.byte	0x04, 0x17
        /*002a*/ 	.short	(.L_365 - .L_364)
.L_364:
        /*002c*/ 	.word	0x00000000
        /*0030*/ 	.short	0x0004
        /*0032*/ 	.short	0x0020
        /*0034*/ 	.byte	0x00, 0xf0, 0x11, 0x00


	//----- nvinfo : EIATTR_KPARAM_INFO
	.align		4
.L_365:
        /*0038*/ 	.byte	0x04, 0x17
        /*003a*/ 	.short	(.L_367 - .L_366)
.L_366:
        /*003c*/ 	.word	0x00000000
        /*0040*/ 	.short	0x0003
        /*0042*/ 	.short	0x0018
        /*0044*/ 	.byte	0x00, 0xf0, 0x21, 0x00


	//----- nvinfo : EIATTR_KPARAM_INFO
	.align		4
.L_367:
        /*0048*/ 	.byte	0x04, 0x17
        /*004a*/ 	.short	(.L_369 - .L_368)
.L_368:
        /*004c*/ 	.word	0x00000000
        /*0050*/ 	.short	0x0002
        /*0052*/ 	.short	0x0010
        /*0054*/ 	.byte	0x00, 0xf0, 0x21, 0x00


	//----- nvinfo : EIATTR_KPARAM_INFO
	.align		4
.L_369:
        /*0058*/ 	.byte	0x04, 0x17
        /*005a*/ 	.short	(.L_371 - .L_370)
.L_370:
        /*005c*/ 	.word	0x00000000
        /*0060*/ 	.short	0x0001
        /*0062*/ 	.short	0x0008
        /*0064*/ 	.byte	0x00, 0xf0, 0x21, 0x00


	//----- nvinfo : EIATTR_KPARAM_INFO
	.align		4
.L_371:
        /*0068*/ 	.byte	0x04, 0x17
        /*006a*/ 	.short	(.L_373 - .L_372)
.L_372:
        /*006c*/ 	.word	0x00000000
        /*0070*/ 	.short	0x0000
        /*0072*/ 	.short	0x0000
        /*0074*/ 	.byte	0x00, 0xf0, 0x21, 0x00


	//----- nvinfo : EIATTR_SPARSE_MMA_MASK
	.align		4
.L_373:
        /*0078*/ 	.byte	0x03, 0x50
        /*007a*/ 	.short	0x0000


	//----- nvinfo : EIATTR_MAXREG_COUNT
	.align		4
        /*007c*/ 	.byte	0x03, 0x1b
        /*007e*/ 	.short	0x00ff


	//----- nvinfo : EIATTR_NUM_BARRIERS
	.align		4
        /*0080*/ 	.byte	0x02, 0x4c
        /*0082*/ 	.byte	0x01
	.zero		1


	//----- nvinfo : EIATTR_MERCURY_ISA_VERSION
	.align		4
        /*0084*/ 	.byte	0x03, 0x5f
        /*0086*/ 	.short	0x0101


	//----- nvinfo : EIATTR_EXIT_INSTR_OFFSETS
	.align		4
        /*0088*/ 	.byte	0x04, 0x1c
        /*008a*/ 	.short	(.L_375 - .L_374)


	//   ....[0]....
.L_374:
        /*008c*/ 	.word	0x000001d0


	//   ....[1]....
        /*0090*/ 	.word	0x00000480


	//   ....[2]....
        /*0094*/ 	.word	0x00001430


	//----- nvinfo : EIATTR_CRS_STACK_SIZE
	.align		4
.L_375:
        /*0098*/ 	.byte	0x04, 0x1e
        /*009a*/ 	.short	(.L_377 - .L_376)
.L_376:
        /*009c*/ 	.word	0x00000000


	//----- nvinfo : EIATTR_CBANK_PARAM_SIZE
	.align		4
.L_377:
        /*00a0*/ 	.byte	0x03, 0x19
        /*00a2*/ 	.short	0x002c


	//----- nvinfo : EIATTR_PARAM_CBANK
	.align		4
        /*00a4*/ 	.byte	0x04, 0x0a
        /*00a6*/ 	.short	(.L_379 - .L_378)
	.align		4
.L_378:
        /*00a8*/ 	.word	index@(.nv.constant0._Z20moe_unpermute_kernelI13__nv_bfloat16S0_Lb1EEvPKT_PS1_PKiPKfiii)
        /*00ac*/ 	.short	0x0210
        /*00ae*/ 	.short	0x002c


	//----- nvinfo : EIATTR_SW_WAR
	.align		4
.L_379:
        /*00b0*/ 	.byte	0x04, 0x36
        /*00b2*/ 	.short	(.L_381 - .L_380)
.L_380:
        /*00b4*/ 	.word	0x00000008
.L_381:


//--------------------- .nv.info._Z20moe_unpermute_kernelI13__nv_bfloat16S0_Lb0EEvPKT_PS1_PKiPKfiii --------------------------
	.section	.nv.info._Z20moe_unpermute_kernelI13__nv_bfloat16S0_Lb0EEvPKT_PS1_PKiPKfiii,"",@"SHT_CUDA_INFO"
	.sectionflags	@""
	.align	4


	//----- nvinfo : EIATTR_CUDA_API_VERSION
	.align		4
        /*0000*/ 	.byte	0x04, 0x37
        /*0002*/ 	.short	(.L_383 - .L_382)
.L_382:
        /*0004*/ 	.word	0x00000082


	//----- nvinfo : EIATTR_KPARAM_INFO
	.align		4
.L_383:
        /*0008*/ 	.byte	0x04, 0x17
        /*000a*/ 	.short	(.L_385 - .L_384)
.L_384:
        /*000c*/ 	.word	0x00000000
        /*0010*/ 	.short	0x0006
        /*0012*/ 	.short	0x0028
        /*0014*/ 	.byte	0x00, 0xf0, 0x11, 0x00


	//----- nvinfo : EIATTR_KPARAM_INFO
	.align		4
.L_385:
        /*0018*/ 	.byte	0x04, 0x17
        /*001a*/ 	.short	(.L_387 - .L_386)
.L_386:
        /*001c*/ 	.word	0x00000000
        /*0020*/ 	.short	0x0005
        /*0022*/ 	.short	0x0024
        /*0024*/ 	.byte	0x00, 0xf0, 0x11, 0x00


	//----- nvinfo : EIATTR_KPARAM_INFO
	.align		4
.L_387:
        /*0028*/ 	.byte	0x04, 0x17
        /*002a*/ 	.short	(.L_389 - .L_388)
.L_388:
        /*002c*/ 	.word	0x00000000
        /*0030*/ 	.short	0x0004
        /*0032*/ 	.short	0x0020
        /*0034*/ 	.byte	0x00, 0xf0, 0x11, 0x00


	//----- nvinfo : EIATTR_KPARAM_INFO
	.align		4
.L_389:
        /*0038*/ 	.byte	0x04, 0x17
        /*003a*/ 	.short	(.L_391 - .L_390)
.L_390:
        /*003c*/ 	.word	0x00000000
        /*0040*/ 	.short	0x0003
        /*0042*/ 	.short	0x0018
        /*0044*/ 	.byte	0x00, 0xf0, 0x21, 0x00


	//----- nvinfo : EIATTR_KPARAM_INFO
	.align		4
.L_391:
        /*0048*/ 	.byte	0x04, 0x17
        /*004a*/ 	.short	(.L_393 - .L_392)
.L_392:
        /*004c*/ 	.word	0x00000000
        /*0050*/ 	.short	0x0002
        /*0052*/ 	.short	0x0010
        /*0054*/ 	.byte	0x00, 0xf0, 0x21, 0x00


	//----- nvinfo : EIATTR_KPARAM_INFO
	.align		4
.L_393:
        /*0058*/ 	.byte	0x04, 0x17
        /*005a*/ 	.short	(.L_395 - .L_394)
.L_394:
        /*005c*/ 	.word	0x00000000
        /*0060*/ 	.short	0x0001
        /*0062*/ 	.short	0x0008
        /*0064*/ 	.byte	0x00, 0xf0, 0x21, 0x00


	//----- nvinfo : EIATTR_KPARAM_INFO
	.align		4
.L_395:
        /*0068*/ 	.byte	0x04, 0x17
        /*006a*/ 	.short	(.L_397 - .L_396)
.L_396:
        /*006c*/ 	.word	0x00000000
        /*0070*/ 	.short	0x0000
        /*0072*/ 	.short	0x0000
        /*0074*/ 	.byte	0x00, 0xf0, 0x21, 0x00


	//----- nvinfo : EIATTR_SPARSE_MMA_MASK
	.align		4
.L_397:
        /*0078*/ 	.byte	0x03, 0x50
        /*007a*/ 	.short	0x0000


	//----- nvinfo : EIATTR_MAXREG_COUNT
	.align		4
        /*007c*/ 	.byte	0x03, 0x1b
        /*007e*/ 	.short	0x00ff


	//----- nvinfo : EIATTR_MERCURY_ISA_VERSION
	.align		4
        /*0080*/ 	.byte	0x03, 0x5f
        /*0082*/ 	.short	0x0101


	//----- nvinfo : EIATTR_EXIT_INSTR_OFFSETS
	.align		4
        /*0084*/ 	.byte	0x04, 0x1c
        /*0086*/ 	.short	(.L_399 - .L_398)


	//   ....[0]....
.L_398:
        /*0088*/ 	.word	0x00000050


	//   ....[1]....
        /*008c*/ 	.word	0x000002f0


	//   ....[2]....
        /*0090*/ 	.word	0x000011b0


	//----- nvinfo : EIATTR_CRS_STACK_SIZE
	.align		4
.L_399:
        /*0094*/ 	.byte	0x04, 0x1e
        /*0096*/ 	.short	(.L_401 - .L_400)
.L_400:
        /*0098*/ 	.word	0x00000000


	//----- nvinfo : EIATTR_CBANK_PARAM_SIZE
	.align		4
.L_401:
        /*009c*/ 	.byte	0x03, 0x19
        /*009e*/ 	.short	0x002c


	//----- nvinfo : EIATTR_PARAM_CBANK
	.align		4
        /*00a0*/ 	.byte	0x04, 0x0a
        /*00a2*/ 	.short	(.L_403 - .L_402)
	.align		4
.L_402:
        /*00a4*/ 	.word	index@(.nv.constant0._Z20moe_unpermute_kernelI13__nv_bfloat16S0_Lb0EEvPKT_PS1_PKiPKfiii)
        /*00a8*/ 	.short	0x0210
        /*00aa*/ 	.short	0x002c


	//----- nvinfo : EIATTR_SW_WAR
	.align		4
.L_403:
        /*00ac*/ 	.byte	0x04, 0x36
        /*00ae*/ 	.short	(.L_405 - .L_404)
.L_404:
        /*00b0*/ 	.word	0x00000008
.L_405:


//--------------------- .nv.info._Z20moe_unpermute_kernelI6__halfS0_Lb1EEvPKT_PS1_PKiPKfiii --------------------------
	.section	.nv.info._Z20moe_unpermute_kernelI6__halfS0_Lb1EEvPKT_PS1_PKiPKfiii,"",@"SHT_CUDA_INFO"
	.sectionflags	@""
	.align	4


	//----- nvinfo : EIATTR_CUDA_API_VERSION
	.align		4
        /*0000*/ 	.byte	0x04, 0x37
        /*0002*/ 	.short	(.L_407 - .L_406)
.L_406:
        /*0004*/ 	.word	0x00000082


	//----- nvinfo : EIATTR_KPARAM_INFO
	.align		4
.L_407:
        /*0008*/ 	.byte	0x04, 0x17
        /*000a*/ 	.short	(.L_409 - .L_408)
.L_408:
        /*000c*/ 	.word	0x00000000
        /*0010*/ 	.short	0x0006
        /*0012*/ 	.short	0x0028
        /*0014*/ 	.byte	0x00, 0xf0, 0x11, 0x00


	//----- nvinfo : EIATTR_KPARAM_INFO
	.align		4
.L_409:
        /*0018*/ 	.byte	0x04, 0x17
        /*001a*/ 	.short	(.L_411 - .L_410)
.L_410:
        /*001c*/ 	.word	0x00000000
        /*0020*/ 	.short	0x0005
        /*0022*/ 	.short	0x0024
        /*0024*/ 	.byte	0x00, 0xf0, 0x11, 0x00


	//----- nvinfo : EIATTR_KPARAM_INFO
	.align		4
.L_411:
        /*0028*/ 	.byte	0x04, 0x17
        /*002a*/ 	.short	(.L_413 - .L_412)
.L_412:
        /*002c*/ 	.word	0x00000000
        /*0030*/ 	.short	0x0004
        /*0032*/ 	.short	0x0020
        /*0034*/ 	.byte	0x00, 0xf0, 0x11, 0x00


	//----- nvinfo : EIATTR_KPARAM_INFO
	.align		4
.L_413:
        /*0038*/ 	.byte	0x04, 0x17
        /*003a*/ 	.short	(.L_415 - .L_414)
.L_414:
        /*003c*/ 	.word	0x00000000
        /*0040*/ 	.short	0x0003
        /*0042*/ 	.short	0x0018
        /*0044*/ 	.byte	0x00, 0xf0, 0x21, 0x00


	//----- nvinfo : EIATTR_KPARAM_INFO
	.align		4
.L_415:
        /*0048*/ 	.byte	0x04, 0x17
        /*004a*/ 	.short	(.L_417 - .L_416)
.L_416:
        /*004c*/ 	.word	0x00000000
        /*0050*/ 	.short	0x0002
        /*0052*/ 	.short	0x0010
        /*0054*/ 	.byte	0x00, 0xf0, 0x21, 0x00


	//----- nvinfo : EIATTR_KPARAM_INFO
	.align		4
.L_417:
        /*0058*/ 	.byte	0x04, 0x17
        /*005a*/ 	.short	(.L_419 - .L_418)
.L_418:
        /*005c*/ 	.word	0x00000000
        /*0060*/ 	.short	0x0001
        /*0062*/ 	.short	0x0008
        /*0064*/ 	.byte	0x00, 0xf0, 0x21, 0x00


	//----- nvinfo : EIATTR_KPARAM_INFO
	.align		4
.L_419:
        /*0068*/ 	.byte	0x04, 0x17
        /*006a*/ 	.short	(.L_421 - .L_420)
.L_420:
        /*006c*/ 	.word	0x00000000
        /*0070*/ 	.short	0x0000
        /*0072*/ 	.short	0x0000
        /*0074*/ 	.byte	0x00, 0xf0, 0x21, 0x00


	//----- nvinfo : EIATTR_SPARSE_MMA_MASK
	.align		4
.L_421:
        /*0078*/ 	.byte	0x03, 0x50
        /*007a*/ 	.short	0x0000


	//----- nvinfo : EIATTR_MAXREG_COUNT
	.align		4
        /*007c*/ 	.byte	0x03, 0x1b
        /*007e*/ 	.short	0x00ff


	//----- nvinfo : EIATTR_NUM_BARRIERS
	.align		4
        /*0080*/ 	.byte	0x02, 0x4c
        /*0082*/ 	.byte	0x01
	.zero		1


	//----- nvinfo : EIATTR_MERCURY_ISA_VERSION
	.align		4
        /*0084*/ 	.byte	0x03, 0x5f
        /*0086*/ 	.short	0x0101


	//----- nvinfo : EIATTR_EXIT_INSTR_OFFSETS
	.align		4
        /*0088*/ 	.byte	0x04, 0x1c
        /*008a*/ 	.short	(.L_423 - .L_422)


	//   ....[0]....
.L_422:
        /*008c*/ 	.word	0x000001d0


	//   ....[1]....
        /*0090*/ 	.word	0x00000480


	//   ....[2]....
        /*0094*/ 	.word	0x00001430


	//----- nvinfo : EIATTR_CRS_STACK_SIZE
	.align		4
.L_423:
        /*0098*/ 	.byte	0x04, 0x1e
        /*009a*/ 	.short	(.L_425 - .L_424)
.L_424:
        /*009c*/ 	.word	0x00000000


	//----- nvinfo : EIATTR_CBANK_PARAM_SIZE
	.align		4
.L_425:
        /*00a0*/ 	.byte	0x03, 0x19
        /*00a2*/ 	.short	0x002c


	//----- nvinfo : EIATTR_PARAM_CBANK
	.align		4
        /*00a4*/ 	.byte	0x04, 0x0a
        /*00a6*/ 	.short	(.L_427 - .L_426)
	.align		4
.L_426:
        /*00a8*/ 	.word	index@(.nv.constant0._Z20moe_unpermute_kernelI6__halfS0_Lb1EEvPKT_PS1_PKiPKfiii)
        /*00ac*/ 	.short	0x0210
        /*00ae*/ 	.short	0x002c


	//----- nvinfo : EIATTR_SW_WAR
	.align		4
.L_427:
        /*00b0*/ 	.byte	0x04, 0x36
        /*00b2*/ 	.short	(.L_429 - .L_428)
.L_428:
        /*00b4*/ 	.word	0x00000008
.L_429:


//--------------------- .nv.info._Z20moe_unpermute_kernelI6__halfS0_Lb0EEvPKT_PS1_PKiPKfiii --------------------------
	.section	.nv.info._Z20moe_unpermute_kernelI6__halfS0_Lb0EEvPKT_PS1_PKiPKfiii,"",@"SHT_CUDA_INFO"
	.sectionflags	@""
	.align	4


	//----- nvinfo : EIATTR_CUDA_API_VERSION
	.align		4
        /*0000*/ 	.byte	0x04, 0x37
        /*0002*/ 	.short	(.L_431 - .L_430)
.L_430:
        /*0004*/ 	.word	0x00000082


	//----- nvinfo : EIATTR_KPARAM_INFO
	.align		4
.L_431:
        /*0008*/ 	.byte	0x04, 0x17
        /*000a*/ 	.short	(.L_433 - .L_432)
.L_432:
        /*000c*/ 	.word	0x00000000
        /*0010*/ 	.short	0x0006
        /*0012*/ 	.short	0x0028
        /*0014*/ 	.byte	0x00, 0xf0, 0x11, 0x00


	//----- nvinfo : EIATTR_KPARAM_INFO
	.align		4
.L_433:
        /*0018*/ 	.byte	0x04, 0x17
        /*001a*/ 	.short	(.L_435 - .L_434)
.L_434:
        /*001c*/ 	.word	0x00000000
        /*0020*/ 	.short	0x0005
        /*0022*/ 	.short	0x0024
        /*0024*/ 	.byte	0x00, 0xf0, 0x11, 0x00


	//----- nvinfo : EIATTR_KPARAM_INFO
	.align		4
.L_435:
        /*0028*/ 	.byte	0x04, 0x17
        /*002a*/ 	.short	(.L_437 - .L_436)
.L_436:
        /*002c*/ 	.word	0x00000000
        /*0030*/ 	.short	0x0004
        /*0032*/ 	.short	0x0020
        /*0034*/ 	.byte	0x00, 0xf0, 0x11, 0x00


	//----- nvinfo : EIATTR_KPARAM_INFO
	.align		4
.L_437:
        /*0038*/ 	.byte	0x04, 0x17
        /*003a*/ 	.short	(.L_439 - .L_438)
.L_438:
        /*003c*/ 	.word	0x00000000
        /*0040*/ 	.short	0x0003
        /*0042*/ 	.short	0x0018
        /*0044*/ 	.byte	0x00, 0xf0, 0x21, 0x00


	//----- nvinfo : EIATTR_KPARAM_INFO
	.align		4
.L_439:
        /*0048*/ 	.byte	0x04, 0x17
        /*004a*/ 	.short	(.L_441 - .L_440)
.L_440:
        /*004c*/ 	.word	0x00000000
        /*0050*/ 	.short	0x0002
        /*0052*/ 	.short	0x0010
        /*0054*/ 	.byte	0x00, 0xf0, 0x21, 0x00


	//----- nvinfo : EIATTR_KPARAM_INFO
	.align		4
.L_441:
        /*0058*/ 	.byte	0x04, 0x17
        /*005a*/ 	.short	(.L_443 - .L_442)
.L_442:
        /*005c*/ 	.word	0x00000000
        /*0060*/ 	.short	0x0001
        /*0062*/ 	.short	0x0008
        /*0064*/ 	.byte	0x00, 0xf0, 0x21, 0x00


	//----- nvinfo : EIATTR_KPARAM_INFO
	.align		4
.L_443:
        /*0068*/ 	.byte	0x04, 0x17
        /*006a*/ 	.short	(.L_445 - .L_444)
.L_444:
        /*006c*/ 	.word	0x00000000
        /*0070*/ 	.short	0x0000
        /*0072*/ 	.short	0x0000
        /*0074*/ 	.byte	0x00, 0xf0, 0x21, 0x00


	//----- nvinfo : EIATTR_SPARSE_MMA_MASK
	.align		4
.L_445:
        /*0078*/ 	.byte	0x03, 0x50
        /*007a*/ 	.short	0x0000


	//----- nvinfo : EIATTR_MAXREG_COUNT
	.align		4
        /*007c*/ 	.byte	0x03, 0x1b
        /*007e*/ 	.short	0x00ff


	//----- nvinfo : EIATTR_MERCURY_ISA_VERSION
	.align		4
        /*0080*/ 	.byte	0x03, 0x5f
        /*0082*/ 	.short	0x0101


	//----- nvinfo : EIATTR_EXIT_INSTR_OFFSETS
	.align		4
        /*0084*/ 	.byte	0x04, 0x1c
        /*0086*/ 	.short	(.L_447 - .L_446)


	//   ....[0]....
.L_446:
        /*0088*/ 	.word	0x00000050


	//   ....[1]....
        /*008c*/ 	.word	0x000002f0


	//   ....[2]....
        /*0090*/ 	.word	0x000011b0


	//----- nvinfo : EIATTR_CRS_STACK_SIZE
	.align		4
.L_447:
        /*0094*/ 	.byte	0x04, 0x1e
        /*0096*/ 	.short	(.L_449 - .L_448)
.L_448:
        /*0098*/ 	.word	0x00000000


	//----- nvinfo : EIATTR_CBANK_PARAM_SIZE
	.align		4
.L_449:
        /*009c*/ 	.byte	0x03, 0x19
        /*009e*/ 	.short	0x002c


	//----- nvinfo : EIATTR_PARAM_CBANK
	.align		4
        /*00a0*/ 	.byte	0x04, 0x0a
        /*00a2*/ 	.short	(.L_451 - .L_450)
	.align		4
.L_450:
        /*00a4*/ 	.word	index@(.nv.constant0._Z20moe_unpermute_kernelI6__halfS0_Lb0EEvPKT_PS1_PKiPKfiii)
        /*00a8*/ 	.short	0x0210
        /*00aa*/ 	.short	0x002c


	//----- nvinfo : EIATTR_SW_WAR
	.align		4
.L_451:
        /*00ac*/ 	.byte	0x04, 0x36
        /*00ae*/ 	.short	(.L_453 - .L_452)
.L_452:
        /*00b0*/ 	.word	0x00000008
.L_453:


//--------------------- .nv.info._Z20moe_unpermute_kernelIffLb1EEvPKT_PS0_PKiPKfiii --------------------------
	.section	.nv.info._Z20moe_unpermute_kernelIffLb1EEvPKT_PS0_PKiPKfiii,"",@"SHT_CUDA_INFO"
	.sectionflags	@""
	.align	4


	//----- nvinfo : EIATTR_CUDA_API_VERSION
	.align		4
        /*0000*/ 	.byte	0x04, 0x37
        /*0002*/ 	.short	(.L_455 - .L_454)
.L_454:
        /*0004*/ 	.word	0x00000082


	//----- nvinfo : EIATTR_KPARAM_INFO
	.align		4
.L_455:
        /*0008*/ 	.byte	0x04, 0x17
        /*000a*/ 	.short	(.L_457 - .L_456)
.L_456:
        /*000c*/ 	.word	0x00000000
        /*0010*/ 	.short	0x0006
        /*0012*/ 	.short	0x0028
        /*0014*/ 	.byte	0x00, 0xf0, 0x11, 0x00


	//----- nvinfo : EIATTR_KPARAM_INFO
	.align		4
.L_457:
        /*0018*/ 	.byte	0x04, 0x17
        /*001a*/ 	.short	(.L_459 - .L_458)
.L_458:
        /*001c*/ 	.word	0x00000000
        /*0020*/ 	.short	0x0005
        /*0022*/ 	.short	0x0024
        /*0024*/ 	.byte	0x00, 0xf0, 0x11, 0x00


	//----- nvinfo : EIATTR_KPARAM_INFO
	.align		4
.L_459:
        /*0028*/ 	.byte	0x04, 0x17
        /*002a*/ 	.short	(.L_461 - .L_460)
.L_460:
        /*002c*/ 	.word	0x00000000
        /*0030*/ 	.short	0x0004
        /*0032*/ 	.short	0x0020
        /*0034*/ 	.byte	0x00, 0xf0, 0x11, 0x00


	//----- nvinfo : EIATTR_KPARAM_INFO
	.align		4
.L_461:
        /*0038*/ 	.byte	0x04, 0x17
        /*003a*/ 	.short	(.L_463 - .L_462)
.L_462:
        /*003c*/ 	.word	0x00000000
        /*0040*/ 	.short	0x0003
        /*0042*/ 	.short	0x0018
        /*0044*/ 	.byte	0x00, 0xf0, 0x21, 0x00


	//----- nvinfo : EIATTR_KPARAM_INFO
	.align		4
.L_463:
        /*0048*/ 	.byte	0x04, 0x17
        /*004a*/ 	.short	(.L_465 - .L_464)
.L_464:
        /*004c*/ 	.word	0x00000000
        /*0050*/ 	.short	0x0002
        /*0052*/ 	.short	0x0010
        /*0054*/ 	.byte	0x00, 0xf0, 0x21, 0x00


	//----- nvinfo : EIATTR_KPARAM_INFO
	.align		4
.L_465:
        /*0058*/ 	.byte	0x04, 0x17
        /*005a*/ 	.short	(.L_467 - .L_466)
.L_466:
        /*005c*/ 	.word	0x00000000
        /*0060*/ 	.short	0x0001
        /*0062*/ 	.short	0x0008
        /*0064*/ 	.byte	0x00, 0xf0, 0x21, 0x00


	//----- nvinfo : EIATTR_KPARAM_INFO
	.align		4
.L_467:
        /*0068*/ 	.byte	0x04, 0x17
        /*006a*/ 	.short	(.L_469 - .L_468)
.L_468:
        /*006c*/ 	.word	0x00000000
        /*0070*/ 	.short	0x0000
        /*0072*/ 	.short	0x0000
        /*0074*/ 	.byte	0x00, 0xf0, 0x21, 0x00


	//----- nvinfo : EIATTR_SPARSE_MMA_MASK
	.align		4
.L_469:
        /*0078*/ 	.byte	0x03, 0x50
        /*007a*/ 	.short	0x0000


	//----- nvinfo : EIATTR_MAXREG_COUNT
	.align		4
        /*007c*/ 	.byte	0x03, 0x1b
        /*007e*/ 	.short	0x00ff


	//----- nvinfo : EIATTR_NUM_BARRIERS
	.align		4
        /*0080*/ 	.byte	0x02, 0x4c
        /*0082*/ 	.byte	0x01
	.zero		1


	//----- nvinfo : EIATTR_MERCURY_ISA_VERSION
	.align		4
        /*0084*/ 	.byte	0x03, 0x5f
        /*0086*/ 	.short	0x0101


	//----- nvinfo : EIATTR_EXIT_INSTR_OFFSETS
	.align		4
        /*0088*/ 	.byte	0x04, 0x1c
        /*008a*/ 	.short	(.L_471 - .L_470)


	//   ....[0]....
.L_470:
        /*008c*/ 	.word	0x000001c0


	//   ....[1]....
        /*0090*/ 	.word	0x00000420


	//   ....[2]....
        /*0094*/ 	.word	0x00000f90


	//----- nvinfo : EIATTR_CRS_STACK_SIZE
	.align		4
.L_471:
        /*0098*/ 	.byte	0x04, 0x1e
        /*009a*/ 	.short	(.L_473 - .L_472)
.L_472:
        /*009c*/ 	.word	0x00000000


	//----- nvinfo : EIATTR_CBANK_PARAM_SIZE
	.align		4
.L_473:
        /*00a0*/ 	.byte	0x03, 0x19
        /*00a2*/ 	.short	0x002c


	//----- nvinfo : EIATTR_PARAM_CBANK
	.align		4
        /*00a4*/ 	.byte	0x04, 0x0a
        /*00a6*/ 	.short	(.L_475 - .L_474)
	.align		4
.L_474:
        /*00a8*/ 	.word	index@(.nv.constant0._Z20moe_unpermute_kernelIffLb1EEvPKT_PS0_PKiPKfiii)
        /*00ac*/ 	.short	0x0210
        /*00ae*/ 	.short	0x002c


	//----- nvinfo : EIATTR_SW_WAR
	.align		4
.L_475:
        /*00b0*/ 	.byte	0x04, 0x36
        /*00b2*/ 	.short	(.L_477 - .L_476)
.L_476:
        /*00b4*/ 	.word	0x00000008
.L_477:


//--------------------- .nv.info._Z20moe_unpermute_kernelIffLb0EEvPKT_PS0_PKiPKfiii --------------------------
	.section	.nv.info._Z20moe_unpermute_kernelIffLb0EEvPKT_PS0_PKiPKfiii,"",@"SHT_CUDA_INFO"
	.sectionflags	@""
	.align	4


	//----- nvinfo : EIATTR_CUDA_API_VERSION
	.align		4
        /*0000*/ 	.byte	0x04, 0x37
        /*0002*/ 	.short	(.L_479 - .L_478)
.L_478:
        /*0004*/ 	.word	0x00000082


	//----- nvinfo : EIATTR_KPARAM_INFO
	.align		4
.L_479:
        /*0008*/ 	.byte	0x04, 0x17
        /*000a*/ 	.short	(.L_481 - .L_480)
.L_480:
        /*000c*/ 	.word	0x00000000
        /*0010*/ 	.short	0x0006
        /*0012*/ 	.short	0x0028
        /*0014*/ 	.byte	0x00, 0xf0, 0x11, 0x00


	//----- nvinfo : EIATTR_KPARAM_INFO
	.align		4
.L_481:
        /*0018*/ 	.byte	0x04, 0x17
        /*001a*/ 	.short	(.L_483 - .L_482)
.L_482:
        /*001c*/ 	.word	0x00000000
        /*0020*/ 	.short	0x0005
        /*0022*/ 	.short	0x0024
        /*0024*/ 	.byte	0x00, 0xf0, 0x11, 0x00


	//----- nvinfo : EIATTR_KPARAM_INFO
	.align		4
.L_483:
        /*0028*/ 	.byte	0x04, 0x17
        /*002a*/ 	.short	(.L_485 - .L_484)
.L_484:
        /*002c*/ 	.word	0x00000000
        /*0030*/ 	.short	0x0004
        /*0032*/ 	.short	0x0020
        /*0034*/ 	.byte	0x00, 0xf0, 0x11, 0x00


	//----- nvinfo : EIATTR_KPARAM_INFO
	.align		4
.L_485:
        /*0038*/ 	.byte	0x04, 0x17
        /*003a*/ 	.short	(.L_487 - .L_486)
.L_486:
        /*003c*/ 	.word	0x00000000
        /*0040*/ 	.short	0x0003
        /*0042*/ 	.short	0x0018
        /*0044*/ 	.byte	0x00, 0xf0, 0x21, 0x00


	//----- nvinfo : EIATTR_KPARAM_INFO
	.align		4
.L_487:
        /*0048*/ 	.byte	0x04, 0x17
        /*004a*/ 	.short	(.L_489 - .L_488)
.L_488:
        /*004c*/ 	.word	0x00000000
        /*0050*/ 	.short	0x0002
        /*0052*/ 	.short	0x0010
        /*0054*/ 	.byte	0x00, 0xf0, 0x21, 0x00


	//----- nvinfo : EIATTR_KPARAM_INFO
	.align		4
.L_489:
        /*0058*/ 	.byte	0x04, 0x17
        /*005a*/ 	.short	(.L_491 - .L_490)
.L_490:
        /*005c*/ 	.word	0x00000000
        /*0060*/ 	.short	0x0001
        /*0062*/ 	.short	0x0008
        /*0064*/ 	.byte	0x00, 0xf0, 0x21, 0x00


	//----- nvinfo : EIATTR_KPARAM_INFO
	.align		4
.L_491:
        /*0068*/ 	.byte	0x04, 0x17
        /*006a*/ 	.short	(.L_493 - .L_492)
.L_492:
        /*006c*/ 	.word	0x00000000
        /*0070*/ 	.short	0x0000
        /*0072*/ 	.short	0x0000
        /*0074*/ 	.byte	0x00, 0xf0, 0x21, 0x00


	//----- nvinfo : EIATTR_SPARSE_MMA_MASK
	.align		4
.L_493:
        /*0078*/ 	.byte	0x03, 0x50
        /*007a*/ 	.short	0x0000


	//----- nvinfo : EIATTR_MAXREG_COUNT
	.align		4
        /*007c*/ 	.byte	0x03, 0x1b
        /*007e*/ 	.short	0x00ff


	//----- nvinfo : EIATTR_MERCURY_ISA_VERSION
	.align		4
        /*0080*/ 	.byte	0x03, 0x5f
        /*0082*/ 	.short	0x0101


	//----- nvinfo : EIATTR_EXIT_INSTR_OFFSETS
	.align		4
        /*0084*/ 	.byte	0x04, 0x1c
        /*0086*/ 	.short	(.L_495 - .L_494)


	//   ....[0]....
.L_494:
        /*0088*/ 	.word	0x00000050


	//   ....[1]....
        /*008c*/ 	.word	0x00000260


	//   ....[2]....
        /*0090*/ 	.word	0x00000c70


	//----- nvinfo : EIATTR_CRS_STACK_SIZE
	.align		4
.L_495:
        /*0094*/ 	.byte	0x04, 0x1e
        /*0096*/ 	.short	(.L_497 - .L_496)
.L_496:
        /*0098*/ 	.word	0x00000000


	//----- nvinfo : EIATTR_CBANK_PARAM_SIZE
	.align		4
.L_497:
        /*009c*/ 	.byte	0x03, 0x19
        /*009e*/ 	.short	0x002c


	//----- nvinfo : EIATTR_PARAM_CBANK
	.align		4
        /*00a0*/ 	.byte	0x04, 0x0a
        /*00a2*/ 	.short	(.L_499 - .L_498)
	.align		4
.L_498:
        /*00a4*/ 	.word	index@(.nv.constant0._Z20moe_unpermute_kernelIffLb0EEvPKT_PS0_PKiPKfiii)
        /*00a8*/ 	.short	0x0210
        /*00aa*/ 	.short	0x002c


	//----- nvinfo : EIATTR_SW_WAR
	.align		4
.L_499:
        /*00ac*/ 	.byte	0x04, 0x36
        /*00ae*/ 	.short	(.L_501 - .L_500)
.L_500:
        /*00b0*/ 	.word	0x00000008
.L_501:


//--------------------- .nv.info._Z18moe_permute_kernelI13__nv_bfloat16S0_Li128ELb1EEvPKT_S3_PS1_PKfPfPKiiii --------------------------
	.section	.nv.info._Z18moe_permute_kernelI13__nv_bfloat16S0_Li128ELb1EEvPKT_S3_PS1_PKfPfPKiiii,"",@"SHT_CUDA_INFO"
	.sectionflags	@""
	.align	4


	//----- nvinfo : EIATTR_CUDA_API_VERSION
	.align		4
        /*0000*/ 	.byte	0x04, 0x37
        /*0002*/ 	.short	(.L_503 - .L_502)
.L_502:
        /*0004*/ 	.word	0x00000082


	//----- nvinfo : EIATTR_KPARAM_INFO
	.align		4
.L_503:
        /*0008*/ 	.byte	0x04, 0x17
        /*000a*/ 	.short	(.L_505 - .L_504)
.L_504:
        /*000c*/ 	.word	0x00000000
        /*0010*/ 	.short	0x0008
        /*0012*/ 	.short	0x0038
        /*0014*/ 	.byte	0x00, 0xf0, 0x11, 0x00


	//----- nvinfo : EIATTR_KPARAM_INFO
	.align		4
.L_505:
        /*0018*/ 	.byte	0x04, 0x17
        /*001a*/ 	.short	(.L_507 - .L_506)
.L_506:
        /*001c*/ 	.word	0x00000000
        /*0020*/ 	.short	0x0007
        /*0022*/ 	.short	0x0034
        /*0024*/ 	.byte	0x00, 0xf0, 0x11, 0x00


	//----- nvinfo : EIATTR_KPARAM_INFO
	.align		4
.L_507:
        /*0028*/ 	.byte	0x04, 0x17
        /*002a*/ 	.short	(.L_509 - .L_508)
.L_508:
        /*002c*/ 	.word	0x00000000
        /*0030*/ 	.short	0x0006
        /*0032*/ 	.short	0x0030
        /*0034*/ 	.byte	0x00, 0xf0, 0x11, 0x00


	//----- nvinfo : EIATTR_KPARAM_INFO
	.align		4
.L_509:
        /*0038*/ 	.byte	0x04, 0x17
        /*003a*/ 	.short	(.L_511 - .L_510)
.L_510:
        /*003c*/ 	.word	0x00000000
        /*0040*/ 	.short	0x0005
        /*0042*/ 	.short	0x0028
        /*0044*/ 	.byte	0x00, 0xf0, 0x21, 0x00


	//----- nvinfo : EIATTR_KPARAM_INFO
	.align		4
.L_511:
        /*0048*/ 	.byte	0x04, 0x17
        /*004a*/ 	.short	(.L_513 - .L_512)
.L_512:
        /*004c*/ 	.word	0x00000000
        /*0050*/ 	.short	0x0004
        /*0052*/ 	.short	0x0020
        /*0054*/ 	.byte	0x00, 0xf0, 0x21, 0x00


	//----- nvinfo : EIATTR_KPARAM_INFO
	.align		4
.L_513:
        /*0058*/ 	.byte	0x04, 0x17
        /*005a*/ 	.short	(.L_515 - .L_514)
.L_514:
        /*005c*/ 	.word	0x00000000
        /*0060*/ 	.short	0x0003
        /*0062*/ 	.short	0x0018
        /*0064*/ 	.byte	0x00, 0xf0, 0x21, 0x00


	//----- nvinfo : EIATTR_KPARAM_INFO
	.align		4
.L_515:
        /*0068*/ 	.byte	0x04, 0x17
        /*006a*/ 	.short	(.L_517 - .L_516)
.L_516:
        /*006c*/ 	.word	0x00000000
        /*0070*/ 	.short	0x0002
        /*0072*/ 	.short	0x0010
        /*0074*/ 	.byte	0x00, 0xf0, 0x21, 0x00


	//----- nvinfo : EIATTR_KPARAM_INFO
	.align		4
.L_517:
        /*0078*/ 	.byte	0x04, 0x17
        /*007a*/ 	.short	(.L_519 - .L_518)
.L_518:
        /*007c*/ 	.word	0x00000000
        /*0080*/ 	.short	0x0001
        /*0082*/ 	.short	0x0008
        /*0084*/ 	.byte	0x00, 0xf0, 0x21, 0x00


	//----- nvinfo : EIATTR_KPARAM_INFO
	.align		4
.L_519:
        /*0088*/ 	.byte	0x04, 0x17
        /*008a*/ 	.short	(.L_521 - .L_520)
.L_520:
        /*008c*/ 	.word	0x00000000
        /*0090*/ 	.short	0x0000
        /*0092*/ 	.short	0x0000
        /*0094*/ 	.byte	0x00, 0xf0, 0x21, 0x00


	//----- nvinfo : EIATTR_SPARSE_MMA_MASK
	.align		4
.L_521:
        /*0098*/ 	.byte	0x03, 0x50
        /*009a*/ 	.short	0x0000


	//----- nvinfo : EIATTR_MAXREG_COUNT
	.align		4
        /*009c*/ 	.byte	0x03, 0x1b
        /*009e*/ 	.short	0x00ff


	//----- nvinfo : EIATTR_NUM_BARRIERS
	.align		4
        /*00a0*/ 	.byte	0x02, 0x4c
        /*00a2*/ 	.byte	0x01
	.zero		1


	//----- nvinfo : EIATTR_MERCURY_ISA_VERSION
	.align		4
        /*00a4*/ 	.byte	0x03, 0x5f
        /*00a6*/ 	.short	0x0101


	//----- nvinfo : EIATTR_COOP_GROUP_MASK_REGIDS
	.align		4
        /*00a8*/ 	.byte	0x04, 0x29
        /*00aa*/ 	.short	(.L_523 - .L_522)


	//   ....[0]....
.L_522:
        /*00ac*/ 	.word	0xffffffff


	//   ....[1]....
        /*00b0*/ 	.word	0xffffffff


	//   ....[2]....
        /*00b4*/ 	.word	0xffffffff


	//   ....[3]....
        /*00b8*/ 	.word	0xffffffff


	//   ....[4]....
        /*00bc*/ 	.word	0xffffffff


	//   ....[5]....
        /*00c0*/ 	.word	0xffffffff


	//   ....[6]....
        /*00c4*/ 	.word	0xffffffff


	//   ....[7]....
        /*00c8*/ 	.word	0xffffffff


	//   ....[8]....
        /*00cc*/ 	.word	0xffffffff


	//   ....[9]....
        /*00d0*/ 	.word	0xffffffff


	//   ....[10]....
        /*00d4*/ 	.word	0xffffffff


	//   ....[11]....
        /*00d8*/ 	.word	0xffffffff


	//   ....[12]....
        /*00dc*/ 	.word	0xffffffff


	//   ....[13]....
        /*00e0*/ 	.word	0xffffffff


	//   ....[14]....
        /*00e4*/ 	.word	0xffffffff


	//   ....[15]....
        /*00e8*/ 	.word	0xffffffff


	//   ....[16]....
        /*00ec*/ 	.word	0xffffffff


	//   ....[17]....
        /*00f0*/ 	.word	0xffffffff


	//   ....[18]....
        /*00f4*/ 	.word	0xffffffff


	//   ....[19]....
        /*00f8*/ 	.word	0xffffffff


	//   ....[20]....
        /*00fc*/ 	.word	0xffffffff


	//   ....[21]....
        /*0100*/ 	.word	0xffffffff


	//   ....[22]....
        /*0104*/ 	.word	0xffffffff


	//   ....[23]....
        /*0108*/ 	.word	0xffffffff


	//   ....[24]....
        /*010c*/ 	.word	0xffffffff


	//----- nvinfo : EIATTR_COOP_GROUP_INSTR_OFFSETS
	.align		4
.L_523:
        /*0110*/ 	.byte	0x04, 0x28
        /*0112*/ 	.short	(.L_525 - .L_524)


	//   ....[0]....
.L_524:
        /*0114*/ 	.word	0x00001ea0


	//   ....[1]....
        /*0118*/ 	.word	0x00001eb0


	//   ....[2]....
        /*011c*/ 	.word	0x00001ec0


	//   ....[3]....
        /*0120*/ 	.word	0x00001ed0


	//   ....[4]....
        /*0124*/ 	.word	0x00001f00


	//   ....[5]....
        /*0128*/ 	.word	0x00001f20


	//   ....[6]....
        /*012c*/ 	.word	0x00001f40


	//   ....[7]....
        /*0130*/ 	.word	0x00001f50


	//   ....[8]....
        /*0134*/ 	.word	0x00001f80


	//   ....[9]....
        /*0138*/ 	.word	0x00001fa0


	//   ....[10]....
        /*013c*/ 	.word	0x00001fc0


	//   ....[11]....
        /*0140*/ 	.word	0x00001fd0


	//   ....[12]....
        /*0144*/ 	.word	0x00002000


	//   ....[13]....
        /*0148*/ 	.word	0x00002020


	//   ....[14]....
        /*014c*/ 	.word	0x00002040


	//   ....[15]....
        /*0150*/ 	.word	0x00002050


	//   ....[16]....
        /*0154*/ 	.word	0x00002080


	//   ....[17]....
        /*0158*/ 	.word	0x000020a0


	//   ....[18]....
        /*015c*/ 	.word	0x000020c0


	//   ....[19]....
        /*0160*/ 	.word	0x000020d0


	//   ....[20]....
        /*0164*/ 	.word	0x000021c0


	//   ....[21]....
        /*0168*/ 	.word	0x000021e0


	//   ....[22]....
        /*016c*/ 	.word	0x00002200


	//   ....[23]....
        /*0170*/ 	.word	0x00002220


	//   ....[24]....
        /*0174*/ 	.word	0x00002240


	//----- nvinfo : EIATTR_EXIT_INSTR_OFFSETS
	.align		4
.L_525:
        /*0178*/ 	.byte	0x04, 0x1c
        /*017a*/ 	.short	(.L_527 - .L_526)


	//   ....[0]....
.L_526:
        /*017c*/ 	.word	0x000022b0


	//   ....[1]....
        /*0180*/ 	.word	0x00002320


	//   ....[2]....
        /*0184*/ 	.word	0x00002350


	//   ....[3]....
        /*0188*/ 	.word	0x00002380


	//   ....[4]....
        /*018c*/ 	.word	0x000023b0


	//   ....[5]....
        /*0190*/ 	.word	0x000023f0


	//   ....[6]....
        /*0194*/ 	.word	0x00002420


	//   ....[7]....
        /*0198*/ 	.word	0x00002450


	//   ....[8]....
        /*019c*/ 	.word	0x00002480


	//   ....[9]....
        /*01a0*/ 	.word	0x000024c0


	//   ....[10]....
        /*01a4*/ 	.word	0x000024f0


	//   ....[11]....
        /*01a8*/ 	.word	0x00002520


	//   ....[12]....
        /*01ac*/ 	.word	0x00002550


	//   ....[13]....
        /*01b0*/ 	.word	0x00002590


	//   ....[14]....
        /*01b4*/ 	.word	0x000025c0


	//   ....[15]....
        /*01b8*/ 	.word	0x000025f0


	//   ....[16]....
        /*01bc*/ 	.word	0x00002620


	//   ....[17]....
        /*01c0*/ 	.word	0x00002660


	//   ....[18]....
        /*01c4*/ 	.word	0x00002690


	//   ....[19]....
        /*01c8*/ 	.word	0x000026c0


	//   ....[20]....
        /*01cc*/ 	.word	0x000026f0


	//   ....[21]....
        /*01d0*/ 	.word	0x00002730


	//   ....[22]....
        /*01d4*/ 	.word	0x00002760


	//   ....[23]....
        /*01d8*/ 	.word	0x00002790


	//   ....[24]....
        /*01dc*/ 	.word	0x000027c0


	//   ....[25]....
        /*01e0*/ 	.word	0x00002800


	//   ....[26]....
        /*01e4*/ 	.word	0x00002830


	//   ....[27]....
        /*01e8*/ 	.word	0x00002860


	//   ....[28]....
        /*01ec*/ 	.word	0x00002890


	//   ....[29]....
        /*01f0*/ 	.word	0x000028d0


	//   ....[30]....
        /*01f4*/ 	.word	0x00002900


	//   ....[31]....
        /*01f8*/ 	.word	0x00002930


	//   ....[32]....
        /*01fc*/ 	.word	0x00002960


	//   ....[33]....
        /*0200*/ 	.word	0x000029a0


	//   ....[34]....
        /*0204*/ 	.word	0x000029d0


	//   ....[35]....
        /*0208*/ 	.word	0x00002a00


	//   ....[36]....
        /*020c*/ 	.word	0x00002a30


	//   ....[37]....
        /*0210*/ 	.word	0x00002a70


	//   ....[38]....
        /*0214*/ 	.word	0x00002aa0


	//   ....[39]....
        /*0218*/ 	.word	0x00002ad0


	//   ....[40]....
        /*021c*/ 	.word	0x00002b00


	//   ....[41]....
        /*0220*/ 	.word	0x00002b40


	//   ....[42]....
        /*0224*/ 	.word	0x00002b70


	//   ....[43]....
        /*0228*/ 	.word	0x00002ba0


	//   ....[44]....
        /*022c*/ 	.word	0x00002bd0


	//   ....[45]....
        /*0230*/ 	.word	0x00002c10


	//   ....[46]....
        /*0234*/ 	.word	0x00002c40


	//   ....[47]....
        /*0238*/ 	.word	0x00002c70


	//   ....[48]....
        /*023c*/ 	.word	0x00002ca0


	//   ....[49]....
        /*0240*/ 	.word	0x00002ce0


	//   ....[50]....
        /*0244*/ 	.word	0x00002d10


	//   ....[51]....
        /*0248*/ 	.word	0x00002d40


	//   ....[52]....
        /*024c*/ 	.word	0x00002d70


	//   ....[53]....
        /*0250*/ 	.word	0x00002db0


	//   ....[54]....
        /*0254*/ 	.word	0x00002de0


	//   ....[55]....
        /*0258*/ 	.word	0x00002e10


	//   ....[56]....
        /*025c*/ 	.word	0x00002e40


	//   ....[57]....
        /*0260*/ 	.word	0x00002e80


	//   ....[58]....
        /*0264*/ 	.word	0x00002eb0


	//   ....[59]....
        /*0268*/ 	.word	0x00002ee0


	//   ....[60]....
        /*026c*/ 	.word	0x00002f10


	//   ....[61]....
        /*0270*/ 	.word	0x00002f50


	//   ....[62]....
        /*0274*/ 	.word	0x00002f80


	//   ....[63]....
        /*0278*/ 	.word	0x00002fb0


	//   ....[64]....
        /*027c*/ 	.word	0x00002fe0


	//   ....[65]....
        /*0280*/ 	.word	0x00003020


	//   ....[66]....
        /*0284*/ 	.word	0x00003050


	//   ....[67]....
        /*0288*/ 	.word	0x00003080


	//   ....[68]....
        /*028c*/ 	.word	0x000030b0


	//   ....[69]....
        /*0290*/ 	.word	0x000030f0


	//   ....[70]....
        /*0294*/ 	.word	0x00003120


	//   ....[71]....
        /*0298*/ 	.word	0x00003150


	//   ....[72]....
        /*029c*/ 	.word	0x00003180


	//   ....[73]....
        /*02a0*/ 	.word	0x000031c0


	//   ....[74]....
        /*02a4*/ 	.word	0x000031f0


	//   ....[75]....
        /*02a8*/ 	.word	0x00003220


	//   ....[76]....
        /*02ac*/ 	.word	0x00003250


	//   ....[77]....
        /*02b0*/ 	.word	0x00003290


	//   ....[78]....
        /*02b4*/ 	.word	0x000032c0


	//   ....[79]....
        /*02b8*/ 	.word	0x000032f0


	//   ....[80]....
        /*02bc*/ 	.word	0x00003320


	//   ....[81]....
        /*02c0*/ 	.word	0x00003360


	//   ....[82]....
        /*02c4*/ 	.word	0x00003390


	//   ....[83]....
        /*02c8*/ 	.word	0x000033c0


	//   ....[84]....
        /*02cc*/ 	.word	0x000033f0


	//   ....[85]....
        /*02d0*/ 	.word	0x00003430


	//   ....[86]....
        /*02d4*/ 	.word	0x00003460


	//   ....[87]....
        /*02d8*/ 	.word	0x00003490


	//   ....[88]....
        /*02dc*/ 	.word	0x000034c0


	//   ....[89]....
        /*02e0*/ 	.word	0x00003500


	//   ....[90]....
        /*02e4*/ 	.word	0x00003530


	//   ....[91]....
        /*02e8*/ 	.word	0x00003560


	//   ....[92]....
        /*02ec*/ 	.word	0x00003590


	//   ....[93]....
        /*02f0*/ 	.word	0x000035d0


	//   ....[94]....
        /*02f4*/ 	.word	0x00003600


	//   ....[95]....
        /*02f8*/ 	.word	0x00003630


	//   ....[96]....
        /*02fc*/ 	.word	0x00003660


	//   ....[97]....
        /*0300*/ 	.word	0x000036a0


	//   ....[98]....
        /*0304*/ 	.word	0x000036d0


	//   ....[99]....
        /*0308*/ 	.word	0x00003700


	//   ....[100]....
        /*030c*/ 	.word	0x00003730


	//   ....[101]....
        /*0310*/ 	.word	0x00003770


	//   ....[102]....
        /*0314*/ 	.word	0x000037a0


	//   ....[103]....
        /*0318*/ 	.word	0x000037d0


	//   ....[104]....
        /*031c*/ 	.word	0x00003800


	//   ....[105]....
        /*0320*/ 	.word	0x00003840


	//   ....[106]....
        /*0324*/ 	.word	0x00003870


	//   ....[107]....
        /*0328*/ 	.word	0x000038a0


	//   ....[108]....
        /*032c*/ 	.word	0x000038d0


	//   ....[109]....
        /*0330*/ 	.word	0x00003910


	//   ....[110]....
        /*0334*/ 	.word	0x00003940


	//   ....[111]....
        /*0338*/ 	.word	0x00003970


	//   ....[112]....
        /*033c*/ 	.word	0x000039a0


	//   ....[113]....
        /*0340*/ 	.word	0x000039e0


	//   ....[114]....
        /*0344*/ 	.word	0x00003a10


	//   ....[115]....
        /*0348*/ 	.word	0x00003a40


	//   ....[116]....
        /*034c*/ 	.word	0x00003a70


	//   ....[117]....
        /*0350*/ 	.word	0x00003ab0


	//   ....[118]....
        /*0354*/ 	.word	0x00003ae0


	//   ....[119]....
        /*0358*/ 	.word	0x00003b10


	//   ....[120]....
        /*035c*/ 	.word	0x00003b40


	//   ....[121]....
        /*0360*/ 	.word	0x00003b80


	//   ....[122]....
        /*0364*/ 	.word	0x00003bb0


	//   ....[123]....
        /*0368*/ 	.word	0x00003be0


	//   ....[124]....
        /*036c*/ 	.word	0x00003c10


	//   ....[125]....
        /*0370*/ 	.word	0x00003c50


	//   ....[126]....
        /*0374*/ 	.word	0x00003c80


	//   ....[127]....
        /*0378*/ 	.word	0x00003cb0


	//   ....[128]....
        /*037c*/ 	.word	0x00003cd0


	//----- nvinfo : EIATTR_CRS_STACK_SIZE
	.align		4
.L_527:
        /*0380*/ 	.byte	0x04, 0x1e
        /*0382*/ 	.short	(.L_529 - .L_528)
.L_528:
        /*0384*/ 	.word	0x00000000


	//----- nvinfo : EIATTR_CBANK_PARAM_SIZE
	.align		4
.L_529:
        /*0388*/ 	.byte	0x03, 0x19
        /*038a*/ 	.short	0x003c


	//----- nvinfo : EIATTR_PARAM_CBANK
	.align		4
        /*038c*/ 	.byte	0x04, 0x0a
        /*038e*/ 	.short	(.L_531 - .L_530)
	.align		4
.L_530:
        /*0390*/ 	.word	index@(.nv.constant0._Z18moe_permute_kernelI13__nv_bfloat16S0_Li128ELb1EEvPKT_S3_PS1_PKfPfPKiiii)
        /*0394*/ 	.short	0x0210
        /*0396*/ 	.short	0x003c


	//----- nvinfo : EIATTR_SW_WAR
	.align		4
.L_531:
        /*0398*/ 	.byte	0x04, 0x36
        /*039a*/ 	.short	(.L_533 - .L_532)
.L_532:
        /*039c*/ 	.word	0x00000008
.L_533:


//--------------------- .nv.info._Z18moe_permute_kernelI13__nv_bfloat16S0_Li64ELb1EEvPKT_S3_PS1_PKfPfPKiiii --------------------------
	.section	.nv.info._Z18moe_permute_kernelI13__nv_bfloat16S0_Li64ELb1EEvPKT_S3_PS1_PKfPfPKiiii,"",@"SHT_CUDA_INFO"
	.sectionflags	@""
	.align	4


	//----- nvinfo : EIATTR_CUDA_API_VERSION
	.align		4
        /*0000*/ 	.byte	0x04, 0x37
        /*0002*/ 	.short	(.L_535 - .L_534)
.L_534:
        /*0004*/ 	.word	0x00000082


	//----- nvinfo : EIATTR_KPARAM_INFO
	.align		4
.L_535:
        /*0008*/ 	.byte	0x04, 0x17
        /*000a*/ 	.short	(.L_537 - .L_536)
.L_536:
        /*000c*/ 	.word	0x00000000
        /*0010*/ 	.short	0x0008
        /*0012*/ 	.short	0x0038
        /*0014*/ 	.byte	0x00, 0xf0, 0x11, 0x00


	//----- nvinfo : EIATTR_KPARAM_INFO
	.align		4
.L_537:
        /*0018*/ 	.byte	0x04, 0x17
        /*001a*/ 	.short	(.L_539 - .L_538)
.L_538:
        /*001c*/ 	.word	0x00000000
        /*0020*/ 	.short	0x0007
        /*0022*/ 	.short	0x0034
        /*0024*/ 	.byte	0x00, 0xf0, 0x11, 0x00


	//----- nvinfo : EIATTR_KPARAM_INFO
	.align		4
.L_539:
        /*0028*/ 	.byte	0x04, 0x17
        /*002a*/ 	.short	(.L_541 - .L_540)
.L_540:
        /*002c*/ 	.word	0x00000000
        /*0030*/ 	.short	0x0006
        /*0032*/ 	.short	0x0030
        /*0034*/ 	.byte	0x00, 0xf0, 0x11, 0x00


	//----- nvinfo : EIATTR_KPARAM_INFO
	.align		4
.L_541:
        /*0038*/ 	.byte	0x04, 0x17
        /*003a*/ 	.short	(.L_543 - .L_542)
.L_542:
        /*003c*/ 	.word	0x00000000
        /*0040*/ 	.short	0x0005
        /*0042*/ 	.short	0x0028
        /*0044*/ 	.byte	0x00, 0xf0, 0x21, 0x00


	//----- nvinfo : EIATTR_KPARAM_INFO
	.align		4
.L_543:
        /*0048*/ 	.byte	0x04, 0x17
        /*004a*/ 	.short	(.L_545 - .L_544)
.L_544:
        /*004c*/ 	.word	0x00000000
        /*0050*/ 	.short	0x0004
        /*0052*/ 	.short	0x0020
        /*0054*/ 	.byte	0x00, 0xf0, 0x21, 0x00


	//----- nvinfo : EIATTR_KPARAM_INFO
	.align		4
.L_545:
        /*0058*/ 	.byte	0x04, 0x17
        /*005a*/ 	.short	(.L_547 - .L_546)
.L_546:
        /*005c*/ 	.word	0x00000000
        /*0060*/ 	.short	0x0003
        /*0062*/ 	.short	0x0018
        /*0064*/ 	.byte	0x00, 0xf0, 0x21, 0x00


	//----- nvinfo : EIATTR_KPARAM_INFO
	.align		4
.L_547:
        /*0068*/ 	.byte	0x04, 0x17
        /*006a*/ 	.short	(.L_549 - .L_548)
.L_548:
        /*006c*/ 	.word	0x00000000
        /*0070*/ 	.short	0x0002
        /*0072*/ 	.short	0x0010
        /*0074*/ 	.byte	0x00, 0xf0, 0x21, 0x00


	//----- nvinfo : EIATTR_KPARAM_INFO
	.align		4
.L_549:
        /*0078*/ 	.byte	0x04, 0x17
        /*007a*/ 	.short	(.L_551 - .L_550)
.L_550:
        /*007c*/ 	.word	0x00000000
        /*0080*/ 	.short	0x0001
        /*0082*/ 	.short	0x0008
        /*0084*/ 	.byte	0x00, 0xf0, 0x21, 0x00


	//----- nvinfo : EIATTR_KPARAM_INFO
	.align		4
.L_551:
        /*0088*/ 	.byte	0x04, 0x17
        /*008a*/ 	.short	(.L_553 - .L_552)
.L_552:
        /*008c*/ 	.word	0x00000000
        /*0090*/ 	.short	0x0000
        /*0092*/ 	.short	0x0000
        /*0094*/ 	.byte	0x00, 0xf0, 0x21, 0x00


	//----- nvinfo : EIATTR_SPARSE_MMA_MASK
	.align		4
.L_553:
        /*0098*/ 	.byte	0x03, 0x50
        /*009a*/ 	.short	0x0000


	//----- nvinfo : EIATTR_MAXREG_COUNT
	.align		4
        /*009c*/ 	.byte	0x03, 0x1b
        /*009e*/ 	.short	0x00ff


	//----- nvinfo : EIATTR_NUM_BARRIERS
	.align		4
        /*00a0*/ 	.byte	0x02, 0x4c
        /*00a2*/ 	.byte	0x01
	.zero		1


	//----- nvinfo : EIATTR_MERCURY_ISA_VERSION
	.align		4
        /*00a4*/ 	.byte	0x03, 0x5f
        /*00a6*/ 	.short	0x0101


	//----- nvinfo : EIATTR_COOP_GROUP_MASK_REGIDS
	.align		4
        /*00a8*/ 	.byte	0x04, 0x29
        /*00aa*/ 	.short	(.L_555 - .L_554)


	//   ....[0]....
.L_554:
        /*00ac*/ 	.word	0xffffffff


	//   ....[1]....
        /*00b0*/ 	.word	0xffffffff


	//   ....[2]....
        /*00b4*/ 	.word	0xffffffff


	//   ....[3]....
        /*00b8*/ 	.word	0xffffffff


	//   ....[4]....
        /*00bc*/ 	.word	0xffffffff


	//   ....[5]....
        /*00c0*/ 	.word	0xffffffff


	//   ....[6]....
        /*00c4*/ 	.word	0xffffffff


	//   ....[7]....
        /*00c8*/ 	.word	0xffffffff


	//   ....[8]....
        /*00cc*/ 	.word	0xffffffff


	//   ....[9]....
        /*00d0*/ 	.word	0xffffffff


	//   ....[10]....
        /*00d4*/ 	.word	0xffffffff


	//   ....[11]....
        /*00d8*/ 	.word	0xffffffff


	//   ....[12]....
        /*00dc*/ 	.word	0xffffffff


	//   ....[13]....
        /*00e0*/ 	.word	0xffffffff


	//   ....[14]....
        /*00e4*/ 	.word	0xffffffff


	//   ....[15]....
        /*00e8*/ 	.word	0xffffffff


	//   ....[16]....
        /*00ec*/ 	.word	0xffffffff


	//   ....[17]....
        /*00f0*/ 	.word	0xffffffff


	//   ....[18]....
        /*00f4*/ 	.word	0xffffffff


	//   ....[19]....
        /*00f8*/ 	.word	0xffffffff


	//   ....[20]....
        /*00fc*/ 	.word	0xffffffff


	//   ....[21]....
        /*0100*/ 	.word	0xffffffff


	//   ....[22]....
        /*0104*/ 	.word	0xffffffff


	//   ....[23]....
        /*0108*/ 	.word	0xffffffff


	//   ....[24]....
        /*010c*/ 	.word	0xffffffff


	//   ....[25]....
        /*0110*/ 	.word	0xffffffff


	//   ....[26]....
        /*0114*/ 	.word	0xffffffff


	//   ....[27]....
        /*0118*/ 	.word	0xffffffff


	//   ....[28]....
        /*011c*/ 	.word	0xffffffff


	//   ....[29]....
        /*0120*/ 	.word	0xffffffff


	//   ....[30]....
        /*0124*/ 	.word	0xffffffff


	//   ....[31]....
        /*0128*/ 	.word	0xffffffff


	//   ....[32]....
        /*012c*/ 	.word	0xffffffff


	//   ....[33]....
        /*0130*/ 	.word	0xffffffff


	//   ....[34]....
        /*0134*/ 	.word	0xffffffff


	//   ....[35]....
        /*0138*/ 	.word	0xffffffff


	//   ....[36]....
        /*013c*/ 	.word	0xffffffff


	//   ....[37]....
        /*0140*/ 	.word	0xffffffff


	//   ....[38]....
        /*0144*/ 	.word	0xffffffff


	//   ....[39]....
        /*0148*/ 	.word	0xffffffff


	//   ....[40]....
        /*014c*/ 	.word	0xffffffff


	//   ....[41]....
        /*0150*/ 	.word	0xffffffff


	//   ....[42]....
        /*0154*/ 	.word	0xffffffff


	//   ....[43]....
        /*0158*/ 	.word	0xffffffff


	//   ....[44]....
        /*015c*/ 	.word	0xffffffff


	//   ....[45]....
        /*0160*/ 	.word	0xffffffff


	//   ....[46]....
        /*0164*/ 	.word	0xffffffff


	//   ....[47]....
        /*0168*/ 	.word	0xffffffff


	//   ....[48]....
        /*016c*/ 	.word	0xffffffff


	//   ....[49]....
        /*0170*/ 	.word	0xffffffff


	//   ....[50]....
        /*0174*/ 	.word	0xffffffff


	//   ....[51]....
        /*0178*/ 	.word	0xffffffff


	//   ....[52]....
        /*017c*/ 	.word	0xffffffff


	//   ....[53]....
        /*0180*/ 	.word	0xffffffff


	//   ....[54]....
        /*0184*/ 	.word	0xffffffff


	//   ....[55]....
        /*0188*/ 	.word	0xffffffff


	//   ....[56]....
        /*018c*/ 	.word	0xffffffff


	//   ....[57]....
        /*0190*/ 	.word	0xffffffff


	//   ....[58]....
        /*0194*/ 	.word	0xffffffff


	//   ....[59]....
        /*0198*/ 	.word	0xffffffff


	//   ....[60]....
        /*019c*/ 	.word	0xffffffff


	//   ....[61]....
        /*01a0*/ 	.word	0xffffffff


	//   ....[62]....
        /*01a4*/ 	.word	0xffffffff


	//   ....[63]....
        /*01a8*/ 	.word	0xffffffff


	//   ....[64]....
        /*01ac*/ 	.word	0xffffffff


	//   ....[65]....
        /*01b0*/ 	.word	0xffffffff


	//   ....[66]....
        /*01b4*/ 	.word	0xffffffff


	//   ....[67]....
        /*01b8*/ 	.word	0xffffffff


	//   ....[68]....
        /*01bc*/ 	.word	0xffffffff


	//   ....[69]....
        /*01c0*/ 	.word	0xffffffff


	//   ....[70]....
        /*01c4*/ 	.word	0xffffffff


	//   ....[71]....
        /*01c8*/ 	.word	0xffffffff


	//   ....[72]....
        /*01cc*/ 	.word	0xffffffff


	//   ....[73]....
        /*01d0*/ 	.word	0xffffffff


	//   ....[74]....
        /*01d4*/ 	.word	0xffffffff


	//   ....[75]....
        /*01d8*/ 	.word	0xffffffff


	//   ....[76]....
        /*01dc*/ 	.word	0xffffffff


	//   ....[77]....
        /*01e0*/ 	.word	0xffffffff


	//   ....[78]....
        /*01e4*/ 	.word	0xffffffff


	//   ....[79]....
        /*01e8*/ 	.word	0xffffffff


	//   ....[80]....
        /*01ec*/ 	.word	0xffffffff


	//   ....[81]....
        /*01f0*/ 	.word	0xffffffff


	//   ....[82]....
        /*01f4*/ 	.word	0xffffffff


	//   ....[83]....
        /*01f8*/ 	.word	0xffffffff


	//   ....[84]....
        /*01fc*/ 	.word	0xffffffff


	//   ....[85]....
        /*0200*/ 	.word	0xffffffff


	//   ....[86]....
        /*0204*/ 	.word	0xffffffff


	//   ....[87]....
        /*0208*/ 	.word	0xffffffff


	//   ....[88]....
        /*020c*/ 	.word	0xffffffff


	//   ....[89]....
        /*0210*/ 	.word	0xffffffff


	//   ....[90]....
        /*0214*/ 	.word	0xffffffff


	//   ....[91]....
        /*0218*/ 	.word	0xffffffff


	//   ....[92]....
        /*021c*/ 	.word	0xffffffff


	//   ....[93]....
        /*0220*/ 	.word	0xffffffff


	//   ....[94]....
        /*0224*/ 	.word	0xffffffff


	//   ....[95]....
        /*0228*/ 	.word	0xffffffff


	//   ....[96]....
        /*022c*/ 	.word	0xffffffff


	//   ....[97]....
        /*0230*/ 	.word	0xffffffff


	//   ....[98]....
        /*0234*/ 	.word	0xffffffff


	//   ....[99]....
        /*0238*/ 	.word	0xffffffff


	//   ....[100]....
        /*023c*/ 	.word	0xffffffff


	//   ....[101]....
        /*0240*/ 	.word	0xffffffff


	//   ....[102]....
        /*0244*/ 	.word	0xffffffff


	//   ....[103]....
        /*0248*/ 	.word	0xffffffff


	//   ....[104]....
        /*024c*/ 	.word	0xffffffff


	//   ....[105]....
        /*0250*/ 	.word	0xffffffff


	//   ....[106]....
        /*0254*/ 	.word	0xffffffff


	//   ....[107]....
        /*0258*/ 	.word	0xffffffff


	//   ....[108]....
        /*025c*/ 	.word	0xffffffff


	//   ....[109]....
        /*0260*/ 	.word	0xffffffff


	//   ....[110]....
        /*0264*/ 	.word	0xffffffff


	//   ....[111]....
        /*0268*/ 	.word	0xffffffff


	//   ....[112]....
        /*026c*/ 	.word	0xffffffff


	//   ....[113]....
        /*0270*/ 	.word	0xffffffff


	//   ....[114]....
        /*0274*/ 	.word	0xffffffff


	//   ....[115]....
        /*0278*/ 	.word	0xffffffff


	//   ....[116]....
        /*027c*/ 	.word	0xffffffff


	//   ....[117]....
        /*0280*/ 	.word	0xffffffff


	//   ....[118]....
        /*0284*/ 	.word	0xffffffff


	//   ....[119]....
        /*0288*/ 	.word	0xffffffff


	//   ....[120]....
        /*028c*/ 	.word	0xffffffff


	//   ....[121]....
        /*0290*/ 	.word	0xffffffff


	//   ....[122]....
        /*0294*/ 	.word	0xffffffff


	//   ....[123]....
        /*0298*/ 	.word	0xffffffff


	//   ....[124]....
        /*029c*/ 	.word	0xffffffff


	//   ....[125]....
        /*02a0*/ 	.word	0xffffffff


	//   ....[126]....
        /*02a4*/ 	.word	0xffffffff


	//   ....[127]....
        /*02a8*/ 	.word	0xffffffff


	//   ....[128]....
        /*02ac*/ 	.word	0xffffffff


	//   ....[129]....
        /*02b0*/ 	.word	0xffffffff


	//   ....[130]....
        /*02b4*/ 	.word	0xffffffff


	//   ....[131]....
        /*02b8*/ 	.word	0xffffffff


	//   ....[132]....
        /*02bc*/ 	.word	0xffffffff


	//   ....[133]....
        /*02c0*/ 	.word	0xffffffff


	//   ....[134]....
        /*02c4*/ 	.word	0xffffffff


	//   ....[135]....
        /*02c8*/ 	.word	0xffffffff


	//   ....[136]....
        /*02cc*/ 	.word	0xffffffff


	//   ....[137]....
        /*02d0*/ 	.word	0xffffffff


	//   ....[138]....
        /*02d4*/ 	.word	0xffffffff


	//   ....[139]....
        /*02d8*/ 	.word	0xffffffff


	//   ....[140]....
        /*02dc*/ 	.word	0xffffffff


	//   ....[141]....
        /*02e0*/ 	.word	0xffffffff


	//   ....[142]....
        /*02e4*/ 	.word	0xffffffff


	//   ....[143]....
        /*02e8*/ 	.word	0xffffffff


	//   ....[144]....
        /*02ec*/ 	.word	0xffffffff


	//   ....[145]....
        /*02f0*/ 	.word	0xffffffff


	//   ....[146]....
        /*02f4*/ 	.word	0xffffffff


	//   ....[147]....
        /*02f8*/ 	.word	0xffffffff


	//   ....[148]....
        /*02fc*/ 	.word	0xffffffff


	//   ....[149]....
        /*0300*/ 	.word	0xffffffff


	//   ....[150]....
        /*0304*/ 	.word	0xffffffff


	//   ....[151]....
        /*0308*/ 	.word	0xffffffff


	//   ....[152]....
        /*030c*/ 	.word	0xffffffff


	//   ....[153]....
        /*0310*/ 	.word	0xffffffff


	//   ....[154]....
        /*0314*/ 	.word	0xffffffff


	//   ....[155]....
        /*0318*/ 	.word	0xffffffff


	//   ....[156]....
        /*031c*/ 	.word	0xffffffff


	//   ....[157]....
        /*0320*/ 	.word	0xffffffff


	//   ....[158]....
        /*0324*/ 	.word	0xffffffff


	//   ....[159]....
        /*0328*/ 	.word	0xffffffff


	//   ....[160]....
        /*032c*/ 	.word	0xffffffff


	//   ....[161]....
        /*0330*/ 	.word	0xffffffff


	//   ....[162]....
        /*0334*/ 	.word	0xffffffff


	//   ....[163]....
        /*0338*/ 	.word	0xffffffff


	//   ....[164]....
        /*033c*/ 	.word	0xffffffff


	//   ....[165]....
        /*0340*/ 	.word	0xffffffff


	//   ....[166]....
        /*0344*/ 	.word	0xffffffff


	//   ....[167]....
        /*0348*/ 	.word	0xffffffff


	//   ....[168]....
        /*034c*/ 	.word	0xffffffff


	//   ....[169]....
        /*0350*/ 	.word	0xffffffff


	//   ....[170]....
        /*0354*/ 	.word	0xffffffff


	//   ....[171]....
        /*0358*/ 	.word	0xffffffff


	//   ....[172]....
        /*035c*/ 	.word	0xffffffff


	//   ....[173]....
        /*0360*/ 	.word	0xffffffff


	//   ....[174]....
        /*0364*/ 	.word	0xffffffff


	//   ....[175]....
        /*0368*/ 	.word	0xffffffff


	//   ....[176]....
        /*036c*/ 	.word	0xffffffff


	//   ....[177]....
        /*0370*/ 	.word	0xffffffff


	//   ....[178]....
        /*0374*/ 	.word	0xffffffff


	//   ....[179]....
        /*0378*/ 	.word	0xffffffff


	//   ....[180]....
        /*037c*/ 	.word	0xffffffff


	//   ....[181]....
        /*0380*/ 	.word	0xffffffff


	//   ....[182]....
        /*0384*/ 	.word	0xffffffff


	//   ....[183]....
        /*0388*/ 	.word	0xffffffff


	//   ....[184]....
        /*038c*/ 	.word	0xffffffff


	//   ....[185]....
        /*0390*/ 	.word	0xffffffff


	//   ....[186]....
        /*0394*/ 	.word	0xffffffff


	//   ....[187]....
        /*0398*/ 	.word	0xffffffff


	//   ....[188]....
        /*039c*/ 	.word	0xffffffff


	//   ....[189]....
        /*03a0*/ 	.word	0xffffffff


	//   ....[190]....
        /*03a4*/ 	.word	0xffffffff


	//   ....[191]....
        /*03a8*/ 	.word	0xffffffff


	//   ....[192]....
        /*03ac*/ 	.word	0xffffffff


	//   ....[193]....
        /*03b0*/ 	.word	0xffffffff


	//   ....[194]....
        /*03b4*/ 	.word	0xffffffff


	//   ....[195]....
        /*03b8*/ 	.word	0xffffffff


	//   ....[196]....
        /*03bc*/ 	.word	0xffffffff


	//   ....[197]....
        /*03c0*/ 	.word	0xffffffff


	//   ....[198]....
        /*03c4*/ 	.word	0xffffffff


	//   ....[199]....
        /*03c8*/ 	.word	0xffffffff


	//   ....[200]....
        /*03cc*/ 	.word	0xffffffff


	//   ....[201]....
        /*03d0*/ 	.word	0xffffffff


	//   ....[202]....
        /*03d4*/ 	.word	0xffffffff


	//   ....[203]....
        /*03d8*/ 	.word	0xffffffff


	//   ....[204]....
        /*03dc*/ 	.word	0xffffffff


	//   ....[205]....
        /*03e0*/ 	.word	0xffffffff


	//   ....[206]....
        /*03e4*/ 	.word	0xffffffff


	//   ....[207]....
        /*03e8*/ 	.word	0xffffffff


	//   ....[208]....
        /*03ec*/ 	.word	0xffffffff


	//   ....[209]....
        /*03f0*/ 	.word	0xffffffff


	//   ....[210]....
        /*03f4*/ 	.word	0xffffffff


	//   ....[211]....
        /*03f8*/ 	.word	0xffffffff


	//   ....[212]....
        /*03fc*/ 	.word	0xffffffff


	//   ....[213]....
        /*0400*/ 	.word	0xffffffff


	//   ....[214]....
        /*0404*/ 	.word	0xffffffff


	//   ....[215]....
        /*0408*/ 	.word	0xffffffff


	//   ....[216]....
        /*040c*/ 	.word	0xffffffff


	//   ....[217]....
        /*0410*/ 	.word	0xffffffff


	//   ....[218]....
        /*0414*/ 	.word	0xffffffff


	//   ....[219]....
        /*0418*/ 	.word	0xffffffff


	//   ....[220]....
        /*041c*/ 	.word	0xffffffff


	//   ....[221]....
        /*0420*/ 	.word	0xffffffff


	//   ....[222]....
        /*0424*/ 	.word	0xffffffff


	//   ....[223]....
        /*0428*/ 	.word	0xffffffff


	//   ....[224]....
        /*042c*/ 	.word	0xffffffff


	//   ....[225]....
        /*0430*/ 	.word	0xffffffff


	//   ....[226]....
        /*0434*/ 	.word	0xffffffff


	//   ....[227]....
        /*0438*/ 	.word	0xffffffff


	//   ....[228]....
        /*043c*/ 	.word	0xffffffff


	//   ....[229]....
        /*0440*/ 	.word	0xffffffff


	//   ....[230]....
        /*0444*/ 	.word	0xffffffff


	//   ....[231]....
        /*0448*/ 	.word	0xffffffff


	//   ....[232]....
        /*044c*/ 	.word	0xffffffff


	//   ....[233]....
        /*0450*/ 	.word	0xffffffff


	//   ....[234]....
        /*0454*/ 	.word	0xffffffff


	//   ....[235]....
        /*0458*/ 	.word	0xffffffff


	//   ....[236]....
        /*045c*/ 	.word	0xffffffff


	//   ....[237]....
        /*0460*/ 	.word	0xffffffff


	//   ....[238]....
        /*0464*/ 	.word	0xffffffff


	//   ....[239]....
        /*0468*/ 	.word	0xffffffff


	//   ....[240]....
        /*046c*/ 	.word	0xffffffff


	//   ....[241]....
        /*0470*/ 	.word	0xffffffff


	//   ....[242]....
        /*0474*/ 	.word	0xffffffff


	//   ....[243]....
        /*0478*/ 	.word	0xffffffff


	//   ....[244]....
        /*047c*/ 	.word	0xffffffff


	//   ....[245]....
        /*0480*/ 	.word	0xffffffff


	//   ....[246]....
        /*0484*/ 	.word	0xffffffff


	//   ....[247]....
        /*0488*/ 	.word	0xffffffff


	//   ....[248]....
        /*048c*/ 	.word	0xffffffff


	//   ....[249]....
        /*0490*/ 	.word	0xffffffff


	//   ....[250]....
        /*0494*/ 	.word	0xffffffff


	//   ....[251]....
        /*0498*/ 	.word	0xffffffff


	//   ....[252]....
        /*049c*/ 	.word	0xffffffff


	//   ....[253]....
        /*04a0*/ 	.word	0xffffffff


	//   ....[254]....
        /*04a4*/ 	.word	0xffffffff


	//   ....[255]....
        /*04a8*/ 	.word	0xffffffff


	//   ....[0]....
        /*04ac*/ 	.word	0xffffffff


	//   ....[1]....
        /*04b0*/ 	.word	0xffffffff


	//   ....[2]....
        /*04b4*/ 	.word	0xffffffff


	//   ....[3]....
        /*04b8*/ 	.word	0xffffffff


	//   ....[4]....
        /*04bc*/ 	.word	0xffffffff


	//   ....[5]....
        /*04c0*/ 	.word	0xffffffff


	//   ....[6]....
        /*04c4*/ 	.word	0xffffffff


	//   ....[7]....
        /*04c8*/ 	.word	0xffffffff


	//   ....[8]....
        /*04cc*/ 	.word	0xffffffff


	//   ....[9]....
        /*04d0*/ 	.word	0xffffffff


	//   ....[10]....
        /*04d4*/ 	.word	0xffffffff


	//   ....[11]....
        /*04d8*/ 	.word	0xffffffff


	//   ....[12]....
        /*04dc*/ 	.word	0xffffffff


	//   ....[13]....
        /*04e0*/ 	.word	0xffffffff


	//   ....[14]....
        /*04e4*/ 	.word	0xffffffff


	//   ....[15]....
        /*04e8*/ 	.word	0xffffffff


	//   ....[16]....
        /*04ec*/ 	.word	0xffffffff


	//   ....[17]....
        /*04f0*/ 	.word	0xffffffff


	//   ....[18]....
        /*04f4*/ 	.word	0xffffffff


	//   ....[19]....
        /*04f8*/ 	.word	0xffffffff


	//   ....[20]....
        /*04fc*/ 	.word	0xffffffff


	//   ....[21]....
        /*0500*/ 	.word	0xffffffff


	//   ....[22]....
        /*0504*/ 	.word	0xffffffff


	//   ....[23]....
        /*0508*/ 	.word	0xffffffff


	//   ....[24]....
        /*050c*/ 	.word	0xffffffff


	//   ....[25]....
        /*0510*/ 	.word	0xffffffff


	//   ....[26]....
        /*0514*/ 	.word	0xffffffff


	//   ....[27]....
        /*0518*/ 	.word	0xffffffff


	//   ....[28]....
        /*051c*/ 	.word	0xffffffff


	//   ....[29]....
        /*0520*/ 	.word	0xffffffff


	//   ....[30]....
        /*0524*/ 	.word	0xffffffff


	//   ....[31]....
        /*0528*/ 	.word	0xffffffff


	//   ....[32]....
        /*052c*/ 	.word	0xffffffff


	//   ....[33]....
        /*0530*/ 	.word	0xffffffff


	//   ....[34]....
        /*0534*/ 	.word	0xffffffff


	//   ....[35]....
        /*0538*/ 	.word	0xffffffff


	//   ....[36]....
        /*053c*/ 	.word	0xffffffff


	//   ....[37]....
        /*0540*/ 	.word	0xffffffff


	//   ....[38]....
        /*0544*/ 	.word	0xffffffff


	//   ....[39]....
        /*0548*/ 	.word	0xffffffff


	//   ....[40]....
        /*054c*/ 	.word	0xffffffff


	//   ....[41]....
        /*0550*/ 	.word	0xffffffff


	//   ....[42]....
        /*0554*/ 	.word	0xffffffff


	//   ....[43]....
        /*0558*/ 	.word	0xffffffff


	//   ....[44]....
        /*055c*/ 	.word	0xffffffff


	//   ....[45]....
        /*0560*/ 	.word	0xffffffff


	//   ....[46]....
        /*0564*/ 	.word	0xffffffff


	//   ....[47]....
        /*0568*/ 	.word	0xffffffff


	//   ....[48]....
        /*056c*/ 	.word	0xffffffff


	//   ....[49]....
        /*0570*/ 	.word	0xffffffff


	//   ....[50]....
        /*0574*/ 	.word	0xffffffff


	//   ....[51]....
        /*0578*/ 	.word	0xffffffff


	//   ....[52]....
        /*057c*/ 	.word	0xffffffff


	//   ....[53]....
        /*0580*/ 	.word	0xffffffff


	//   ....[54]....
        /*0584*/ 	.word	0xffffffff


	//   ....[55]....
        /*0588*/ 	.word	0xffffffff


	//   ....[56]....
        /*058c*/ 	.word	0xffffffff


	//   ....[57]....
        /*0590*/ 	.word	0xffffffff


	//   ....[58]....
        /*0594*/ 	.word	0xffffffff


	//   ....[59]....
        /*0598*/ 	.word	0xffffffff


	//   ....[60]....
        /*059c*/ 	.word	0xffffffff


	//   ....[61]....
        /*05a0*/ 	.word	0xffffffff


	//   ....[62]....
        /*05a4*/ 	.word	0xffffffff


	//   ....[63]....
        /*05a8*/ 	.word	0xffffffff


	//----- nvinfo : EIATTR_COOP_GROUP_INSTR_OFFSETS
	.align		4
.L_555:
        /*05ac*/ 	.byte	0x04, 0x28
        /*05ae*/ 	.short	(.L_557 - .L_556)


	//   ....[0]....
.L_556:
        /*05b0*/ 	.word	0x0000d7b0


	//   ....[1]....
        /*05b4*/ 	.word	0x0000d7e0


	//   ....[2]....
        /*05b8*/ 	.word	0x0000d800


	//   ....[3]....
        /*05bc*/ 	.word	0x0000d820


	//   ....[4]....
        /*05c0*/ 	.word	0x0000d840


	//   ....[5]....
        /*05c4*/ 	.word	0x0000d870


	//   ....[6]....
        /*05c8*/ 	.word	0x0000d8a0


	//   ....[7]....
        /*05cc*/ 	.word	0x0000d8c0


	//   ....[8]....
        /*05d0*/ 	.word	0x0000d8e0


	//   ....[9]....
        /*05d4*/ 	.word	0x0000d900


	//   ....[10]....
        /*05d8*/ 	.word	0x0000d930


	//   ....[11]....
        /*05dc*/ 	.word	0x0000d960


	//   ....[12]....
        /*05e0*/ 	.word	0x0000d980


	//   ....[13]....
        /*05e4*/ 	.word	0x0000d9a0


	//   ....[14]....
        /*05e8*/ 	.word	0x0000d9c0


	//   ....[15]....
        /*05ec*/ 	.word	0x0000d9f0


	//   ....[16]....
        /*05f0*/ 	.word	0x0000da20


	//   ....[17]....
        /*05f4*/ 	.word	0x0000da40


	//   ....[18]....
        /*05f8*/ 	.word	0x0000da60


	//   ....[19]....
        /*05fc*/ 	.word	0x0000da80


	//   ....[20]....
        /*0600*/ 	.word	0x0000dab0


	//   ....[21]....
        /*0604*/ 	.word	0x0000dae0


	//   ....[22]....
        /*0608*/ 	.word	0x0000db00


	//   ....[23]....
        /*060c*/ 	.word	0x0000db20


	//   ....[24]....
        /*0610*/ 	.word	0x0000db40


	//   ....[25]....
        /*0614*/ 	.word	0x0000db70


	//   ....[26]....
        /*0618*/ 	.word	0x0000dba0


	//   ....[27]....
        /*061c*/ 	.word	0x0000dbc0


	//   ....[28]....
        /*0620*/ 	.word	0x0000dbe0


	//   ....[29]....
        /*0624*/ 	.word	0x0000dc00


	//   ....[30]....
        /*0628*/ 	.word	0x0000dc30


	//   ....[31]....
        /*062c*/ 	.word	0x0000dc60


	//   ....[32]....
        /*0630*/ 	.word	0x0000dc80


	//   ....[33]....
        /*0634*/ 	.word	0x0000dca0


	//   ....[34]....
        /*0638*/ 	.word	0x0000dcc0


	//   ....[35]....
        /*063c*/ 	.word	0x0000dcf0


	//   ....[36]....
        /*0640*/ 	.word	0x0000dd20


	//   ....[37]....
        /*0644*/ 	.word	0x0000dd40


	//   ....[38]....
        /*0648*/ 	.word	0x0000dd60


	//   ....[39]....
        /*064c*/ 	.word	0x0000dd80


	//   ....[40]....
        /*0650*/ 	.word	0x0000ddb0


	//   ....[41]....
        /*0654*/ 	.word	0x0000dde0


	//   ....[42]....
        /*0658*/ 	.word	0x0000de00


	//   ....[43]....
        /*065c*/ 	.word	0x0000de20


	//   ....[44]....
        /*0660*/ 	.word	0x0000de40


	//   ....[45]....
        /*0664*/ 	.word	0x0000de70


	//   ....[46]....
        /*0668*/ 	.word	0x0000dea0


	//   ....[47]....
        /*066c*/ 	.word	0x0000dec0


	//   ....[48]....
        /*0670*/ 	.word	0x0000dee0


	//   ....[49]....
        /*0674*/ 	.word	0x0000df00


	//   ....[50]....
        /*0678*/ 	.word	0x0000df30


	//   ....[51]....
        /*067c*/ 	.word	0x0000df60


	//   ....[52]....
        /*0680*/ 	.word	0x0000df80


	//   ....[53]....
        /*0684*/ 	.word	0x0000dfa0


	//   ....[54]....
        /*0688*/ 	.word	0x0000dfc0


	//   ....[55]....
        /*068c*/ 	.word	0x0000dff0


	//   ....[56]....
        /*0690*/ 	.word	0x0000e020


	//   ....[57]....
        /*0694*/ 	.word	0x0000e040


	//   ....[58]....
        /*0698*/ 	.word	0x0000e060


	//   ....[59]....
        /*069c*/ 	.word	0x0000e080


	//   ....[60]....
        /*06a0*/ 	.word	0x0000e0b0


	//   ....[61]....
        /*06a4*/ 	.word	0x0000e0e0


	//   ....[62]....
        /*06a8*/ 	.word	0x0000e100


	//   ....[63]....
        /*06ac*/ 	.word	0x0000e120


	//   ....[64]....
        /*06b0*/ 	.word	0x0000e140


	//   ....[65]....
        /*06b4*/ 	.word	0x0000e170


	//   ....[66]....
        /*06b8*/ 	.word	0x0000e1a0


	//   ....[67]....
        /*06bc*/ 	.word	0x0000e1c0


	//   ....[68]....
        /*06c0*/ 	.word	0x0000e1e0


	//   ....[69]....
        /*06c4*/ 	.word	0x0000e200


	//   ....[70]....
        /*06c8*/ 	.word	0x0000e230


	//   ....[71]....
        /*06cc*/ 	.word	0x0000e260


	//   ....[72]....
        /*06d0*/ 	.word	0x0000e280


	//   ....[73]....
        /*06d4*/ 	.word	0x0000e2a0


	//   ....[74]....
        /*06d8*/ 	.word	0x0000e2c0


	//   ....[75]....
        /*06dc*/ 	.word	0x0000e2f0


	//   ....[76]....
        /*06e0*/ 	.word	0x0000e320


	//   ....[77]....
        /*06e4*/ 	.word	0x0000e340


	//   ....[78]....
        /*06e8*/ 	.word	0x0000e360


	//   ....[79]....
        /*06ec*/ 	.word	0x0000e380


	//   ....[80]....
        /*06f0*/ 	.word	0x0000e3b0


	//   ....[81]....
        /*06f4*/ 	.word	0x0000e3e0


	//   ....[82]....
        /*06f8*/ 	.word	0x0000e400


	//   ....[83]....
        /*06fc*/ 	.word	0x0000e420


	//   ....[84]....
        /*0700*/ 	.word	0x0000e440


	//   ....[85]....
        /*0704*/ 	.word	0x0000e470


	//   ....[86]....
        /*0708*/ 	.word	0x0000e4a0


	//   ....[87]....
        /*070c*/ 	.word	0x0000e4c0


	//   ....[88]....
        /*0710*/ 	.word	0x0000e4e0


	//   ....[89]....
        /*0714*/ 	.word	0x0000e500


	//   ....[90]....
        /*0718*/ 	.word	0x0000e530


	//   ....[91]....
        /*071c*/ 	.word	0x0000e560


	//   ....[92]....
        /*0720*/ 	.word	0x0000e580


	//   ....[93]....
        /*0724*/ 	.word	0x0000e5a0


	//   ....[94]....
        /*0728*/ 	.word	0x0000e5c0


	//   ....[95]....
        /*072c*/ 	.word	0x0000e5f0


	//   ....[96]....
        /*0730*/ 	.word	0x0000e620


	//   ....[97]....
        /*0734*/ 	.word	0x0000e640


	//   ....[98]....
        /*0738*/ 	.word	0x0000e660


	//   ....[99]....
        /*073c*/ 	.word	0x0000e680


	//   ....[100]....
        /*0740*/ 	.word	0x0000e6b0


	//   ....[101]....
        /*0744*/ 	.word	0x0000e6e0


	//   ....[102]....
        /*0748*/ 	.word	0x0000e700


	//   ....[103]....
        /*074c*/ 	.word	0x0000e720


	//   ....[104]....
        /*0750*/ 	.word	0x0000e740


	//   ....[105]....
        /*0754*/ 	.word	0x0000e770


	//   ....[106]....
        /*0758*/ 	.word	0x0000e7a0


	//   ....[107]....
        /*075c*/ 	.word	0x0000e7c0


	//   ....[108]....
        /*0760*/ 	.word	0x0000e7e0


	//   ....[109]....
        /*0764*/ 	.word	0x0000e800


	//   ....[110]....
        /*0768*/ 	.word	0x0000e830


	//   ....[111]....
        /*076c*/ 	.word	0x0000e860


	//   ....[112]....
        /*0770*/ 	.word	0x0000e880


	//   ....[113]....
        /*0774*/ 	.word	0x0000e8a0


	//   ....[114]....
        /*0778*/ 	.word	0x0000e8c0


	//   ....[115]....
        /*077c*/ 	.word	0x0000e8f0


	//   ....[116]....
        /*0780*/ 	.word	0x0000e920


	//   ....[117]....
        /*0784*/ 	.word	0x0000e940


	//   ....[118]....
        /*0788*/ 	.word	0x0000e960


	//   ....[119]....
        /*078c*/ 	.word	0x0000e980


	//   ....[120]....
        /*0790*/ 	.word	0x0000e9b0


	//   ....[121]....
        /*0794*/ 	.word	0x0000e9e0


	//   ....[122]....
        /*0798*/ 	.word	0x0000ea00


	//   ....[123]....
        /*079c*/ 	.word	0x0000ea20


	//   ....[124]....
        /*07a0*/ 	.word	0x0000ea40


	//   ....[125]....
        /*07a4*/ 	.word	0x0000ea70


	//   ....[126]....
        /*07a8*/ 	.word	0x0000eaa0


	//   ....[127]....
        /*07ac*/ 	.word	0x0000eac0


	//   ....[128]....
        /*07b0*/ 	.word	0x0000eae0


	//   ....[129]....
        /*07b4*/ 	.word	0x0000eb00


	//   ....[130]....
        /*07b8*/ 	.word	0x0000eb30


	//   ....[131]....
        /*07bc*/ 	.word	0x0000eb60


	//   ....[132]....
        /*07c0*/ 	.word	0x0000eb80


	//   ....[133]....
        /*07c4*/ 	.word	0x0000eba0


	//   ....[134]....
        /*07c8*/ 	.word	0x0000ebc0


	//   ....[135]....
        /*07cc*/ 	.word	0x0000ebf0


	//   ....[136]....
        /*07d0*/ 	.word	0x0000ec20


	//   ....[137]....
        /*07d4*/ 	.word	0x0000ec40


	//   ....[138]....
        /*07d8*/ 	.word	0x0000ec60


	//   ....[139]....
        /*07dc*/ 	.word	0x0000ec80


	//   ....[140]....
        /*07e0*/ 	.word	0x0000ecb0


	//   ....[141]....
        /*07e4*/ 	.word	0x0000ece0


	//   ....[142]....
        /*07e8*/ 	.word	0x0000ed00


	//   ....[143]....
        /*07ec*/ 	.word	0x0000ed20


	//   ....[144]....
        /*07f0*/ 	.word	0x0000ed40


	//   ....[145]....
        /*07f4*/ 	.word	0x0000ed70


	//   ....[146]....
        /*07f8*/ 	.word	0x0000eda0


	//   ....[147]....
        /*07fc*/ 	.word	0x0000edc0


	//   ....[148]....
        /*0800*/ 	.word	0x0000ede0


	//   ....[149]....
        /*0804*/ 	.word	0x0000ee00


	//   ....[150]....
        /*0808*/ 	.word	0x0000ee30


	//   ....[151]....
        /*080c*/ 	.word	0x0000ee60


	//   ....[152]....
        /*0810*/ 	.word	0x0000ee80


	//   ....[153]....
        /*0814*/ 	.word	0x0000eea0


	//   ....[154]....
        /*0818*/ 	.word	0x0000eec0


	//   ....[155]....
        /*081c*/ 	.word	0x0000eef0


	//   ....[156]....
        /*0820*/ 	.word	0x0000ef20


	//   ....[157]....
        /*0824*/ 	.word	0x0000ef40


	//   ....[158]....
        /*0828*/ 	.word	0x0000ef60


	//   ....[159]....
        /*082c*/ 	.word	0x0000ef80


	//   ....[160]....
        /*0830*/ 	.word	0x0000efb0


	//   ....[161]....
        /*0834*/ 	.word	0x0000efe0


	//   ....[162]....
        /*0838*/ 	.word	0x0000f000


	//   ....[163]....
        /*083c*/ 	.word	0x0000f020


	//   ....[164]....
        /*0840*/ 	.word	0x0000f040


	//   ....[165]....
        /*0844*/ 	.word	0x0000f070


	//   ....[166]....
        /*0848*/ 	.word	0x0000f0a0


	//   ....[167]....
        /*084c*/ 	.word	0x0000f0c0


	//   ....[168]....
        /*0850*/ 	.word	0x0000f0e0


	//   ....[169]....
        /*0854*/ 	.word	0x0000f100


	//   ....[170]....
        /*0858*/ 	.word	0x0000f130


	//   ....[171]....
        /*085c*/ 	.word	0x0000f160


	//   ....[172]....
        /*0860*/ 	.word	0x0000f180


	//   ....[173]....
        /*0864*/ 	.word	0x0000f1a0


	//   ....[174]....
        /*0868*/ 	.word	0x0000f1c0


	//   ....[175]....
        /*086c*/ 	.word	0x0000f1f0


	//   ....[176]....
        /*0870*/ 	.word	0x0000f220


	//   ....[177]....
        /*0874*/ 	.word	0x0000f240


	//   ....[178]....
        /*0878*/ 	.word	0x0000f260


	//   ....[179]....
        /*087c*/ 	.word	0x0000f280


	//   ....[180]....
        /*0880*/ 	.word	0x0000f2b0


	//   ....[181]....
        /*0884*/ 	.word	0x0000f2e0


	//   ....[182]....
        /*0888*/ 	.word	0x0000f300


	//   ....[183]....
        /*088c*/ 	.word	0x0000f320


	//   ....[184]....
        /*0890*/ 	.word	0x0000f340


	//   ....[185]....
        /*0894*/ 	.word	0x0000f370


	//   ....[186]....
        /*0898*/ 	.word	0x0000f3a0


	//   ....[187]....
        /*089c*/ 	.word	0x0000f3c0


	//   ....[188]....
        /*08a0*/ 	.word	0x0000f3e0


	//   ....[189]....
        /*08a4*/ 	.word	0x0000f400


	//   ....[190]....
        /*08a8*/ 	.word	0x0000f430


	//   ....[191]....
        /*08ac*/ 	.word	0x0000f460


	//   ....[192]....
        /*08b0*/ 	.word	0x0000f480


	//   ....[193]....
        /*08b4*/ 	.word	0x0000f4a0


	//   ....[194]....
        /*08b8*/ 	.word	0x0000f4c0


	//   ....[195]....
        /*08bc*/ 	.word	0x0000f4f0


	//   ....[196]....
        /*08c0*/ 	.word	0x0000f520


	//   ....[197]....
        /*08c4*/ 	.word	0x0000f540


	//   ....[198]....
        /*08c8*/ 	.word	0x0000f560


	//   ....[199]....
        /*08cc*/ 	.word	0x0000f580


	//   ....[200]....
        /*08d0*/ 	.word	0x0000f5b0


	//   ....[201]....
        /*08d4*/ 	.word	0x0000f5e0


	//   ....[202]....
        /*08d8*/ 	.word	0x0000f600


	//   ....[203]....
        /*08dc*/ 	.word	0x0000f620


	//   ....[204]....
        /*08e0*/ 	.word	0x0000f640


	//   ....[205]....
        /*08e4*/ 	.word	0x0000f670


	//   ....[206]....
        /*08e8*/ 	.word	0x0000f6a0


	//   ....[207]....
        /*08ec*/ 	.word	0x0000f6c0


	//   ....[208]....
        /*08f0*/ 	.word	0x0000f6e0


	//   ....[209]....
        /*08f4*/ 	.word	0x0000f700


	//   ....[210]....
        /*08f8*/ 	.word	0x0000f730


	//   ....[211]....
        /*08fc*/ 	.word	0x0000f760


	//   ....[212]....
        /*0900*/ 	.word	0x0000f780


	//   ....[213]....
        /*0904*/ 	.word	0x0000f7a0


	//   ....[214]....
        /*0908*/ 	.word	0x0000f7c0


	//   ....[215]....
        /*090c*/ 	.word	0x0000f7f0


	//   ....[216]....
        /*0910*/ 	.word	0x0000f820


	//   ....[217]....
        /*0914*/ 	.word	0x0000f840


	//   ....[218]....
        /*0918*/ 	.word	0x0000f860


	//   ....[219]....
        /*091c*/ 	.word	0x0000f880


	//   ....[220]....
        /*0920*/ 	.word	0x0000f8b0


	//   ....[221]....
        /*0924*/ 	.word	0x0000f8e0


	//   ....[222]....
        /*0928*/ 	.word	0x0000f900


	//   ....[223]....
        /*092c*/ 	.word	0x0000f920


	//   ....[224]....
        /*0930*/ 	.word	0x0000f940


	//   ....[225]....
        /*0934*/ 	.word	0x0000f970


	//   ....[226]....
        /*0938*/ 	.word	0x0000f9a0


	//   ....[227]....
        /*093c*/ 	.word	0x0000f9c0


	//   ....[228]....
        /*0940*/ 	.word	0x0000f9e0


	//   ....[229]....
        /*0944*/ 	.word	0x0000fa00


	//   ....[230]....
        /*0948*/ 	.word	0x0000fa30


	//   ....[231]....
        /*094c*/ 	.word	0x0000fa60


	//   ....[232]....
        /*0950*/ 	.word	0x0000fa80


	//   ....[233]....
        /*0954*/ 	.word	0x0000faa0


	//   ....[234]....
        /*0958*/ 	.word	0x0000fac0


	//   ....[235]....
        /*095c*/ 	.word	0x0000faf0


	//   ....[236]....
        /*0960*/ 	.word	0x0000fb20


	//   ....[237]....
        /*0964*/ 	.word	0x0000fb40


	//   ....[238]....
        /*0968*/ 	.word	0x0000fb60


	//   ....[239]....
        /*096c*/ 	.word	0x0000fb80


	//   ....[240]....
        /*0970*/ 	.word	0x0000fbb0


	//   ....[241]....
        /*0974*/ 	.word	0x0000fbe0


	//   ....[242]....
        /*0978*/ 	.word	0x0000fc00


	//   ....[243]....
        /*097c*/ 	.word	0x0000fc20


	//   ....[244]....
        /*0980*/ 	.word	0x0000fc40


	//   ....[245]....
        /*0984*/ 	.word	0x0000fc70


	//   ....[246]....
        /*0988*/ 	.word	0x0000fca0


	//   ....[247]....
        /*098c*/ 	.word	0x0000fcc0


	//   ....[248]....
        /*0990*/ 	.word	0x0000fce0


	//   ....[249]....
        /*0994*/ 	.word	0x0000fd00


	//   ....[250]....
        /*0998*/ 	.word	0x0000fd30


	//   ....[251]....
        /*099c*/ 	.word	0x0000fd60


	//   ....[252]....
        /*09a0*/ 	.word	0x0000fd80


	//   ....[253]....
        /*09a4*/ 	.word	0x0000fda0


	//   ....[254]....
        /*09a8*/ 	.word	0x0000fdc0


	//   ....[255]....
        /*09ac*/ 	.word	0x0000fdf0


	//   ....[0]....
        /*09b0*/ 	.word	0x0000fe20


	//   ....[1]....
        /*09b4*/ 	.word	0x0000fe40


	//   ....[2]....
        /*09b8*/ 	.word	0x0000fe60


	//   ....[3]....
        /*09bc*/ 	.word	0x0000fe80


	//   ....[4]....
        /*09c0*/ 	.word	0x0000feb0


	//   ....[5]....
        /*09c4*/ 	.word	0x0000fee0


	//   ....[6]....
        /*09c8*/ 	.word	0x0000ff00


	//   ....[7]....
        /*09cc*/ 	.word	0x0000ff20


	//   ....[8]....
        /*09d0*/ 	.word	0x0000ff40


	//   ....[9]....
        /*09d4*/ 	.word	0x0000ff70


	//   ....[10]....
        /*09d8*/ 	.word	0x0000ffa0


	//   ....[11]....
        /*09dc*/ 	.word	0x0000ffc0


	//   ....[12]....
        /*09e0*/ 	.word	0x0000ffe0


	//   ....[13]....
        /*09e4*/ 	.word	0x00010000


	//   ....[14]....
        /*09e8*/ 	.word	0x00010030


	//   ....[15]....
        /*09ec*/ 	.word	0x00010060


	//   ....[16]....
        /*09f0*/ 	.word	0x00010080


	//   ....[17]....
        /*09f4*/ 	.word	0x000100a0


	//   ....[18]....
        /*09f8*/ 	.word	0x000100c0


	//   ....[19]....
        /*09fc*/ 	.word	0x000100f0


	//   ....[20]....
        /*0a00*/ 	.word	0x00010120


	//   ....[21]....
        /*0a04*/ 	.word	0x00010140


	//   ....[22]....
        /*0a08*/ 	.word	0x00010160


	//   ....[23]....
        /*0a0c*/ 	.word	0x00010180


	//   ....[24]....
        /*0a10*/ 	.word	0x000101b0


	//   ....[25]....
        /*0a14*/ 	.word	0x000101e0


	//   ....[26]....
        /*0a18*/ 	.word	0x00010200


	//   ....[27]....
        /*0a1c*/ 	.word	0x00010220


	//   ....[28]....
        /*0a20*/ 	.word	0x00010240


	//   ....[29]....
        /*0a24*/ 	.word	0x00010270


	//   ....[30]....
        /*0a28*/ 	.word	0x000102a0


	//   ....[31]....
        /*0a2c*/ 	.word	0x000102c0


	//   ....[32]....
        /*0a30*/ 	.word	0x000102e0


	//   ....[33]....
        /*0a34*/ 	.word	0x00010300


	//   ....[34]....
        /*0a38*/ 	.word	0x00010330


	//   ....[35]....
        /*0a3c*/ 	.word	0x00010360


	//   ....[36]....
        /*0a40*/ 	.word	0x00010380


	//   ....[37]....
        /*0a44*/ 	.word	0x000103a0


	//   ....[38]....
        /*0a48*/ 	.word	0x000103c0


	//   ....[39]....
        /*0a4c*/ 	.word	0x000103f0


	//   ....[40]....
        /*0a50*/ 	.word	0x00010420


	//   ....[41]....
        /*0a54*/ 	.word	0x00010440


	//   ....[42]....
        /*0a58*/ 	.word	0x00010460


	//   ....[43]....
        /*0a5c*/ 	.word	0x00010480


	//   ....[44]....
        /*0a60*/ 	.word	0x000104b0


	//   ....[45]....
        /*0a64*/ 	.word	0x000104e0


	//   ....[46]....
        /*0a68*/ 	.word	0x00010500


	//   ....[47]....
        /*0a6c*/ 	.word	0x00010520


	//   ....[48]....
        /*0a70*/ 	.word	0x00010540


	//   ....[49]....
        /*0a74*/ 	.word	0x00010570


	//   ....[50]....
        /*0a78*/ 	.word	0x000105a0


	//   ....[51]....
        /*0a7c*/ 	.word	0x000105c0


	//   ....[52]....
        /*0a80*/ 	.word	0x000105e0


	//   ....[53]....
        /*0a84*/ 	.word	0x00010600


	//   ....[54]....
        /*0a88*/ 	.word	0x00010630


	//   ....[55]....
        /*0a8c*/ 	.word	0x00010660


	//   ....[56]....
        /*0a90*/ 	.word	0x00010680


	//   ....[57]....
        /*0a94*/ 	.word	0x000106a0


	//   ....[58]....
        /*0a98*/ 	.word	0x000106c0


	//   ....[59]....
        /*0a9c*/ 	.word	0x000106f0


	//   ....[60]....
        /*0aa0*/ 	.word	0x00010710


	//   ....[61]....
        /*0aa4*/ 	.word	0x00010730


	//   ....[62]....
        /*0aa8*/ 	.word	0x00010750


	//   ....[63]....
        /*0aac*/ 	.word	0x00010770


	//----- nvinfo : EIATTR_EXIT_INSTR_OFFSETS
	.align		4
.L_557:
        /*0ab0*/ 	.byte	0x04, 0x1c
        /*0ab2*/ 	.short	(.L_559 - .L_558)


	//   ....[0]....
.L_558:
        /*0ab4*/ 	.word	0x000107c0


	//   ....[1]....
        /*0ab8*/ 	.word	0x00010820


	//   ....[2]....
        /*0abc*/ 	.word	0x00010850


	//   ....[3]....
        /*0ac0*/ 	.word	0x00010880


	//   ....[4]....
        /*0ac4*/ 	.word	0x000108b0


	//   ....[5]....
        /*0ac8*/ 	.word	0x000108e0


	//   ....[6]....
        /*0acc*/ 	.word	0x00010910


	//   ....[7]....
        /*0ad0*/ 	.word	0x00010940


	//   ....[8]....
        /*0ad4*/ 	.word	0x00010970


	//   ....[9]....
        /*0ad8*/ 	.word	0x000109a0


	//   ....[10]....
        /*0adc*/ 	.word	0x000109d0


	//   ....[11]....
        /*0ae0*/ 	.word	0x00010a00


	//   ....[12]....
        /*0ae4*/ 	.word	0x00010a30


	//   ....[13]....
        /*0ae8*/ 	.word	0x00010a60


	//   ....[14]....
        /*0aec*/ 	.word	0x00010a90


	//   ....[15]....
        /*0af0*/ 	.word	0x00010ac0


	//   ....[16]....
        /*0af4*/ 	.word	0x00010af0


	//   ....[17]....
        /*0af8*/ 	.word	0x00010b20


	//   ....[18]....
        /*0afc*/ 	.word	0x00010b50


	//   ....[19]....
        /*0b00*/ 	.word	0x00010b80


	//   ....[20]....
        /*0b04*/ 	.word	0x00010bb0


	//   ....[21]....
        /*0b08*/ 	.word	0x00010be0


	//   ....[22]....
        /*0b0c*/ 	.word	0x00010c10


	//   ....[23]....
        /*0b10*/ 	.word	0x00010c40


	//   ....[24]....
        /*0b14*/ 	.word	0x00010c70


	//   ....[25]....
        /*0b18*/ 	.word	0x00010ca0


	//   ....[26]....
        /*0b1c*/ 	.word	0x00010cd0


	//   ....[27]....
        /*0b20*/ 	.word	0x00010d00


	//   ....[28]....
        /*0b24*/ 	.word	0x00010d30


	//   ....[29]....
        /*0b28*/ 	.word	0x00010d60


	//   ....[30]....
        /*0b2c*/ 	.word	0x00010d90


	//   ....[31]....
        /*0b30*/ 	.word	0x00010dc0


	//   ....[32]....
        /*0b34*/ 	.word	0x00010df0


	//   ....[33]....
        /*0b38*/ 	.word	0x00010e20


	//   ....[34]....
        /*0b3c*/ 	.word	0x00010e50


	//   ....[35]....
        /*0b40*/ 	.word	0x00010e80


	//   ....[36]....
        /*0b44*/ 	.word	0x00010eb0


	//   ....[37]....
        /*0b48*/ 	.word	0x00010ee0


	//   ....[38]....
        /*0b4c*/ 	.word	0x00010f10


	//   ....[39]....
        /*0b50*/ 	.word	0x00010f40


	//   ....[40]....
        /*0b54*/ 	.word	0x00010f70


	//   ....[41]....
        /*0b58*/ 	.word	0x00010fa0


	//   ....[42]....
        /*0b5c*/ 	.word	0x00010fd0


	//   ....[43]....
        /*0b60*/ 	.word	0x00011000


	//   ....[44]....
        /*0b64*/ 	.word	0x00011030


	//   ....[45]....
        /*0b68*/ 	.word	0x00011060


	//   ....[46]....
        /*0b6c*/ 	.word	0x00011090


	//   ....[47]....
        /*0b70*/ 	.word	0x000110c0


	//   ....[48]....
        /*0b74*/ 	.word	0x000110f0


	//   ....[49]....
        /*0b78*/ 	.word	0x00011120


	//   ....[50]....
        /*0b7c*/ 	.word	0x00011150


	//   ....[51]....
        /*0b80*/ 	.word	0x00011180


	//   ....[52]....
        /*0b84*/ 	.word	0x000111b0


	//   ....[53]....
        /*0b88*/ 	.word	0x000111e0


	//   ....[54]....
        /*0b8c*/ 	.word	0x00011210


	//   ....[55]....
        /*0b90*/ 	.word	0x00011240


	//   ....[56]....
        /*0b94*/ 	.word	0x00011270


	//   ....[57]....
        /*0b98*/ 	.word	0x000112a0


	//   ....[58]....
        /*0b9c*/ 	.word	0x000112d0


	//   ....[59]....
        /*0ba0*/ 	.word	0x00011300


	//   ....[60]....
        /*0ba4*/ 	.word	0x00011330


	//   ....[61]....
        /*0ba8*/ 	.word	0x00011360


	//   ....[62]....
        /*0bac*/ 	.word	0x00011390


	//   ....[63]....
        /*0bb0*/ 	.word	0x000113c0


	//   ....[64]....
        /*0bb4*/ 	.word	0x000113e0


	//----- nvinfo : EIATTR_CRS_STACK_SIZE
	.align		4
.L_559:
        /*0bb8*/ 	.byte	0x04, 0x1e
        /*0bba*/ 	.short	(.L_561 - .L_560)
.L_560:
        /*0bbc*/ 	.word	0x00000000


	//----- nvinfo : EIATTR_CBANK_PARAM_SIZE
	.align		4
.L_561:
        /*0bc0*/ 	.byte	0x03, 0x19
        /*0bc2*/ 	.short	0x003c


	//----- nvinfo : EIATTR_PARAM_CBANK
	.align		4
        /*0bc4*/ 	.byte	0x04, 0x0a
        /*0bc6*/ 	.short	(.L_563 - .L_562)
	.align		4
.L_562:
        /*0bc8*/ 	.word	index@(.nv.constant0._Z18moe_permute_kernelI13__nv_bfloat16S0_Li64ELb1EEvPKT_S3_PS1_PKfPfPKiiii)
        /*0bcc*/ 	.short	0x0210
        /*0bce*/ 	.short	0x003c


	//----- nvinfo : EIATTR_SW_WAR
	.align		4
.L_563:
        /*0bd0*/ 	.byte	0x04, 0x36
        /*0bd2*/ 	.short	(.L_565 - .L_564)
.L_564:
        /*0bd4*/ 	.word	0x00000008
.L_565:


//--------------------- .nv.info._Z18moe_permute_kernelI13__nv_bfloat16S0_Li32ELb1EEvPKT_S3_PS1_PKfPfPKiiii --------------------------
	.section	.nv.info._Z18moe_permute_kernelI13__nv_bfloat16S0_Li32ELb1EEvPKT_S3_PS1_PKfPfPKiiii,"",@"SHT_CUDA_INFO"
	.sectionflags	@""
	.align	4


	//----- nvinfo : EIATTR_CUDA_API_VERSION
	.align		4
        /*0000*/ 	.byte	0x04, 0x37
        /*0002*/ 	.short	(.L_567 - .L_566)
.L_566:
        /*0004*/ 	.word	0x00000082


	//----- nvinfo : EIATTR_KPARAM_INFO
	.align		4
.L_567:
        /*0008*/ 	.byte	0x04, 0x17
        /*000a*/ 	.short	(.L_569 - .L_568)
.L_568:
        /*000c*/ 	.word	0x00000000
        /*0010*/ 	.short	0x0008
        /*0012*/ 	.short	0x0038
        /*0014*/ 	.byte	0x00, 0xf0, 0x11, 0x00


	//----- nvinfo : EIATTR_KPARAM_INFO
	.align		4
.L_569:
        /*0018*/ 	.byte	0x04, 0x17
        /*001a*/ 	.short	(.L_571 - .L_570)
.L_570:
        /*001c*/ 	.word	0x00000000
        /*0020*/ 	.short	0x0007
        /*0022*/ 	.short	0x0034
        /*0024*/ 	.byte	0x00, 0xf0, 0x11, 0x00


	//----- nvinfo : EIATTR_KPARAM_INFO
	.align		4
.L_571:
        /*0028*/ 	.byte	0x04, 0x17
        /*002a*/ 	.short	(.L_573 - .L_572)
.L_572:
        /*002c*/ 	.word	0x00000000
        /*0030*/ 	.short	0x0006
        /*0032*/ 	.short	0x0030
        /*0034*/ 	.byte	0x00, 0xf0, 0x11, 0x00


	//----- nvinfo : EIATTR_KPARAM_INFO
	.align		4
.L_573:
        /*0038*/ 	.byte	0x04, 0x17
        /*003a*/ 	.short	(.L_575 - .L_574)
.L_574:
        /*003c*/ 	.word	0x00000000
        /*0040*/ 	.short	0x0005
        /*0042*/ 	.short	0x0028
        /*0044*/ 	.byte	0x00, 0xf0, 0x21, 0x00


	//----- nvinfo : EIATTR_KPARAM_INFO
	.align		4
.L_575:
        /*0048*/ 	.byte	0x04, 0x17
        /*004a*/ 	.short	(.L_577 - .L_576)
.L_576:
        /*004c*/ 	.word	0x00000000
        /*0050*/ 	.short	0x0004
        /*0052*/ 	.short	0x0020
        /*0054*/ 	.byte	0x00, 0xf0, 0x21, 0x00


	//----- nvinfo : EIATTR_KPARAM_INFO
	.align		4
.L_577:
        /*0058*/ 	.byte	0x04, 0x17
        /*005a*/ 	.short	(.L_579 - .L_578)
.L_578:
        /*005c*/ 	.word	0x00000000
        /*0060*/ 	.short	0x0003
        /*0062*/ 	.short	0x0018
        /*0064*/ 	.byte	0x00, 0xf0, 0x21, 0x00


	//----- nvinfo : EIATTR_KPARAM_INFO
	.align		4
.L_579:
        /*0068*/ 	.byte	0x04, 0x17
        /*006a*/ 	.short	(.L_581 - .L_580)
.L_580:
        /*006c*/ 	.word	0x00000000
        /*0070*/ 	.short	0x0002
        /*0072*/ 	.short	0x0010
        /*0074*/ 	.byte	0x00, 0xf0, 0x21, 0x00


	//----- nvinfo : EIATTR_KPARAM_INFO
	.align		4
.L_581:
        /*0078*/ 	.byte	0x04, 0x17
        /*007a*/ 	.short	(.L_583 - .L_582)
.L_582:
        /*007c*/ 	.word	0x00000000
        /*0080*/ 	.short	0x0001
        /*0082*/ 	.short	0x0008
        /*0084*/ 	.byte	0x00, 0xf0, 0x21, 0x00


	//----- nvinfo : EIATTR_KPARAM_INFO
	.align		4
.L_583:
        /*0088*/ 	.byte	0x04, 0x17
        /*008a*/ 	.short	(.L_585 - .L_584)
.L_584:
        /*008c*/ 	.word	0x00000000
        /*0090*/ 	.short	0x0000
        /*0092*/ 	.short	0x0000
        /*0094*/ 	.byte	0x00, 0xf0, 0x21, 0x00


	//----- nvinfo : EIATTR_SPARSE_MMA_MASK
	.align		4
.L_585:
        /*0098*/ 	.byte	0x03, 0x50
        /*009a*/ 	.short	0x0000


	//----- nvinfo : EIATTR_MAXREG_COUNT
	.align		4
        /*009c*/ 	.byte	0x03, 0x1b
        /*009e*/ 	.short	0x00ff


	//----- nvinfo : EIATTR_NUM_BARRIERS
	.align		4
        /*00a0*/ 	.byte	0x02, 0x4c
        /*00a2*/ 	.byte	0x01
	.zero		1


	//----- nvinfo : EIATTR_MERCURY_ISA_VERSION
	.align		4
        /*00a4*/ 	.byte	0x03, 0x5f
        /*00a6*/ 	.short	0x0101


	//----- nvinfo : EIATTR_COOP_GROUP_MASK_REGIDS
	.align		4
        /*00a8*/ 	.byte	0x04, 0x29
        /*00aa*/ 	.short	(.L_587 - .L_586)


	//   ....[0]....
.L_586:
        /*00ac*/ 	.word	0xffffffff


	//   ....[1]....
        /*00b0*/ 	.word	0xffffffff


	//   ....[2]....
        /*00b4*/ 	.word	0xffffffff


	//   ....[3]....
        /*00b8*/ 	.word	0xffffffff


	//   ....[4]....
        /*00bc*/ 	.word	0xffffffff


	//   ....[5]....
        /*00c0*/ 	.word	0xffffffff


	//   ....[6]....
        /*00c4*/ 	.word	0xffffffff


	//   ....[7]....
        /*00c8*/ 	.word	0xffffffff


	//   ....[8]....
        /*00cc*/ 	.word	0xffffffff


	//   ....[9]....
        /*00d0*/ 	.word	0xffffffff


	//   ....[10]....
        /*00d4*/ 	.word	0xffffffff


	//   ....[11]....
        /*00d8*/ 	.word	0xffffffff


	//   ....[12]....
        /*00dc*/ 	.word	0xffffffff


	//   ....[13]....
        /*00e0*/ 	.word	0xffffffff


	//   ....[14]....
        /*00e4*/ 	.word	0xffffffff


	//   ....[15]....
        /*00e8*/ 	.word	0xffffffff


	//   ....[16]....
        /*00ec*/ 	.word	0xffffffff


	//   ....[17]....
        /*00f0*/ 	.word	0xffffffff


	//   ....[18]....
        /*00f4*/ 	.word	0xffffffff


	//   ....[19]....
        /*00f8*/ 	.word	0xffffffff


	//   ....[20]....
        /*00fc*/ 	.word	0xffffffff


	//   ....[21]....
        /*0100*/ 	.word	0xffffffff


	//   ....[22]....
        /*0104*/ 	.word	0xffffffff


	//   ....[23]....
        /*0108*/ 	.word	0xffffffff


	//   ....[24]....
        /*010c*/ 	.word	0xffffffff


	//   ....[25]....
        /*0110*/ 	.word	0xffffffff


	//   ....[26]....
        /*0114*/ 	.word	0xffffffff


	//   ....[27]....
        /*0118*/ 	.word	0xffffffff


	//   ....[28]....
        /*011c*/ 	.word	0xffffffff


	//   ....[29]....
        /*0120*/ 	.word	0xffffffff


	//   ....[30]....
        /*0124*/ 	.word	0xffffffff


	//   ....[31]....
        /*0128*/ 	.word	0xffffffff


	//   ....[32]....
        /*012c*/ 	.word	0xffffffff


	//   ....[33]....
        /*0130*/ 	.word	0xffffffff


	//   ....[34]....
        /*0134*/ 	.word	0xffffffff


	//   ....[35]....
        /*0138*/ 	.word	0xffffffff


	//   ....[36]....
        /*013c*/ 	.word	0xffffffff


	//   ....[37]....
        /*0140*/ 	.word	0xffffffff


	//   ....[38]....
        /*0144*/ 	.word	0xffffffff


	//   ....[39]....
        /*0148*/ 	.word	0xffffffff


	//   ....[40]....
        /*014c*/ 	.word	0xffffffff


	//   ....[41]....
        /*0150*/ 	.word	0xffffffff


	//   ....[42]....
        /*0154*/ 	.word	0xffffffff


	//   ....[43]....
        /*0158*/ 	.word	0xffffffff


	//   ....[44]....
        /*015c*/ 	.word	0xffffffff


	//   ....[45]....
        /*0160*/ 	.word	0xffffffff


	//   ....[46]....
        /*0164*/ 	.word	0xffffffff


	//   ....[47]....
        /*0168*/ 	.word	0xffffffff


	//   ....[48]....
        /*016c*/ 	.word	0xffffffff


	//   ....[49]....
        /*0170*/ 	.word	0xffffffff


	//   ....[50]....
        /*0174*/ 	.word	0xffffffff


	//   ....[51]....
        /*0178*/ 	.word	0xffffffff


	//   ....[52]....
        /*017c*/ 	.word	0xffffffff


	//   ....[53]....
        /*0180*/ 	.word	0xffffffff


	//   ....[54]....
        /*0184*/ 	.word	0xffffffff


	//   ....[55]....
        /*0188*/ 	.word	0xffffffff


	//   ....[56]....
        /*018c*/ 	.word	0xffffffff


	//   ....[57]....
        /*0190*/ 	.word	0xffffffff


	//   ....[58]....
        /*0194*/ 	.word	0xffffffff


	//   ....[59]....
        /*0198*/ 	.word	0xffffffff


	//   ....[60]....
        /*019c*/ 	.word	0xffffffff


	//   ....[61]....
        /*01a0*/ 	.word	0xffffffff


	//   ....[62]....
        /*01a4*/ 	.word	0xffffffff


	//   ....[63]....
        /*01a8*/ 	.word	0xffffffff


	//   ....[64]....
        /*01ac*/ 	.word	0xffffffff


	//   ....[65]....
        /*01b0*/ 	.word	0xffffffff


	//   ....[66]....
        /*01b4*/ 	.word	0xffffffff


	//   ....[67]....
        /*01b8*/ 	.word	0xffffffff


	//   ....[68]....
        /*01bc*/ 	.word	0xffffffff


	//   ....[69]....
        /*01c0*/ 	.word	0xffffffff


	//   ....[70]....
        /*01c4*/ 	.word	0xffffffff


	//   ....[71]....
        /*01c8*/ 	.word	0xffffffff


	//   ....[72]....
        /*01cc*/ 	.word	0xffffffff


	//   ....[73]....
        /*01d0*/ 	.word	0xffffffff


	//   ....[74]....
        /*01d4*/ 	.word	0xffffffff


	//   ....[75]....
        /*01d8*/ 	.word	0xffffffff


	//   ....[76]....
        /*01dc*/ 	.word	0xffffffff


	//   ....[77]....
        /*01e0*/ 	.word	0xffffffff


	//   ....[78]....
        /*01e4*/ 	.word	0xffffffff


	//   ....[79]....
        /*01e8*/ 	.word	0xffffffff


	//   ....[80]....
        /*01ec*/ 	.word	0xffffffff


	//   ....[81]....
        /*01f0*/ 	.word	0xffffffff


	//   ....[82]....
        /*01f4*/ 	.word	0xffffffff


	//   ....[83]....
        /*01f8*/ 	.word	0xffffffff


	//   ....[84]....
        /*01fc*/ 	.word	0xffffffff


	//   ....[85]....
        /*0200*/ 	.word	0xffffffff


	//   ....[86]....
        /*0204*/ 	.word	0xffffffff


	//   ....[87]....
        /*0208*/ 	.word	0xffffffff


	//   ....[88]....
        /*020c*/ 	.word	0xffffffff


	//   ....[89]....
        /*0210*/ 	.word	0xffffffff


	//   ....[90]....
        /*0214*/ 	.word	0xffffffff


	//   ....[91]....
        /*0218*/ 	.word	0xffffffff


	//   ....[92]....
        /*021c*/ 	.word	0xffffffff


	//   ....[93]....
        /*0220*/ 	.word	0xffffffff


	//   ....[94]....
        /*0224*/ 	.word	0xffffffff


	//   ....[95]....
        /*0228*/ 	.word	0xffffffff


	//   ....[96]....
        /*022c*/ 	.word	0xffffffff


	//   ....[97]....
        /*0230*/ 	.word	0xffffffff


	//   ....[98]....
        /*0234*/ 	.word	0xffffffff


	//   ....[99]....
        /*0238*/ 	.word	0xffffffff


	//   ....[100]....
        /*023c*/ 	.word	0xffffffff


	//   ....[101]....
        /*0240*/ 	.word	0xffffffff


	//   ....[102]....
        /*0244*/ 	.word	0xffffffff


	//   ....[103]....
        /*0248*/ 	.word	0xffffffff


	//   ....[104]....
        /*024c*/ 	.word	0xffffffff


	//   ....[105]....
        /*0250*/ 	.word	0xffffffff


	//   ....[106]....
        /*0254*/ 	.word	0xffffffff


	//   ....[107]....
        /*0258*/ 	.word	0xffffffff


	//   ....[108]....
        /*025c*/ 	.word	0xffffffff


	//   ....[109]....
        /*0260*/ 	.word	0xffffffff


	//   ....[110]....
        /*0264*/ 	.word	0xffffffff


	//   ....[111]....
        /*0268*/ 	.word	0xffffffff


	//   ....[112]....
        /*026c*/ 	.word	0xffffffff


	//   ....[113]....
        /*0270*/ 	.word	0xffffffff


	//   ....[114]....
        /*0274*/ 	.word	0xffffffff


	//   ....[115]....
        /*0278*/ 	.word	0xffffffff


	//   ....[116]....
        /*027c*/ 	.word	0xffffffff


	//   ....[117]....
        /*0280*/ 	.word	0xffffffff


	//   ....[118]....
        /*0284*/ 	.word	0xffffffff


	//   ....[119]....
        /*0288*/ 	.word	0xffffffff


	//   ....[120]....
        /*028c*/ 	.word	0xffffffff


	//   ....[121]....
        /*0290*/ 	.word	0xffffffff


	//   ....[122]....
        /*0294*/ 	.word	0xffffffff


	//   ....[123]....
        /*0298*/ 	.word	0xffffffff


	//   ....[124]....
        /*029c*/ 	.word	0xffffffff


	//   ....[125]....
        /*02a0*/ 	.word	0xffffffff


	//   ....[126]....
        /*02a4*/ 	.word	0xffffffff


	//   ....[127]....
        /*02a8*/ 	.word	0xffffffff


	//   ....[128]....
        /*02ac*/ 	.word	0xffffffff


	//   ....[129]....
        /*02b0*/ 	.word	0xffffffff


	//   ....[130]....
        /*02b4*/ 	.word	0xffffffff


	//   ....[131]....
        /*02b8*/ 	.word	0xffffffff


	//   ....[132]....
        /*02bc*/ 	.word	0xffffffff


	//   ....[133]....
        /*02c0*/ 	.word	0xffffffff


	//   ....[134]....
        /*02c4*/ 	.word	0xffffffff


	//   ....[135]....
        /*02c8*/ 	.word	0xffffffff


	//   ....[136]....
        /*02cc*/ 	.word	0xffffffff


	//   ....[137]....
        /*02d0*/ 	.word	0xffffffff


	//   ....[138]....
        /*02d4*/ 	.word	0xffffffff


	//   ....[139]....
        /*02d8*/ 	.word	0xffffffff


	//   ....[140]....
        /*02dc*/ 	.word	0xffffffff


	//   ....[141]....
        /*02e0*/ 	.word	0xffffffff


	//   ....[142]....
        /*02e4*/ 	.word	0xffffffff


	//   ....[143]....
        /*02e8*/ 	.word	0xffffffff


	//   ....[144]....
        /*02ec*/ 	.word	0xffffffff


	//   ....[145]....
        /*02f0*/ 	.word	0xffffffff


	//   ....[146]....
        /*02f4*/ 	.word	0xffffffff


	//   ....[147]....
        /*02f8*/ 	.word	0xffffffff


	//   ....[148]....
        /*02fc*/ 	.word	0xffffffff


	//   ....[149]....
        /*0300*/ 	.word	0xffffffff


	//   ....[150]....
        /*0304*/ 	.word	0xffffffff


	//   ....[151]....
        /*0308*/ 	.word	0xffffffff


	//   ....[152]....
        /*030c*/ 	.word	0xffffffff


	//   ....[153]....
        /*0310*/ 	.word	0xffffffff


	//   ....[154]....
        /*0314*/ 	.word	0xffffffff


	//   ....[155]....
        /*0318*/ 	.word	0xffffffff


	//   ....[156]....
        /*031c*/ 	.word	0xffffffff


	//   ....[157]....
        /*0320*/ 	.word	0xffffffff


	//   ....[158]....
        /*0324*/ 	.word	0xffffffff


	//   ....[159]....
        /*0328*/ 	.word	0xffffffff


	//----- nvinfo : EIATTR_COOP_GROUP_INSTR_OFFSETS
	.align		4
.L_587:
        /*032c*/ 	.byte	0x04, 0x28
        /*032e*/ 	.short	(.L_589 - .L_588)


	//   ....[0]....
.L_588:
        /*0330*/ 	.word	0x00006b00


	//   ....[1]....
        /*0334*/ 	.word	0x00006b30


	//   ....[2]....
        /*0338*/ 	.word	0x00006b50


	//   ....[3]....
        /*033c*/ 	.word	0x00006b70


	//   ....[4]....
        /*0340*/ 	.word	0x00006b90


	//   ....[5]....
        /*0344*/ 	.word	0x00006bc0


	//   ....[6]....
        /*0348*/ 	.word	0x00006bf0


	//   ....[7]....
        /*034c*/ 	.word	0x00006c10


	//   ....[8]....
        /*0350*/ 	.word	0x00006c30


	//   ....[9]....
        /*0354*/ 	.word	0x00006c50


	//   ....[10]....
        /*0358*/ 	.word	0x00006c80


	//   ....[11]....
        /*035c*/ 	.word	0x00006cb0


	//   ....[12]....
        /*0360*/ 	.word	0x00006cd0


	//   ....[13]....
        /*0364*/ 	.word	0x00006cf0


	//   ....[14]....
        /*0368*/ 	.word	0x00006d10


	//   ....[15]....
        /*036c*/ 	.word	0x00006d40


	//   ....[16]....
        /*0370*/ 	.word	0x00006d70


	//   ....[17]....
        /*0374*/ 	.word	0x00006d90


	//   ....[18]....
        /*0378*/ 	.word	0x00006db0


	//   ....[19]....
        /*037c*/ 	.word	0x00006dd0


	//   ....[20]....
        /*0380*/ 	.word	0x00006e00


	//   ....[21]....
        /*0384*/ 	.word	0x00006e30


	//   ....[22]....
        /*0388*/ 	.word	0x00006e50


	//   ....[23]....
        /*038c*/ 	.word	0x00006e70


	//   ....[24]....
        /*0390*/ 	.word	0x00006e90


	//   ....[25]....
        /*0394*/ 	.word	0x00006ec0


	//   ....[26]....
        /*0398*/ 	.word	0x00006ef0


	//   ....[27]....
        /*039c*/ 	.word	0x00006f10


	//   ....[28]....
        /*03a0*/ 	.word	0x00006f30


	//   ....[29]....
        /*03a4*/ 	.word	0x00006f50


	//   ....[30]....
        /*03a8*/ 	.word	0x00006f80


	//   ....[31]....
        /*03ac*/ 	.word	0x00006fb0


	//   ....[32]....
        /*03b0*/ 	.word	0x00006fd0


	//   ....[33]....
        /*03b4*/ 	.word	0x00006ff0


	//   ....[34]....
        /*03b8*/ 	.word	0x00007010


	//   ....[35]....
        /*03bc*/ 	.word	0x00007040


	//   ....[36]....
        /*03c0*/ 	.word	0x00007070


	//   ....[37]....
        /*03c4*/ 	.word	0x00007090


	//   ....[38]....
        /*03c8*/ 	.word	0x000070b0


	//   ....[39]....
        /*03cc*/ 	.word	0x000070d0


	//   ....[40]....
        /*03d0*/ 	.word	0x00007100


	//   ....[41]....
        /*03d4*/ 	.word	0x00007130


	//   ....[42]....
        /*03d8*/ 	.word	0x00007150


	//   ....[43]....
        /*03dc*/ 	.word	0x00007170


	//   ....[44]....
        /*03e0*/ 	.word	0x00007190


	//   ....[45]....
        /*03e4*/ 	.word	0x000071c0


	//   ....[46]....
        /*03e8*/ 	.word	0x000071f0


	//   ....[47]....
        /*03ec*/ 	.word	0x00007210


	//   ....[48]....
        /*03f0*/ 	.word	0x00007230


	//   ....[49]....
        /*03f4*/ 	.word	0x00007250


	//   ....[50]....
        /*03f8*/ 	.word	0x00007280


	//   ....[51]....
        /*03fc*/ 	.word	0x000072b0


	//   ....[52]....
        /*0400*/ 	.word	0x000072d0


	//   ....[53]....
        /*0404*/ 	.word	0x000072f0


	//   ....[54]....
        /*0408*/ 	.word	0x00007310


	//   ....[55]....
        /*040c*/ 	.word	0x00007340


	//   ....[56]....
        /*0410*/ 	.word	0x00007370


	//   ....[57]....
        /*0414*/ 	.word	0x00007390


	//   ....[58]....
        /*0418*/ 	.word	0x000073b0


	//   ....[59]....
        /*041c*/ 	.word	0x000073d0


	//   ....[60]....
        /*0420*/ 	.word	0x00007400


	//   ....[61]....
        /*0424*/ 	.word	0x00007430


	//   ....[62]....
        /*0428*/ 	.word	0x00007450


	//   ....[63]....
        /*042c*/ 	.word	0x00007470


	//   ....[64]....
        /*0430*/ 	.word	0x00007490


	//   ....[65]....
        /*0434*/ 	.word	0x000074c0


	//   ....[66]....
        /*0438*/ 	.word	0x000074f0


	//   ....[67]....
        /*043c*/ 	.word	0x00007510


	//   ....[68]....
        /*0440*/ 	.word	0x00007530


	//   ....[69]....
        /*0444*/ 	.word	0x00007550


	//   ....[70]....
        /*0448*/ 	.word	0x00007580


	//   ....[71]....
        /*044c*/ 	.word	0x000075b0


	//   ....[72]....
        /*0450*/ 	.word	0x000075d0


	//   ....[73]....
        /*0454*/ 	.word	0x000075f0


	//   ....[74]....
        /*0458*/ 	.word	0x00007610


	//   ....[75]....
        /*045c*/ 	.word	0x00007640


	//   ....[76]....
        /*0460*/ 	.word	0x00007670


	//   ....[77]....
        /*0464*/ 	.word	0x00007690


	//   ....[78]....
        /*0468*/ 	.word	0x000076b0


	//   ....[79]....
        /*046c*/ 	.word	0x000076d0


	//   ....[80]....
        /*0470*/ 	.word	0x00007700


	//   ....[81]....
        /*0474*/ 	.word	0x00007730


	//   ....[82]....
        /*0478*/ 	.word	0x00007750


	//   ....[83]....
        /*047c*/ 	.word	0x00007770


	//   ....[84]....
        /*0480*/ 	.word	0x00007790


	//   ....[85]....
        /*0484*/ 	.word	0x000077c0


	//   ....[86]....
        /*0488*/ 	.word	0x000077f0


	//   ....[87]....
        /*048c*/ 	.word	0x00007810


	//   ....[88]....
        /*0490*/ 	.word	0x00007830


	//   ....[89]....
        /*0494*/ 	.word	0x00007850


	//   ....[90]....
        /*0498*/ 	.word	0x00007880


	//   ....[91]....
        /*049c*/ 	.word	0x000078b0


	//   ....[92]....
        /*04a0*/ 	.word	0x000078d0


	//   ....[93]....
        /*04a4*/ 	.word	0x000078f0


	//   ....[94]....
        /*04a8*/ 	.word	0x00007910


	//   ....[95]....
        /*04ac*/ 	.word	0x00007940


	//   ....[96]....
        /*04b0*/ 	.word	0x00007970


	//   ....[97]....
        /*04b4*/ 	.word	0x00007990


	//   ....[98]....
        /*04b8*/ 	.word	0x000079b0


	//   ....[99]....
        /*04bc*/ 	.word	0x000079d0


	//   ....[100]....
        /*04c0*/ 	.word	0x00007a00


	//   ....[101]....
        /*04c4*/ 	.word	0x00007a30


	//   ....[102]....
        /*04c8*/ 	.word	0x00007a50


	//   ....[103]....
        /*04cc*/ 	.word	0x00007a70


	//   ....[104]....
        /*04d0*/ 	.word	0x00007a90


	//   ....[105]....
        /*04d4*/ 	.word	0x00007ac0


	//   ....[106]....
        /*04d8*/ 	.word	0x00007af0


	//   ....[107]....
        /*04dc*/ 	.word	0x00007b10


	//   ....[108]....
        /*04e0*/ 	.word	0x00007b30


	//   ....[109]....
        /*04e4*/ 	.word	0x00007b50


	//   ....[110]....
        /*04e8*/ 	.word	0x00007b80


	//   ....[111]....
        /*04ec*/ 	.word	0x00007bb0


	//   ....[112]....
        /*04f0*/ 	.word	0x00007bd0


	//   ....[113]....
        /*04f4*/ 	.word	0x00007bf0


	//   ....[114]....
        /*04f8*/ 	.word	0x00007c10


	//   ....[115]....
        /*04fc*/ 	.word	0x00007c40


	//   ....[116]....
        /*0500*/ 	.word	0x00007c70


	//   ....[117]....
        /*0504*/ 	.word	0x00007c90


	//   ....[118]....
        /*0508*/ 	.word	0x00007cb0


	//   ....[119]....
        /*050c*/ 	.word	0x00007cd0


	//   ....[120]....
        /*0510*/ 	.word	0x00007d00


	//   ....[121]....
        /*0514*/ 	.word	0x00007d30


	//   ....[122]....
        /*0518*/ 	.word	0x00007d50


	//   ....[123]....
        /*051c*/ 	.word	0x00007d70


	//   ....[124]....
        /*0520*/ 	.word	0x00007d90


	//   ....[125]....
        /*0524*/ 	.word	0x00007dc0


	//   ....[126]....
        /*0528*/ 	.word	0x00007df0


	//   ....[127]....
        /*052c*/ 	.word	0x00007e10


	//   ....[128]....
        /*0530*/ 	.word	0x00007e30


	//   ....[129]....
        /*0534*/ 	.word	0x00007e50


	//   ....[130]....
        /*0538*/ 	.word	0x00007e80


	//   ....[131]....
        /*053c*/ 	.word	0x00007eb0


	//   ....[132]....
        /*0540*/ 	.word	0x00007ed0


	//   ....[133]....
        /*0544*/ 	.word	0x00007ef0


	//   ....[134]....
        /*0548*/ 	.word	0x00007f10


	//   ....[135]....
        /*054c*/ 	.word	0x00007f40


	//   ....[136]....
        /*0550*/ 	.word	0x00007f70


	//   ....[137]....
        /*0554*/ 	.word	0x00007f90


	//   ....[138]....
        /*0558*/ 	.word	0x00007fb0


	//   ....[139]....
        /*055c*/ 	.word	0x00007fd0


	//   ....[140]....
        /*0560*/ 	.word	0x00008000


	//   ....[141]....
        /*0564*/ 	.word	0x00008030


	//   ....[142]....
        /*0568*/ 	.word	0x00008050


	//   ....[143]....
        /*056c*/ 	.word	0x00008070


	//   ....[144]....
        /*0570*/ 	.word	0x00008090


	//   ....[145]....
        /*0574*/ 	.word	0x000080c0


	//   ....[146]....
        /*0578*/ 	.word	0x000080f0


	//   ....[147]....
        /*057c*/ 	.word	0x00008110


	//   ....[148]....
        /*0580*/ 	.word	0x00008130


	//   ....[149]....
        /*0584*/ 	.word	0x00008150


	//   ....[150]....
        /*0588*/ 	.word	0x00008180


	//   ....[151]....
        /*058c*/ 	.word	0x000081b0


	//   ....[152]....
        /*0590*/ 	.word	0x000081d0


	//   ....[153]....
        /*0594*/ 	.word	0x000081f0


	//   ....[154]....
        /*0598*/ 	.word	0x00008210


	//   ....[155]....
        /*059c*/ 	.word	0x00008240


	//   ....[156]....
        /*05a0*/ 	.word	0x00008260


	//   ....[157]....
        /*05a4*/ 	.word	0x00008280


	//   ....[158]....
        /*05a8*/ 	.word	0x000082a0


	//   ....[159]....
        /*05ac*/ 	.word	0x000082c0


	//----- nvinfo : EIATTR_EXIT_INSTR_OFFSETS
	.align		4
.L_589:
        /*05b0*/ 	.byte	0x04, 0x1c
        /*05b2*/ 	.short	(.L_591 - .L_590)


	//   ....[0]....
.L_590:
        /*05b4*/ 	.word	0x00008310


	//   ....[1]....
        /*05b8*/ 	.word	0x00008380


	//   ....[2]....
        /*05bc*/ 	.word	0x000083b0


	//   ....[3]....
        /*05c0*/ 	.word	0x000083e0


	//   ....[4]....
        /*05c4*/ 	.word	0x00008410


	//   ....[5]....
        /*05c8*/ 	.word	0x00008440


	//   ....[6]....
        /*05cc*/ 	.word	0x00008470


	//   ....[7]....
        /*05d0*/ 	.word	0x000084a0


	//   ....[8]....
        /*05d4*/ 	.word	0x000084d0


	//   ....[9]....
        /*05d8*/ 	.word	0x00008500


	//   ....[10]....
        /*05dc*/ 	.word	0x00008530


	//   ....[11]....
        /*05e0*/ 	.word	0x00008560


	//   ....[12]....
        /*05e4*/ 	.word	0x00008590


	//   ....[13]....
        /*05e8*/ 	.word	0x000085c0


	//   ....[14]....
        /*05ec*/ 	.word	0x000085f0


	//   ....[15]....
        /*05f0*/ 	.word	0x00008620


	//   ....[16]....
        /*05f4*/ 	.word	0x00008650


	//   ....[17]....
        /*05f8*/ 	.word	0x00008680


	//   ....[18]....
        /*05fc*/ 	.word	0x000086b0


	//   ....[19]....
        /*0600*/ 	.word	0x000086e0


	//   ....[20]....
        /*0604*/ 	.word	0x00008710


	//   ....[21]....
        /*0608*/ 	.word	0x00008740


	//   ....[22]....
        /*060c*/ 	.word	0x00008770


	//   ....[23]....
        /*0610*/ 	.word	0x000087a0


	//   ....[24]....
        /*0614*/ 	.word	0x000087d0


	//   ....[25]....
        /*0618*/ 	.word	0x00008800


	//   ....[26]....
        /*061c*/ 	.word	0x00008830


	//   ....[27]....
        /*0620*/ 	.word	0x00008860


	//   ....[28]....
        /*0624*/ 	.word	0x00008890


	//   ....[29]....
        /*0628*/ 	.word	0x000088c0


	//   ....[30]....
        /*062c*/ 	.word	0x000088f0


	//   ....[31]....
        /*0630*/ 	.word	0x00008920


	//   ....[32]....
        /*0634*/ 	.word	0x00008940


	//----- nvinfo : EIATTR_CRS_STACK_SIZE
	.align		4
.L_591:
        /*0638*/ 	.byte	0x04, 0x1e
        /*063a*/ 	.short	(.L_593 - .L_592)
.L_592:
        /*063c*/ 	.word	0x00000000


	//----- nvinfo : EIATTR_CBANK_PARAM_SIZE
	.align		4
.L_593:
        /*0640*/ 	.byte	0x03, 0x19
        /*0642*/ 	.short	0x003c


	//----- nvinfo : EIATTR_PARAM_CBANK
	.align		4
        /*0644*/ 	.byte	0x04, 0x0a
        /*0646*/ 	.short	(.L_595 - .L_594)
	.align		4
.L_594:
        /*0648*/ 	.word	index@(.nv.constant0._Z18moe_permute_kernelI13__nv_bfloat16S0_Li32ELb1EEvPKT_S3_PS1_PKfPfPKiiii)
        /*064c*/ 	.short	0x0210
        /*064e*/ 	.short	0x003c


	//----- nvinfo : EIATTR_SW_WAR
	.align		4
.L_595:
        /*0650*/ 	.byte	0x04, 0x36
        /*0652*/ 	.short	(.L_597 - .L_596)
.L_596:
        /*0654*/ 	.word	0x00000008
.L_597:


//--------------------- .nv.info._Z18moe_permute_kernelI13__nv_bfloat16S0_Li16ELb1EEvPKT_S3_PS1_PKfPfPKiiii --------------------------
	.section	.nv.info._Z18moe_permute_kernelI13__nv_bfloat16S0_Li16ELb1EEvPKT_S3_PS1_PKfPfPKiiii,"",@"SHT_CUDA_INFO"
	.sectionflags	@""
	.align	4


	//----- nvinfo : EIATTR_CUDA_API_VERSION
	.align		4
        /*0000*/ 	.byte	0x04, 0x37
        /*0002*/ 	.short	(.L_599 - .L_598)
.L_598:
        /*0004*/ 	.word	0x00000082


	//----- nvinfo : EIATTR_KPARAM_INFO
	.align		4
.L_599:
        /*0008*/ 	.byte	0x04, 0x17
        /*000a*/ 	.short	(.L_601 - .L_600)
.L_600:
        /*000c*/ 	.word	0x00000000
        /*0010*/ 	.short	0x0008
        /*0012*/ 	.short	0x0038
        /*0014*/ 	.byte	0x00, 0xf0, 0x11, 0x00


	//----- nvinfo : EIATTR_KPARAM_INFO
	.align		4
.L_601:
        /*0018*/ 	.byte	0x04, 0x17
        /*001a*/ 	.short	(.L_603 - .L_602)
.L_602:
        /*001c*/ 	.word	0x00000000
        /*0020*/ 	.short	0x0007
        /*0022*/ 	.short	0x0034
        /*0024*/ 	.byte	0x00, 0xf0, 0x11, 0x00


	//----- nvinfo : EIATTR_KPARAM_INFO
	.align		4
.L_603:
        /*0028*/ 	.byte	0x04, 0x17
        /*002a*/ 	.short	(.L_605 - .L_604)
.L_604:
        /*002c*/ 	.word	0x00000000
        /*0030*/ 	.short	0x0006
        /*0032*/ 	.short	0x0030
        /*0034*/ 	.byte	0x00, 0xf0, 0x11, 0x00


	//----- nvinfo : EIATTR_KPARAM_INFO
	.align		4
.L_605:
        /*0038*/ 	.byte	0x04, 0x17
        /*003a*/ 	.short	(.L_607 - .L_606)
.L_606:
        /*003c*/ 	.word	0x00000000
        /*0040*/ 	.short	0x0005
        /*0042*/ 	.short	0x0028
        /*0044*/ 	.byte	0x00, 0xf0, 0x21, 0x00


	//----- nvinfo : EIATTR_KPARAM_INFO
	.align		4
.L_607:
        /*0048*/ 	.byte	0x04, 0x17
        /*004a*/ 	.short	(.L_609 - .L_608)
.L_608:
        /*004c*/ 	.word	0x00000000
        /*0050*/ 	.short	0x0004
        /*0052*/ 	.short	0x0020
        /*0054*/ 	.byte	0x00, 0xf0, 0x21, 0x00


	//----- nvinfo : EIATTR_KPARAM_INFO
	.align		4
.L_609:
        /*0058*/ 	.byte	0x04, 0x17
        /*005a*/ 	.short	(.L_611 - .L_610)
.L_610:
        /*005c*/ 	.word	0x00000000
        /*0060*/ 	.short	0x0003
        /*0062*/ 	.short	0x0018
        /*0064*/ 	.byte	0x00, 0xf0, 0x21, 0x00


	//----- nvinfo : EIATTR_KPARAM_INFO
	.align		4
.L_611:
        /*0068*/ 	.byte	0x04, 0x17
        /*006a*/ 	.short	(.L_613 - .L_612)
.L_612:
        /*006c*/ 	.word	0x00000000
        /*0070*/ 	.short	0x0002
        /*0072*/ 	.short	0x0010
        /*0074*/ 	.byte	0x00, 0xf0, 0x21, 0x00


	//----- nvinfo : EIATTR_KPARAM_INFO
	.align		4
.L_613:
        /*0078*/ 	.byte	0x04, 0x17
        /*007a*/ 	.short	(.L_615 - .L_614)
.L_614:
        /*007c*/ 	.word	0x00000000
        /*0080*/ 	.short	0x0001
        /*0082*/ 	.short	0x0008
        /*0084*/ 	.byte	0x00, 0xf0, 0x21, 0x00


	//----- nvinfo : EIATTR_KPARAM_INFO
	.align		4
.L_615:
        /*0088*/ 	.byte	0x04, 0x17
        /*008a*/ 	.short	(.L_617 - .L_616)
.L_616:
        /*008c*/ 	.word	0x00000000
        /*0090*/ 	.short	0x0000
        /*0092*/ 	.short	0x0000
        /*0094*/ 	.byte	0x00, 0xf0, 0x21, 0x00


	//----- nvinfo : EIATTR_SPARSE_MMA_MASK
	.align		4
.L_617:
        /*0098*/ 	.byte	0x03, 0x50
        /*009a*/ 	.short	0x0000


	//----- nvinfo : EIATTR_MAXREG_COUNT
	.align		4
        /*009c*/ 	.byte	0x03, 0x1b
        /*009e*/ 	.short	0x00ff


	//----- nvinfo : EIATTR_NUM_BARRIERS
	.align		4
        /*00a0*/ 	.byte	0x02, 0x4c
        /*00a2*/ 	.byte	0x01
	.zero		1


	//----- nvinfo : EIATTR_MERCURY_ISA_VERSION
	.align		4
        /*00a4*/ 	.byte	0x03, 0x5f
        /*00a6*/ 	.short	0x0101


	//----- nvinfo : EIATTR_COOP_GROUP_MASK_REGIDS
	.align		4
        /*00a8*/ 	.byte	0x04, 0x29
        /*00aa*/ 	.short	(.L_619 - .L_618)


	//   ....[0]....
.L_618:
        /*00ac*/ 	.word	0xffffffff


	//   ....[1]....
        /*00b0*/ 	.word	0xffffffff


	//   ....[2]....
        /*00b4*/ 	.word	0xffffffff


	//   ....[3]....
        /*00b8*/ 	.word	0xffffffff


	//   ....[4]....
        /*00bc*/ 	.word	0xffffffff


	//   ....[5]....
        /*00c0*/ 	.word	0xffffffff


	//   ....[6]....
        /*00c4*/ 	.word	0xffffffff


	//   ....[7]....
        /*00c8*/ 	.word	0xffffffff


	//   ....[8]....
        /*00cc*/ 	.word	0xffffffff


	//   ....[9]....
        /*00d0*/ 	.word	0xffffffff


	//   ....[10]....
        /*00d4*/ 	.word	0xffffffff


	//   ....[11]....
        /*00d8*/ 	.word	0xffffffff


	//   ....[12]....
        /*00dc*/ 	.word	0xffffffff


	//   ....[13]....
        /*00e0*/ 	.word	0xffffffff


	//   ....[14]....
        /*00e4*/ 	.word	0xffffffff


	//   ....[15]....
        /*00e8*/ 	.word	0xffffffff


	//   ....[16]....
        /*00ec*/ 	.word	0xffffffff


	//   ....[17]....
        /*00f0*/ 	.word	0xffffffff


	//   ....[18]....
        /*00f4*/ 	.word	0xffffffff


	//   ....[19]....
        /*00f8*/ 	.word	0xffffffff


	//   ....[20]....
        /*00fc*/ 	.word	0xffffffff


	//   ....[21]....
        /*0100*/ 	.word	0xffffffff


	//   ....[22]....
        /*0104*/ 	.word	0xffffffff


	//   ....[23]....
        /*0108*/ 	.word	0xffffffff


	//   ....[24]....
        /*010c*/ 	.word	0xffffffff


	//   ....[25]....
        /*0110*/ 	.word	0xffffffff


	//   ....[26]....
        /*0114*/ 	.word	0xffffffff


	//   ....[27]....
        /*0118*/ 	.word	0xffffffff


	//   ....[28]....
        /*011c*/ 	.word	0xffffffff


	//   ....[29]....
        /*0120*/ 	.word	0xffffffff


	//   ....[30]....
        /*0124*/ 	.word	0xffffffff


	//   ....[31]....
        /*0128*/ 	.word	0xffffffff


	//   ....[32]....
        /*012c*/ 	.word	0xffffffff


	//   ....[33]....
        /*0130*/ 	.word	0xffffffff


	//   ....[34]....
        /*0134*/ 	.word	0xffffffff


	//   ....[35]....
        /*0138*/ 	.word	0xffffffff


	//   ....[36]....
        /*013c*/ 	.word	0xffffffff


	//   ....[37]....
        /*0140*/ 	.word	0xffffffff


	//   ....[38]....
        /*0144*/ 	.word	0xffffffff


	//   ....[39]....
        /*0148*/ 	.word	0xffffffff


	//   ....[40]....
        /*014c*/ 	.word	0xffffffff


	//   ....[41]....
        /*0150*/ 	.word	0xffffffff


	//   ....[42]....
        /*0154*/ 	.word	0xffffffff


	//   ....[43]....
        /*0158*/ 	.word	0xffffffff


	//   ....[44]....
        /*015c*/ 	.word	0xffffffff


	//   ....[45]....
        /*0160*/ 	.word	0xffffffff


	//   ....[46]....
        /*0164*/ 	.word	0xffffffff


	//   ....[47]....
        /*0168*/ 	.word	0xffffffff


	//   ....[48]....
        /*016c*/ 	.word	0xffffffff


	//   ....[49]....
        /*0170*/ 	.word	0xffffffff


	//   ....[50]....
        /*0174*/ 	.word	0xffffffff


	//   ....[51]....
        /*0178*/ 	.word	0xffffffff


	//   ....[52]....
        /*017c*/ 	.word	0xffffffff


	//   ....[53]....
        /*0180*/ 	.word	0xffffffff


	//   ....[54]....
        /*0184*/ 	.word	0xffffffff


	//   ....[55]....
        /*0188*/ 	.word	0xffffffff


	//   ....[56]....
        /*018c*/ 	.word	0xffffffff


	//   ....[57]....
        /*0190*/ 	.word	0xffffffff


	//   ....[58]....
        /*0194*/ 	.word	0xffffffff


	//   ....[59]....
        /*0198*/ 	.word	0xffffffff


	//   ....[60]....
        /*019c*/ 	.word	0xffffffff


	//   ....[61]....
        /*01a0*/ 	.word	0xffffffff


	//   ....[62]....
        /*01a4*/ 	.word	0xffffffff


	//   ....[63]....
        /*01a8*/ 	.word	0xffffffff


	//   ....[64]....
        /*01ac*/ 	.word	0xffffffff


	//   ....[65]....
        /*01b0*/ 	.word	0xffffffff


	//   ....[66]....
        /*01b4*/ 	.word	0xffffffff


	//   ....[67]....
        /*01b8*/ 	.word	0xffffffff


	//   ....[68]....
        /*01bc*/ 	.word	0xffffffff


	//   ....[69]....
        /*01c0*/ 	.word	0xffffffff


	//   ....[70]....
        /*01c4*/ 	.word	0xffffffff


	//   ....[71]....
        /*01c8*/ 	.word	0xffffffff


	//   ....[72]....
        /*01cc*/ 	.word	0xffffffff


	//   ....[73]....
        /*01d0*/ 	.word	0xffffffff


	//   ....[74]....
        /*01d4*/ 	.word	0xffffffff


	//   ....[75]....
        /*01d8*/ 	.word	0xffffffff


	//   ....[76]....
        /*01dc*/ 	.word	0xffffffff


	//   ....[77]....
        /*01e0*/ 	.word	0xffffffff


	//   ....[78]....
        /*01e4*/ 	.word	0xffffffff


	//   ....[79]....
        /*01e8*/ 	.word	0xffffffff


	//----- nvinfo : EIATTR_COOP_GROUP_INSTR_OFFSETS
	.align		4
.L_619:
        /*01ec*/ 	.byte	0x04, 0x28
        /*01ee*/ 	.short	(.L_621 - .L_620)


	//   ....[0]....
.L_620:
        /*01f0*/ 	.word	0x00003750


	//   ....[1]....
        /*01f4*/ 	.word	0x00003780


	//   ....[2]....
        /*01f8*/ 	.word	0x000037a0


	//   ....[3]....
        /*01fc*/ 	.word	0x000037c0


	//   ....[4]....
        /*0200*/ 	.word	0x000037e0


	//   ....[5]....
        /*0204*/ 	.word	0x00003810


	//   ....[6]....
        /*0208*/ 	.word	0x00003840


	//   ....[7]....
        /*020c*/ 	.word	0x00003860


	//   ....[8]....
        /*0210*/ 	.word	0x00003880


	//   ....[9]....
        /*0214*/ 	.word	0x000038a0


	//   ....[10]....
        /*0218*/ 	.word	0x000038d0


	//   ....[11]....
        /*021c*/ 	.word	0x00003900


	//   ....[12]....
        /*0220*/ 	.word	0x00003920


	//   ....[13]....
        /*0224*/ 	.word	0x00003940


	//   ....[14]....
        /*0228*/ 	.word	0x00003960


	//   ....[15]....
        /*022c*/ 	.word	0x00003990


	//   ....[16]....
        /*0230*/ 	.word	0x000039c0


	//   ....[17]....
        /*0234*/ 	.word	0x000039e0


	//   ....[18]....
        /*0238*/ 	.word	0x00003a00


	//   ....[19]....
        /*023c*/ 	.word	0x00003a20


	//   ....[20]....
        /*0240*/ 	.word	0x00003a50


	//   ....[21]....
        /*0244*/ 	.word	0x00003a80


	//   ....[22]....
        /*0248*/ 	.word	0x00003aa0


	//   ....[23]....
        /*024c*/ 	.word	0x00003ac0


	//   ....[24]....
        /*0250*/ 	.word	0x00003ae0


	//   ....[25]....
        /*0254*/ 	.word	0x00003b10


	//   ....[26]....
        /*0258*/ 	.word	0x00003b40


	//   ....[27]....
        /*025c*/ 	.word	0x00003b60


	//   ....[28]....
        /*0260*/ 	.word	0x00003b80


	//   ....[29]....
        /*0264*/ 	.word	0x00003ba0


	//   ....[30]....
        /*0268*/ 	.word	0x00003bd0


	//   ....[31]....
        /*026c*/ 	.word	0x00003c00


	//   ....[32]....
        /*0270*/ 	.word	0x00003c20


	//   ....[33]....
        /*0274*/ 	.word	0x00003c40


	//   ....[34]....
        /*0278*/ 	.word	0x00003c60


	//   ....[35]....
        /*027c*/ 	.word	0x00003c90


	//   ....[36]....
        /*0280*/ 	.word	0x00003cc0


	//   ....[37]....
        /*0284*/ 	.word	0x00003ce0


	//   ....[38]....
        /*0288*/ 	.word	0x00003d00


	//   ....[39]....
        /*028c*/ 	.word	0x00003d20


	//   ....[40]....
        /*0290*/ 	.word	0x00003d50


	//   ....[41]....
        /*0294*/ 	.word	0x00003d80


	//   ....[42]....
        /*0298*/ 	.word	0x00003da0


	//   ....[43]....
        /*029c*/ 	.word	0x00003dc0


	//   ....[44]....
        /*02a0*/ 	.word	0x00003de0


	//   ....[45]....
        /*02a4*/ 	.word	0x00003e10


	//   ....[46]....
        /*02a8*/ 	.word	0x00003e40


	//   ....[47]....
        /*02ac*/ 	.word	0x00003e60


	//   ....[48]....
        /*02b0*/ 	.word	0x00003e80


	//   ....[49]....
        /*02b4*/ 	.word	0x00003ea0


	//   ....[50]....
        /*02b8*/ 	.word	0x00003ed0


	//   ....[51]....
        /*02bc*/ 	.word	0x00003f00


	//   ....[52]....
        /*02c0*/ 	.word	0x00003f20


	//   ....[53]....
        /*02c4*/ 	.word	0x00003f40


	//   ....[54]....
        /*02c8*/ 	.word	0x00003f60


	//   ....[55]....
        /*02cc*/ 	.word	0x00003f90


	//   ....[56]....
        /*02d0*/ 	.word	0x00003fc0


	//   ....[57]....
        /*02d4*/ 	.word	0x00003fe0


	//   ....[58]....
        /*02d8*/ 	.word	0x00004000


	//   ....[59]....
        /*02dc*/ 	.word	0x00004020


	//   ....[60]....
        /*02e0*/ 	.word	0x00004050


	//   ....[61]....
        /*02e4*/ 	.word	0x00004080


	//   ....[62]....
        /*02e8*/ 	.word	0x000040a0


	//   ....[63]....
        /*02ec*/ 	.word	0x000040c0


	//   ....[64]....
        /*02f0*/ 	.word	0x000040e0


	//   ....[65]....
        /*02f4*/ 	.word	0x00004110


	//   ....[66]....
        /*02f8*/ 	.word	0x00004140


	//   ....[67]....
        /*02fc*/ 	.word	0x00004160


	//   ....[68]....
        /*0300*/ 	.word	0x00004180


	//   ....[69]....
        /*0304*/ 	.word	0x000041a0


	//   ....[70]....
        /*0308*/ 	.word	0x000041d0


	//   ....[71]....
        /*030c*/ 	.word	0x00004200


	//   ....[72]....
        /*0310*/ 	.word	0x00004220


	//   ....[73]....
        /*0314*/ 	.word	0x00004240


	//   ....[74]....
        /*0318*/ 	.word	0x00004260


	//   ....[75]....
        /*031c*/ 	.word	0x00004290


	//   ....[76]....
        /*0320*/ 	.word	0x000042b0


	//   ....[77]....
        /*0324*/ 	.word	0x000042d0


	//   ....[78]....
        /*0328*/ 	.word	0x000042f0


	//   ....[79]....
        /*032c*/ 	.word	0x00004310


	//----- nvinfo : EIATTR_EXIT_INSTR_OFFSETS
	.align		4
.L_621:
        /*0330*/ 	.byte	0x04, 0x1c
        /*0332*/ 	.short	(.L_623 - .L_622)


	//   ....[0]....
.L_622:
        /*0334*/ 	.word	0x00004360


	//   ....[1]....
        /*0338*/ 	.word	0x000043d0


	//   ....[2]....
        /*033c*/ 	.word	0x00004400


	//   ....[3]....
        /*0340*/ 	.word	0x00004430


	//   ....[4]....
        /*0344*/ 	.word	0x00004460


	//   ....[5]....
        /*0348*/ 	.word	0x00004490


	//   ....[6]....
        /*034c*/ 	.word	0x000044c0


	//   ....[7]....
        /*0350*/ 	.word	0x000044f0


	//   ....[8]....
        /*0354*/ 	.word	0x00004520


	//   ....[9]....
        /*0358*/ 	.word	0x00004550


	//   ....[10]....
        /*035c*/ 	.word	0x00004580


	//   ....[11]....
        /*0360*/ 	.word	0x000045b0


	//   ....[12]....
        /*0364*/ 	.word	0x000045e0


	//   ....[13]....
        /*0368*/ 	.word	0x00004610


	//   ....[14]....
        /*036c*/ 	.word	0x00004640


	//   ....[15]....
        /*0370*/ 	.word	0x00004670


	//   ....[16]....
        /*0374*/ 	.word	0x00004690


	//----- nvinfo : EIATTR_CRS_STACK_SIZE
	.align		4
.L_623:
        /*0378*/ 	.byte	0x04, 0x1e
        /*037a*/ 	.short	(.L_625 - .L_624)
.L_624:
        /*037c*/ 	.word	0x00000000


	//----- nvinfo : EIATTR_CBANK_PARAM_SIZE
	.align		4
.L_625:
        /*0380*/ 	.byte	0x03, 0x19
        /*0382*/ 	.short	0x003c


	//----- nvinfo : EIATTR_PARAM_CBANK
	.align		4
        /*0384*/ 	.byte	0x04, 0x0a
        /*0386*/ 	.short	(.L_627 - .L_626)
	.align		4
.L_626:
        /*0388*/ 	.word	index@(.nv.constant0._Z18moe_permute_kernelI13__nv_bfloat16S0_Li16ELb1EEvPKT_S3_PS1_PKfPfPKiiii)
        /*038c*/ 	.short	0x0210
        /*038e*/ 	.short	0x003c


	//----- nvinfo : EIATTR_SW_WAR
	.align		4
.L_627:
        /*0390*/ 	.byte	0x04, 0x36
        /*0392*/ 	.short	(.L_629 - .L_628)
.L_628:
        /*0394*/ 	.word	0x00000008
.L_629:


//--------------------- .nv.info._Z18moe_permute_kernelI13__nv_bfloat16S0_Li8ELb1EEvPKT_S3_PS1_PKfPfPKiiii --------------------------
	.section	.nv.info._Z18moe_permute_kernelI13__nv_bfloat16S0_Li8ELb1EEvPKT_S3_PS1_PKfPfPKiiii,"",@"SHT_CUDA_INFO"
	.sectionflags	@""
	.align	4


	//----- nvinfo : EIATTR_CUDA_API_VERSION
	.align		4
        /*0000*/ 	.byte	0x04, 0x37
        /*0002*/ 	.short	(.L_631 - .L_630)
.L_630:
        /*0004*/ 	.word	0x00000082


	//----- nvinfo : EIATTR_KPARAM_INFO
	.align		4
.L_631:
        /*0008*/ 	.byte	0x04, 0x17
        /*000a*/ 	.short	(.L_633 - .L_632)
.L_632:
        /*000c*/ 	.word	0x00000000
        /*0010*/ 	.short	0x0008
        /*0012*/ 	.short	0x0038
        /*0014*/ 	.byte	0x00, 0xf0, 0x11, 0x00


	//----- nvinfo : EIATTR_KPARAM_INFO
	.align		4
.L_633:
        /*0018*/ 	.byte	0x04, 0x17
        /*001a*/ 	.short	(.L_635 - .L_634)
.L_634:
        /*001c*/ 	.word	0x00000000
        /*0020*/ 	.short	0x0007
        /*0022*/ 	.short	0x0034
        /*0024*/ 	.byte	0x00, 0xf0, 0x11, 0x00


	//----- nvinfo : EIATTR_KPARAM_INFO
	.align		4
.L_635:
        /*0028*/ 	.byte	0x04, 0x17
        /*002a*/ 	.short	(.L_637 - .L_636)
.L_636:
        /*002c*/ 	.word	0x00000000
        /*0030*/ 	.short	0x0006
        /*0032*/ 	.short	0x0030
        /*0034*/ 	.byte	0x00, 0xf0, 0x11, 0x00


	//----- nvinfo : EIATTR_KPARAM_INFO
	.align		4
.L_637:
        /*0038*/ 	.byte	0x04, 0x17
        /*003a*/ 	.short	(.L_639 - .L_638)
.L_638:
        /*003c*/ 	.word	0x00000000
        /*0040*/ 	.short	0x0005
        /*0042*/ 	.short	0x0028
        /*0044*/ 	.byte	0x00, 0xf0, 0x21, 0x00


	//----- nvinfo : EIATTR_KPARAM_INFO
	.align		4
.L_639:
        /*0048*/ 	.byte	0x04, 0x17
        /*004a*/ 	.short	(.L_641 - .L_640)
.L_640:
        /*004c*/ 	.word	0x00000000
        /*0050*/ 	.short	0x0004
        /*0052*/ 	.short	0x0020
        /*0054*/ 	.byte	0x00, 0xf0, 0x21, 0x00


	//----- nvinfo : EIATTR_KPARAM_INFO
	.align		4
.L_641:
        /*0058*/ 	.byte	0x04, 0x17
        /*005a*/ 	.short	(.L_643 - .L_642)
.L_642:
        /*005c*/ 	.word	0x00000000
        /*0060*/ 	.short	0x0003
        /*0062*/ 	.short	0x0018
        /*0064*/ 	.byte	0x00, 0xf0, 0x21, 0x00


	//----- nvinfo : EIATTR_KPARAM_INFO
	.align		4
.L_643:
        /*0068*/ 	.byte	0x04, 0x17
        /*006a*/ 	.short	(.L_645 - .L_644)
.L_644:
        /*006c*/ 	.word	0x00000000
        /*0070*/ 	.short	0x0002
        /*0072*/ 	.short	0x0010
        /*0074*/ 	.byte	0x00, 0xf0, 0x21, 0x00


	//----- nvinfo : EIATTR_KPARAM_INFO
	.align		4
.L_645:
        /*0078*/ 	.byte	0x04, 0x17
        /*007a*/ 	.short	(.L_647 - .L_646)
.L_646:
        /*007c*/ 	.word	0x00000000
        /*0080*/ 	.short	0x0001
        /*0082*/ 	.short	0x0008
        /*0084*/ 	.byte	0x00, 0xf0, 0x21, 0x00


	//----- nvinfo : EIATTR_KPARAM_INFO
	.align		4
.L_647:
        /*0088*/ 	.byte	0x04, 0x17
        /*008a*/ 	.short	(.L_649 - .L_648)
.L_648:
        /*008c*/ 	.word	0x00000000
        /*0090*/ 	.short	0x0000
        /*0092*/ 	.short	0x0000
        /*0094*/ 	.byte	0x00, 0xf0, 0x21, 0x00


	//----- nvinfo : EIATTR_SPARSE_MMA_MASK
	.align		4
.L_649:
        /*0098*/ 	.byte	0x03, 0x50
        /*009a*/ 	.short	0x0000


	//----- nvinfo : EIATTR_MAXREG_COUNT
	.align		4
        /*009c*/ 	.byte	0x03, 0x1b
        /*009e*/ 	.short	0x00ff


	//----- nvinfo : EIATTR_NUM_BARRIERS
	.align		4
        /*00a0*/ 	.byte	0x02, 0x4c
        /*00a2*/ 	.byte	0x01
	.zero		1


	//----- nvinfo : EIATTR_MERCURY_ISA_VERSION
	.align		4
        /*00a4*/ 	.byte	0x03, 0x5f
        /*00a6*/ 	.short	0x0101


	//----- nvinfo : EIATTR_COOP_GROUP_MASK_REGIDS
	.align		4
        /*00a8*/ 	.byte	0x04, 0x29
        /*00aa*/ 	.short	(.L_651 - .L_650)


	//   ....[0]....
.L_650:
        /*00ac*/ 	.word	0xffffffff


	//   ....[1]....
        /*00b0*/ 	.word	0xffffffff


	//   ....[2]....
        /*00b4*/ 	.word	0xffffffff


	//   ....[3]....
        /*00b8*/ 	.word	0xffffffff


	//   ....[4]....
        /*00bc*/ 	.word	0xffffffff


	//   ....[5]....
        /*00c0*/ 	.word	0xffffffff


	//   ....[6]....
        /*00c4*/ 	.word	0xffffffff


	//   ....[7]....
        /*00c8*/ 	.word	0xffffffff


	//   ....[8]....
        /*00cc*/ 	.word	0xffffffff


	//   ....[9]....
        /*00d0*/ 	.word	0xffffffff


	//   ....[10]....
        /*00d4*/ 	.word	0xffffffff


	//   ....[11]....
        /*00d8*/ 	.word	0xffffffff


	//   ....[12]....
        /*00dc*/ 	.word	0xffffffff


	//   ....[13]....
        /*00e0*/ 	.word	0xffffffff


	//   ....[14]....
        /*00e4*/ 	.word	0xffffffff


	//   ....[15]....
        /*00e8*/ 	.word	0xffffffff


	//   ....[16]....
        /*00ec*/ 	.word	0xffffffff


	//   ....[17]....
        /*00f0*/ 	.word	0xffffffff


	//   ....[18]....
        /*00f4*/ 	.word	0xffffffff


	//   ....[19]....
        /*00f8*/ 	.word	0xffffffff


	//   ....[20]....
        /*00fc*/ 	.word	0xffffffff


	//   ....[21]....
        /*0100*/ 	.word	0xffffffff


	//   ....[22]....
        /*0104*/ 	.word	0xffffffff


	//   ....[23]....
        /*0108*/ 	.word	0xffffffff


	//   ....[24]....
        /*010c*/ 	.word	0xffffffff


	//   ....[25]....
        /*0110*/ 	.word	0xffffffff


	//   ....[26]....
        /*0114*/ 	.word	0xffffffff


	//   ....[27]....
        /*0118*/ 	.word	0xffffffff


	//   ....[28]....
        /*011c*/ 	.word	0xffffffff


	//   ....[29]....
        /*0120*/ 	.word	0xffffffff


	//   ....[30]....
        /*0124*/ 	.word	0xffffffff


	//   ....[31]....
        /*0128*/ 	.word	0xffffffff


	//   ....[32]....
        /*012c*/ 	.word	0xffffffff


	//   ....[33]....
        /*0130*/ 	.word	0xffffffff


	//   ....[34]....
        /*0134*/ 	.word	0xffffffff


	//   ....[35]....
        /*0138*/ 	.word	0xffffffff


	//   ....[36]....
        /*013c*/ 	.word	0xffffffff


	//   ....[37]....
        /*0140*/ 	.word	0xffffffff


	//   ....[38]....
        /*0144*/ 	.word	0xffffffff


	//   ....[39]....
        /*0148*/ 	.word	0xffffffff


	//----- nvinfo : EIATTR_COOP_GROUP_INSTR_OFFSETS
	.align		4
.L_651:
        /*014c*/ 	.byte	0x04, 0x28
        /*014e*/ 	.short	(.L_653 - .L_652)


	//   ....[0]....
.L_652:
        /*0150*/ 	.word	0x00001e20


	//   ....[1]....
        /*0154*/ 	.word	0x00001e50


	//   ....[2]....
        /*0158*/ 	.word	0x00001e70


	//   ....[3]....
        /*015c*/ 	.word	0x00001e90


	//   ....[4]....
        /*0160*/ 	.word	0x00001eb0


	//   ....[5]....
        /*0164*/ 	.word	0x00001ee0


	//   ....[6]....
        /*0168*/ 	.word	0x00001f10


	//   ....[7]....
        /*016c*/ 	.word	0x00001f30


	//   ....[8]....
        /*0170*/ 	.word	0x00001f50


	//   ....[9]....
        /*0174*/ 	.word	0x00001f70


	//   ....[10]....
        /*0178*/ 	.word	0x00001fa0


	//   ....[11]....
        /*017c*/ 	.word	0x00001fd0


	//   ....[12]....
        /*0180*/ 	.word	0x00001ff0


	//   ....[13]....
        /*0184*/ 	.word	0x00002010


	//   ....[14]....
        /*0188*/ 	.word	0x00002030


	//   ....[15]....
        /*018c*/ 	.word	0x00002060


	//   ....[16]....
        /*0190*/ 	.word	0x00002090


	//   ....[17]....
        /*0194*/ 	.word	0x000020b0


	//   ....[18]....
        /*0198*/ 	.word	0x000020d0


	//   ....[19]....
        /*019c*/ 	.word	0x000020f0


	//   ....[20]....
        /*01a0*/ 	.word	0x00002120


	//   ....[21]....
        /*01a4*/ 	.word	0x00002150


	//   ....[22]....
        /*01a8*/ 	.word	0x00002170


	//   ....[23]....
        /*01ac*/ 	.word	0x00002190


	//   ....[24]....
        /*01b0*/ 	.word	0x000021b0


	//   ....[25]....
        /*01b4*/ 	.word	0x000021e0


	//   ....[26]....
        /*01b8*/ 	.word	0x00002210


	//   ....[27]....
        /*01bc*/ 	.word	0x00002230


	//   ....[28]....
        /*01c0*/ 	.word	0x00002250


	//   ....[29]....
        /*01c4*/ 	.word	0x00002270


	//   ....[30]....
        /*01c8*/ 	.word	0x000022a0


	//   ....[31]....
        /*01cc*/ 	.word	0x000022d0


	//   ....[32]....
        /*01d0*/ 	.word	0x000022f0


	//   ....[33]....
        /*01d4*/ 	.word	0x00002310


	//   ....[34]....
        /*01d8*/ 	.word	0x00002330


	//   ....[35]....
        /*01dc*/ 	.word	0x00002360


	//   ....[36]....
        /*01e0*/ 	.word	0x00002380


	//   ....[37]....
        /*01e4*/ 	.word	0x000023a0


	//   ....[38]....
        /*01e8*/ 	.word	0x000023c0


	//   ....[39]....
        /*01ec*/ 	.word	0x000023e0


	//----- nvinfo : EIATTR_EXIT_INSTR_OFFSETS
	.align		4
.L_653:
        /*01f0*/ 	.byte	0x04, 0x1c
        /*01f2*/ 	.short	(.L_655 - .L_654)


	//   ....[0]....
.L_654:
        /*01f4*/ 	.word	0x00002430


	//   ....[1]....
        /*01f8*/ 	.word	0x000024a0


	//   ....[2]....
        /*01fc*/ 	.word	0x000024d0


	//   ....[3]....
        /*0200*/ 	.word	0x00002500


	//   ....[4]....
        /*0204*/ 	.word	0x00002530


	//   ....[5]....
        /*0208*/ 	.word	0x00002560


	//   ....[6]....
        /*020c*/ 	.word	0x00002590


	//   ....[7]....
        /*0210*/ 	.word	0x000025c0


	//   ....[8]....
        /*0214*/ 	.word	0x000025e0


	//----- nvinfo : EIATTR_CRS_STACK_SIZE
	.align		4
.L_655:
        /*0218*/ 	.byte	0x04, 0x1e
        /*021a*/ 	.short	(.L_657 - .L_656)
.L_656:
        /*021c*/ 	.word	0x00000000


	//----- nvinfo : EIATTR_CBANK_PARAM_SIZE
	.align		4
.L_657:
        /*0220*/ 	.byte	0x03, 0x19
        /*0222*/ 	.short	0x003c


	//----- nvinfo : EIATTR_PARAM_CBANK
	.align		4
        /*0224*/ 	.byte	0x04, 0x0a
        /*0226*/ 	.short	(.L_659 - .L_658)
	.align		4
.L_658:
        /*0228*/ 	.word	index@(.nv.constant0._Z18moe_permute_kernelI13__nv_bfloat16S0_Li8ELb1EEvPKT_S3_PS1_PKfPfPKiiii)
        /*022c*/ 	.short	0x0210
        /*022e*/ 	.short	0x003c


	//----- nvinfo : EIATTR_SW_WAR
	.align		4
.L_659:
        /*0230*/ 	.byte	0x04, 0x36
        /*0232*/ 	.short	(.L_661 - .L_660)
.L_660:
        /*0234*/ 	.word	0x00000008
.L_661:


//--------------------- .nv.info._Z18moe_permute_kernelI13__nv_bfloat16S0_Li1ELb0EEvPKT_S3_PS1_PKfPfPKiiii --------------------------
	.section	.nv.info._Z18moe_permute_kernelI13__nv_bfloat16S0_Li1ELb0EEvPKT_S3_PS1_PKfPfPKiiii,"",@"SHT_CUDA_INFO"
	.sectionflags	@""
	.align	4


	//----- nvinfo : EIATTR_CUDA_API_VERSION
	.align		4
        /*0000*/ 	.byte	0x04, 0x37
        /*0002*/ 	.short	(.L_663 - .L_662)
.L_662:
        /*0004*/ 	.word	0x00000082


	//----- nvinfo : EIATTR_KPARAM_INFO
	.align		4
.L_663:
        /*0008*/ 	.byte	0x04, 0x17
        /*000a*/ 	.short	(.L_665 - .L_664)
.L_664:
        /*000c*/ 	.word	0x00000000
        /*0010*/ 	.short	0x0008
        /*0012*/ 	.short	0x0038
        /*0014*/ 	.byte	0x00, 0xf0, 0x11, 0x00


	//----- nvinfo : EIATTR_KPARAM_INFO
	.align		4
.L_665:
        /*0018*/ 	.byte	0x04, 0x17
        /*001a*/ 	.short	(.L_667 - .L_666)
.L_666:
        /*001c*/ 	.word	0x00000000
        /*0020*/ 	.short	0x0007
        /*0022*/ 	.short	0x0034
        /*0024*/ 	.byte	0x00, 0xf0, 0x11, 0x00


	//----- nvinfo : EIATTR_KPARAM_INFO
	.align		4
.L_667:
        /*0028*/ 	.byte	0x04, 0x17
        /*002a*/ 	.short	(.L_669 - .L_668)
.L_668:
        /*002c*/ 	.word	0x00000000
        /*0030*/ 	.short	0x0006
        /*0032*/ 	.short	0x0030
        /*0034*/ 	.byte	0x00, 0xf0, 0x11, 0x00


	//----- nvinfo : EIATTR_KPARAM_INFO
	.align		4
.L_669:
        /*0038*/ 	.byte	0x04, 0x17
        /*003a*/ 	.short	(.L_671 - .L_670)
.L_670:
        /*003c*/ 	.word	0x00000000
        /*0040*/ 	.short	0x0005
        /*0042*/ 	.short	0x0028
        /*0044*/ 	.byte	0x00, 0xf0, 0x21, 0x00


	//----- nvinfo : EIATTR_KPARAM_INFO
	.align		4
.L_671:
        /*0048*/ 	.byte	0x04, 0x17
        /*004a*/ 	.short	(.L_673 - .L_672)
.L_672:
        /*004c*/ 	.word	0x00000000
        /*0050*/ 	.short	0x0004
        /*0052*/ 	.short	0x0020
        /*0054*/ 	.byte	0x00, 0xf0, 0x21, 0x00


	//----- nvinfo : EIATTR_KPARAM_INFO
	.align		4
.L_673:
        /*0058*/ 	.byte	0x04, 0x17
        /*005a*/ 	.short	(.L_675 - .L_674)
.L_674:
        /*005c*/ 	.word	0x00000000
        /*0060*/ 	.short	0x0003
        /*0062*/ 	.short	0x0018
        /*0064*/ 	.byte	0x00, 0xf0, 0x21, 0x00


	//----- nvinfo : EIATTR_KPARAM_INFO
	.align		4
.L_675:
        /*0068*/ 	.byte	0x04, 0x17
        /*006a*/ 	.short	(.L_677 - .L_676)
.L_676:
        /*006c*/ 	.word	0x00000000
        /*0070*/ 	.short	0x0002
        /*0072*/ 	.short	0x0010
        /*0074*/ 	.byte	0x00, 0xf0, 0x21, 0x00


	//----- nvinfo : EIATTR_KPARAM_INFO
	.align		4
.L_677:
        /*0078*/ 	.byte	0x04, 0x17
        /*007a*/ 	.short	(.L_679 - .L_678)
.L_678:
        /*007c*/ 	.word	0x00000000
        /*0080*/ 	.short	0x0001
        /*0082*/ 	.short	0x0008
        /*0084*/ 	.byte	0x00, 0xf0, 0x21, 0x00


	//----- nvinfo : EIATTR_KPARAM_INFO
	.align		4
.L_679:
        /*0088*/ 	.byte	0x04, 0x17
        /*008a*/ 	.short	(.L_681 - .L_680)
.L_680:
        /*008c*/ 	.word	0x00000000
        /*0090*/ 	.short	0x0000
        /*0092*/ 	.short	0x0000
        /*0094*/ 	.byte	0x00, 0xf0, 0x21, 0x00


	//----- nvinfo : EIATTR_SPARSE_MMA_MASK
	.align		4
.L_681:
        /*0098*/ 	.byte	0x03, 0x50
        /*009a*/ 	.short	0x0000


	//----- nvinfo : EIATTR_MAXREG_COUNT
	.align		4
        /*009c*/ 	.byte	0x03, 0x1b
        /*009e*/ 	.short	0x00ff


	//----- nvinfo : EIATTR_MERCURY_ISA_VERSION
	.align		4
        /*00a0*/ 	.byte	0x03, 0x5f
        /*00a2*/ 	.short	0x0101


	//----- nvinfo : EIATTR_EXIT_INSTR_OFFSETS
	.align		4
        /*00a4*/ 	.byte	0x04, 0x1c
        /*00a6*/ 	.short	(.L_683 - .L_682)


	//   ....[0]....
.L_682:
        /*00a8*/ 	.word	0x00000050


	//   ....[1]....
        /*00ac*/ 	.word	0x00000080


	//   ....[2]....
        /*00b0*/ 	.word	0x00000250


	//----- nvinfo : EIATTR_CRS_STACK_SIZE
	.align		4
.L_683:
        /*00b4*/ 	.byte	0x04, 0x1e
        /*00b6*/ 	.short	(.L_685 - .L_684)
.L_684:
        /*00b8*/ 	.word	0x00000000


	//----- nvinfo : EIATTR_CBANK_PARAM_SIZE
	.align		4
.L_685:
        /*00bc*/ 	.byte	0x03, 0x19
        /*00be*/ 	.short	0x003c


	//----- nvinfo : EIATTR_PARAM_CBANK
	.align		4
        /*00c0*/ 	.byte	0x04, 0x0a
        /*00c2*/ 	.short	(.L_687 - .L_686)
	.align		4
.L_686:
        /*00c4*/ 	.word	index@(.nv.constant0._Z18moe_permute_kernelI13__nv_bfloat16S0_Li1ELb0EEvPKT_S3_PS1_PKfPfPKiiii)
        /*00c8*/ 	.short	0x0210
        /*00ca*/ 	.short	0x003c


	//----- nvinfo : EIATTR_SW_WAR
	.align		4
.L_687:
        /*00cc*/ 	.byte	0x04, 0x36
        /*00ce*/ 	.short	(.L_689 - .L_688)
.L_688:
        /*00d0*/ 	.word	0x00000008
.L_689:


//--------------------- .nv.info._Z18moe_permute_kernelI13__nv_bfloat16S0_Li128ELb0EEvPKT_S3_PS1_PKfPfPKiiii --------------------------
	.section	.nv.info._Z18moe_permute_kernelI13__nv_bfloat16S0_Li128ELb0EEvPKT_S3_PS1_PKfPfPKiiii,"",@"SHT_CUDA_INFO"
	.sectionflags	@""
	.align	4


	//----- nvinfo : EIATTR_CUDA_API_VERSION
	.align		4
        /*0000*/ 	.byte	0x04, 0x37
        /*0002*/ 	.short	(.L_691 - .L_690)
.L_690:
        /*0004*/ 	.word	0x00000082


	//----- nvinfo : EIATTR_KPARAM_INFO
	.align		4
.L_691:
        /*0008*/ 	.byte	0x04, 0x17
        /*000a*/ 	.short	(.L_693 - .L_692)
.L_692:
        /*000c*/ 	.word	0x00000000
        /*0010*/ 	.short	0x0008
        /*0012*/ 	.short	0x0038
        /*0014*/ 	.byte	0x00, 0xf0, 0x11, 0x00


	//----- nvinfo : EIATTR_KPARAM_INFO
	.align		4
.L_693:
        /*0018*/ 	.byte	0x04, 0x17
        /*001a*/ 	.short	(.L_695 - .L_694)
.L_694:
        /*001c*/ 	.word	0x00000000
        /*0020*/ 	.short	0x0007
        /*0022*/ 	.short	0x0034
        /*0024*/ 	.byte	0x00, 0xf0, 0x11, 0x00


	//----- nvinfo : EIATTR_KPARAM_INFO
	.align		4
.L_695:
        /*0028*/ 	.byte	0x04, 0x17
        /*002a*/ 	.short	(.L_697 - .L_696)
.L_696:
        /*002c*/ 	.word	0x00000000
        /*0030*/ 	.short	0x0006
        /*0032*/ 	.short	0x0030
        /*0034*/ 	.byte	0x00, 0xf0, 0x11, 0x00


	//----- nvinfo : EIATTR_KPARAM_INFO
	.align		4
.L_697:
        /*0038*/ 	.byte	0x04, 0x17
        /*003a*/ 	.short	(.L_699 - .L_698)
.L_698:
        /*003c*/ 	.word	0x00000000
        /*0040*/ 	.short	0x0005
        /*0042*/ 	.short	0x0028
        /*0044*/ 	.byte	0x00, 0xf0, 0x21, 0x00


	//----- nvinfo : EIATTR_KPARAM_INFO
	.align		4
.L_699:
        /*0048*/ 	.byte	0x04, 0x17
        /*004a*/ 	.short	(.L_701 - .L_700)
.L_700:
        /*004c*/ 	.word	0x00000000
        /*0050*/ 	.short	0x0004
        /*0052*/ 	.short	0x0020
        /*0054*/ 	.byte	0x00, 0xf0, 0x21, 0x00


	//----- nvinfo : EIATTR_KPARAM_INFO
	.align		4
.L_701:
        /*0058*/ 	.byte	0x04, 0x17
        /*005a*/ 	.short	(.L_703 - .L_702)
.L_702:
        /*005c*/ 	.word	0x00000000
        /*0060*/ 	.short	0x0003
        /*0062*/ 	.short	0x0018
        /*0064*/ 	.byte	0x00, 0xf0, 0x21, 0x00


	//----- nvinfo : EIATTR_KPARAM_INFO
	.align		4
.L_703:
        /*0068*/ 	.byte	0x04, 0x17
        /*006a*/ 	.short	(.L_705 - .L_704)
.L_704:
        /*006c*/ 	.word	0x00000000
        /*0070*/ 	.short	0x0002
        /*0072*/ 	.short	0x0010
        /*0074*/ 	.byte	0x00, 0xf0, 0x21, 0x00


	//----- nvinfo : EIATTR_KPARAM_INFO
	.align		4
.L_705:
        /*0078*/ 	.byte	0x04, 0x17
        /*007a*/ 	.short	(.L_707 - .L_706)
.L_706:
        /*007c*/ 	.word	0x00000000
        /*0080*/ 	.short	0x0001
        /*0082*/ 	.short	0x0008
        /*0084*/ 	.byte	0x00, 0xf0, 0x21, 0x00


	//----- nvinfo : EIATTR_KPARAM_INFO
	.align		4
.L_707:
        /*0088*/ 	.byte	0x04, 0x17
        /*008a*/ 	.short	(.L_709 - .L_708)
.L_708:
        /*008c*/ 	.word	0x00000000
        /*0090*/ 	.short	0x0000
        /*0092*/ 	.short	0x0000
        /*0094*/ 	.byte	0x00, 0xf0, 0x21, 0x00


	//----- nvinfo : EIATTR_SPARSE_MMA_MASK
	.align		4
.L_709:
        /*0098*/ 	.byte	0x03, 0x50
        /*009a*/ 	.short	0x0000


	//----- nvinfo : EIATTR_MAXREG_COUNT
	.align		4
        /*009c*/ 	.byte	0x03, 0x1b
        /*009e*/ 	.short	0x00ff


	//----- nvinfo : EIATTR_MERCURY_ISA_VERSION
	.align		4
        /*00a0*/ 	.byte	0x03, 0x5f
        /*00a2*/ 	.short	0x0101


	//----- nvinfo : EIATTR_EXIT_INSTR_OFFSETS
	.align		4
        /*00a4*/ 	.byte	0x04, 0x1c
        /*00a6*/ 	.short	(.L_711 - .L_710)


	//   ....[0]....
.L_710:
        /*00a8*/ 	.word	0x00000050


	//   ....[1]....
        /*00ac*/ 	.word	0x00000080


	//   ....[2]....
        /*00b0*/ 	.word	0x00001b10


	//----- nvinfo : EIATTR_CRS_STACK_SIZE
	.align		4
.L_711:
        /*00b4*/ 	.byte	0x04, 0x1e
        /*00b6*/ 	.short	(.L_713 - .L_712)
.L_712:
        /*00b8*/ 	.word	0x00000000


	//----- nvinfo : EIATTR_CBANK_PARAM_SIZE
	.align		4
.L_713:
        /*00bc*/ 	.byte	0x03, 0x19
        /*00be*/ 	.short	0x003c


	//----- nvinfo : EIATTR_PARAM_CBANK
	.align		4
        /*00c0*/ 	.byte	0x04, 0x0a
        /*00c2*/ 	.short	(.L_715 - .L_714)
	.align		4
.L_714:
        /*00c4*/ 	.word	index@(.nv.constant0._Z18moe_permute_kernelI13__nv_bfloat16S0_Li128ELb0EEvPKT_S3_PS1_PKfPfPKiiii)
        /*00c8*/ 	.short	0x0210
        /*00ca*/ 	.short	0x003c


	//----- nvinfo : EIATTR_SW_WAR
	.align		4
.L_715:
        /*00cc*/ 	.byte	0x04, 0x36
        /*00ce*/ 	.short	(.L_717 - .L_716)
.L_716:
        /*00d0*/ 	.word	0x00000008
.L_717:


//--------------------- .nv.info._Z18moe_permute_kernelI6__halfS0_Li128ELb1EEvPKT_S3_PS1_PKfPfPKiiii --------------------------
	.section	.nv.info._Z18moe_permute_kernelI6__halfS0_Li128ELb1EEvPKT_S3_PS1_PKfPfPKiiii,"",@"SHT_CUDA_INFO"
	.sectionflags	@""
	.align	4


	//----- nvinfo : EIATTR_CUDA_API_VERSION
	.align		4
        /*0000*/ 	.byte	0x04, 0x37
        /*0002*/ 	.short	(.L_719 - .L_718)
.L_718:
        /*0004*/ 	.word	0x00000082


	//----- nvinfo : EIATTR_KPARAM_INFO
	.align		4
.L_719:
        /*0008*/ 	.byte	0x04, 0x17
        /*000a*/ 	.short	(.L_721 - .L_720)
.L_720:
        /*000c*/ 	.word	0x00000000
        /*0010*/ 	.short	0x0008
        /*0012*/ 	.short	0x0038
        /*0014*/ 	.byte	0x00, 0xf0, 0x11, 0x00


	//----- nvinfo : EIATTR_KPARAM_INFO
	.align		4
.L_721:
        /*0018*/ 	.byte	0x04, 0x17
        /*001a*/ 	.short	(.L_723 - .L_722)
.L_722:
        /*001c*/ 	.word	0x00000000
        /*0020*/ 	.short	0x0007
        /*0022*/ 	.short	0x0034
        /*0024*/ 	.byte	0x00, 0xf0, 0x11, 0x00


	//----- nvinfo : EIATTR_KPARAM_INFO
	.align		4
.L_723:
        /*0028*/ 	.byte	0x04, 0x17
        /*002a*/ 	.short	(.L_725 - .L_724)
.L_724:
        /*002c*/ 	.word	0x00000000
        /*0030*/ 	.short	0x0006
        /*0032*/ 	.short	0x0030
        /*0034*/ 	.byte	0x00, 0xf0, 0x11, 0x00


	//----- nvinfo : EIATTR_KPARAM_INFO
	.align		4
.L_725:
        /*0038*/ 	.byte	0x04, 0x17
        /*003a*/ 	.short	(.L_727 - .L_726)
.L_726:
        /*003c*/ 	.word	0x00000000
        /*0040*/ 	.short	0x0005
        /*0042*/ 	.short	0x0028
        /*0044*/ 	.byte	0x00, 0xf0, 0x21, 0x00


	//----- nvinfo : EIATTR_KPARAM_INFO
	.align		4
.L_727:
        /*0048*/ 	.byte	0x04, 0x17
        /*004a*/ 	.short	(.L_729 - .L_728)
.L_728:
        /*004c*/ 	.word	0x00000000
        /*0050*/ 	.short	0x0004
        /*0052*/ 	.short	0x0020
        /*0054*/ 	.byte	0x00, 0xf0, 0x21, 0x00


	//----- nvinfo : EIATTR_KPARAM_INFO
	.align		4
.L_729:
        /*0058*/ 	.byte	0x04, 0x17
        /*005a*/ 	.short	(.L_731 - .L_730)
.L_730:
        /*005c*/ 	.word	0x00000000
        /*0060*/ 	.short	0x0003
        /*0062*/ 	.short	0x0018
        /*0064*/ 	.byte	0x00, 0xf0, 0x21, 0x00


	//----- nvinfo : EIATTR_KPARAM_INFO
	.align		4
.L_731:
        /*0068*/ 	.byte	0x04, 0x17
        /*006a*/ 	.short	(.L_733 - .L_732)
.L_732:
        /*006c*/ 	.word	0x00000000
        /*0070*/ 	.short	0x0002
        /*0072*/ 	.short	0x0010
        /*0074*/ 	.byte	0x00, 0xf0, 0x21, 0x00


	//----- nvinfo : EIATTR_KPARAM_INFO
	.align		4
.L_733:
        /*0078*/ 	.byte	0x04, 0x17
        /*007a*/ 	.short	(.L_735 - .L_734)
.L_734:
        /*007c*/ 	.word	0x00000000
        /*0080*/ 	.short	0x0001
        /*0082*/ 	.short	0x0008
        /*0084*/ 	.byte	0x00, 0xf0, 0x21, 0x00


	//----- nvinfo : EIATTR_KPARAM_INFO
	.align		4
.L_735:
        /*0088*/ 	.byte	0x04, 0x17
        /*008a*/ 	.short	(.L_737 - .L_736)
.L_736:
        /*008c*/ 	.word	0x00000000
        /*0090*/ 	.short	0x0000
        /*0092*/ 	.short	0x0000
        /*0094*/ 	.byte	0x00, 0xf0, 0x21, 0x00


	//----- nvinfo : EIATTR_SPARSE_MMA_MASK
	.align		4
.L_737:
        /*0098*/ 	.byte	0x03, 0x50
        /*009a*/ 	.short	0x0000


	//----- nvinfo : EIATTR_MAXREG_COUNT
	.align		4
        /*009c*/ 	.byte	0x03, 0x1b
        /*009e*/ 	.short	0x00ff


	//----- nvinfo : EIATTR_NUM_BARRIERS
	.align		4
        /*00a0*/ 	.byte	0x02, 0x4c
        /*00a2*/ 	.byte	0x01
	.zero		1


	//----- nvinfo : EIATTR_MERCURY_ISA_VERSION
	.align		4
        /*00a4*/ 	.byte	0x03, 0x5f
        /*00a6*/ 	.short	0x0101


	//----- nvinfo : EIATTR_COOP_GROUP_MASK_REGIDS
	.align		4
        /*00a8*/ 	.byte	0x04, 0x29
        /*00aa*/ 	.short	(.L_739 - .L_738)


	//   ....[0]....
.L_738:
        /*00ac*/ 	.word	0xffffffff


	//   ....[1]....
        /*00b0*/ 	.word	0xffffffff


	//   ....[2]....
        /*00b4*/ 	.word	0xffffffff


	//   ....[3]....
        /*00b8*/ 	.word	0xffffffff


	//   ....[4]....
        /*00bc*/ 	.word	0xffffffff


	//   ....[5]....
        /*00c0*/ 	.word	0xffffffff


	//   ....[6]....
        /*00c4*/ 	.word	0xffffffff


	//   ....[7]....
        /*00c8*/ 	.word	0xffffffff


	//   ....[8]....
        /*00cc*/ 	.word	0xffffffff


	//   ....[9]....
        /*00d0*/ 	.word	0xffffffff


	//   ....[10]....
        /*00d4*/ 	.word	0xffffffff


	//   ....[11]....
        /*00d8*/ 	.word	0xffffffff


	//   ....[12]....
        /*00dc*/ 	.word	0xffffffff


	//   ....[13]....
        /*00e0*/ 	.word	0xffffffff


	//   ....[14]....
        /*00e4*/ 	.word	0xffffffff


	//   ....[15]....
        /*00e8*/ 	.word	0xffffffff


	//   ....[16]....
        /*00ec*/ 	.word	0xffffffff


	//   ....[17]....
        /*00f0*/ 	.word	0xffffffff


	//   ....[18]....
        /*00f4*/ 	.word	0xffffffff


	//   ....[19]....
        /*00f8*/ 	.word	0xffffffff


	//   ....[20]....
        /*00fc*/ 	.word	0xffffffff


	//   ....[21]....
        /*0100*/ 	.word	0xffffffff


	//   ....[22]....
        /*0104*/ 	.word	0xffffffff


	//   ....[23]....
        /*0108*/ 	.word	0xffffffff


	//   ....[24]....
        /*010c*/ 	.word	0xffffffff


	//----- nvinfo : EIATTR_COOP_GROUP_INSTR_OFFSETS
	.align		4
.L_739:
        /*0110*/ 	.byte	0x04, 0x28
        /*0112*/ 	.short	(.L_741 - .L_740)


	//   ....[0]....
.L_740:
        /*0114*/ 	.word	0x00001c70


	//   ....[1]....
        /*0118*/ 	.word	0x00001c80


	//   ....[2]....
        /*011c*/ 	.word	0x00001c90


	//   ....[3]....
        /*0120*/ 	.word	0x00001ca0


	//   ....[4]....
        /*0124*/ 	.word	0x00001cd0


	//   ....[5]....
        /*0128*/ 	.word	0x00001cf0


	//   ....[6]....
        /*012c*/ 	.word	0x00001d10


	//   ....[7]....
        /*0130*/ 	.word	0x00001d20


	//   ....[8]....
        /*0134*/ 	.word	0x00001d50


	//   ....[9]....
        /*0138*/ 	.word	0x00001d70


	//   ....[10]....
        /*013c*/ 	.word	0x00001d90


	//   ....[11]....
        /*0140*/ 	.word	0x00001da0


	//   ....[12]....
        /*0144*/ 	.word	0x00001dd0


	//   ....[13]....
        /*0148*/ 	.word	0x00001df0


	//   ....[14]....
        /*014c*/ 	.word	0x00001e10


	//   ....[15]....
        /*0150*/ 	.word	0x00001e20


	//   ....[16]....
        /*0154*/ 	.word	0x00001e50


	//   ....[17]....
        /*0158*/ 	.word	0x00001e70


	//   ....[18]....
        /*015c*/ 	.word	0x00001e90


	//   ....[19]....
        /*0160*/ 	.word	0x00001ea0


	//   ....[20]....
        /*0164*/ 	.word	0x00001f90


	//   ....[21]....
        /*0168*/ 	.word	0x00001fb0


	//   ....[22]....
        /*016c*/ 	.word	0x00001fd0


	//   ....[23]....
        /*0170*/ 	.word	0x00001ff0


	//   ....[24]....
        /*0174*/ 	.word	0x00002010


	//----- nvinfo : EIATTR_EXIT_INSTR_OFFSETS
	.align		4
.L_741:
        /*0178*/ 	.byte	0x04, 0x1c
        /*017a*/ 	.short	(.L_743 - .L_742)


	//   ....[0]....
.L_742:
        /*017c*/ 	.word	0x00002080


	//   ....[1]....
        /*0180*/ 	.word	0x000020f0


	//   ....[2]....
        /*0184*/ 	.word	0x00002120


	//   ....[3]....
        /*0188*/ 	.word	0x00002150


	//   ....[4]....
        /*018c*/ 	.word	0x00002180


	//   ....[5]....
        /*0190*/ 	.word	0x000021c0


	//   ....[6]....
        /*0194*/ 	.word	0x000021f0


	//   ....[7]....
        /*0198*/ 	.word	0x00002220


	//   ....[8]....
        /*019c*/ 	.word	0x00002250


	//   ....[9]....
        /*01a0*/ 	.word	0x00002290


	//   ....[10]....
        /*01a4*/ 	.word	0x000022c0


	//   ....[11]....
        /*01a8*/ 	.word	0x000022f0


	//   ....[12]....
        /*01ac*/ 	.word	0x00002320


	//   ....[13]....
        /*01b0*/ 	.word	0x00002360


	//   ....[14]....
        /*01b4*/ 	.word	0x00002390


	//   ....[15]....
        /*01b8*/ 	.word	0x000023c0


	//   ....[16]....
        /*01bc*/ 	.word	0x000023f0


	//   ....[17]....
        /*01c0*/ 	.word	0x00002430


	//   ....[18]....
        /*01c4*/ 	.word	0x00002460


	//   ....[19]....
        /*01c8*/ 	.word	0x00002490


	//   ....[20]....
        /*01cc*/ 	.word	0x000024c0


	//   ....[21]....
        /*01d0*/ 	.word	0x00002500


	//   ....[22]....
        /*01d4*/ 	.word	0x00002530


	//   ....[23]....
        /*01d8*/ 	.word	0x00002560


	//   ....[24]....
        /*01dc*/ 	.word	0x00002590


	//   ....[25]....
        /*01e0*/ 	.word	0x000025d0


	//   ....[26]....
        /*01e4*/ 	.word	0x00002600


	//   ....[27]....
        /*01e8*/ 	.word	0x00002630


	//   ....[28]....
        /*01ec*/ 	.word	0x00002660


	//   ....[29]....
        /*01f0*/ 	.word	0x000026a0


	//   ....[30]....
        /*01f4*/ 	.word	0x000026d0


	//   ....[31]....
        /*01f8*/ 	.word	0x00002700


	//   ....[32]....
        /*01fc*/ 	.word	0x00002730


	//   ....[33]....
        /*0200*/ 	.word	0x00002770


	//   ....[34]....
        /*0204*/ 	.word	0x000027a0


	//   ....[35]....
        /*0208*/ 	.word	0x000027d0


	//   ....[36]....
        /*020c*/ 	.word	0x00002800


	//   ....[37]....
        /*0210*/ 	.word	0x00002840


	//   ....[38]....
        /*0214*/ 	.word	0x00002870


	//   ....[39]....
        /*0218*/ 	.word	0x000028a0


	//   ....[40]....
        /*021c*/ 	.word	0x000028d0


	//   ....[41]....
        /*0220*/ 	.word	0x00002910


	//   ....[42]....
        /*0224*/ 	.word	0x00002940


	//   ....[43]....
        /*0228*/ 	.word	0x00002970


	//   ....[44]....
        /*022c*/ 	.word	0x000029a0


	//   ....[45]....
        /*0230*/ 	.word	0x000029e0


	//   ....[46]....
        /*0234*/ 	.word	0x00002a10


	//   ....[47]....
        /*0238*/ 	.word	0x00002a40


	//   ....[48]....
        /*023c*/ 	.word	0x00002a70


	//   ....[49]....
        /*0240*/ 	.word	0x00002ab0


	//   ....[50]....
        /*0244*/ 	.word	0x00002ae0


	//   ....[51]....
        /*0248*/ 	.word	0x00002b10


	//   ....[52]....
        /*024c*/ 	.word	0x00002b40


	//   ....[53]....
        /*0250*/ 	.word	0x00002b80


	//   ....[54]....
        /*0254*/ 	.word	0x00002bb0


	//   ....[55]....
        /*0258*/ 	.word	0x00002be0


	//   ....[56]....
        /*025c*/ 	.word	0x00002c10


	//   ....[57]....
        /*0260*/ 	.word	0x00002c50


	//   ....[58]....
        /*0264*/ 	.word	0x00002c80


	//   ....[59]....
        /*0268*/ 	.word	0x00002cb0


	//   ....[60]....
        /*026c*/ 	.word	0x00002ce0


	//   ....[61]....
        /*0270*/ 	.word	0x00002d20


	//   ....[62]....
        /*0274*/ 	.word	0x00002d50


	//   ....[63]....
        /*0278*/ 	.word	0x00002d80


	//   ....[64]....
        /*027c*/ 	.word	0x00002db0


	//   ....[65]....
        /*0280*/ 	.word	0x00002df0


	//   ....[66]....
        /*0284*/ 	.word	0x00002e20


	//   ....[67]....
        /*0288*/ 	.word	0x00002e50


	//   ....[68]....
        /*028c*/ 	.word	0x00002e80


	//   ....[69]....
        /*0290*/ 	.word	0x00002ec0


	//   ....[70]....
        /*0294*/ 	.word	0x00002ef0


	//   ....[71]....
        /*0298*/ 	.word	0x00002f20


	//   ....[72]....
        /*029c*/ 	.word	0x00002f50


	//   ....[73]....
        /*02a0*/ 	.word	0x00002f90


	//   ....[74]....
        /*02a4*/ 	.word	0x00002fc0


	//   ....[75]....
        /*02a8*/ 	.word	0x00002ff0


	//   ....[76]....
        /*02ac*/ 	.word	0x00003020


	//   ....[77]....
        /*02b0*/ 	.word	0x00003060


	//   ....[78]....
        /*02b4*/ 	.word	0x00003090


	//   ....[79]....
        /*02b8*/ 	.word	0x000030c0


	//   ....[80]....
        /*02bc*/ 	.word	0x000030f0


	//   ....[81]....
        /*02c0*/ 	.word	0x00003130


	//   ....[82]....
        /*02c4*/ 	.word	0x00003160


	//   ....[83]....
        /*02c8*/ 	.word	0x00003190


	//   ....[84]....
        /*02cc*/ 	.word	0x000031c0


	//   ....[85]....
        /*02d0*/ 	.word	0x00003200


	//   ....[86]....
        /*02d4*/ 	.word	0x00003230


	//   ....[87]....
        /*02d8*/ 	.word	0x00003260


	//   ....[88]....
        /*02dc*/ 	.word	0x00003290


	//   ....[89]....
        /*02e0*/ 	.word	0x000032d0


	//   ....[90]....
        /*02e4*/ 	.word	0x00003300


	//   ....[91]....
        /*02e8*/ 	.word	0x00003330


	//   ....[92]....
        /*02ec*/ 	.word	0x00003360


	//   ....[93]....
        /*02f0*/ 	.word	0x000033a0


	//   ....[94]....
        /*02f4*/ 	.word	0x000033d0


	//   ....[95]....
        /*02f8*/ 	.word	0x00003400


	//   ....[96]....
        /*02fc*/ 	.word	0x00003430


	//   ....[97]....
        /*0300*/ 	.word	0x00003470


	//   ....[98]....
        /*0304*/ 	.word	0x000034a0


	//   ....[99]....
        /*0308*/ 	.word	0x000034d0


	//   ....[100]....
        /*030c*/ 	.word	0x00003500


	//   ....[101]....
        /*0310*/ 	.word	0x00003540


	//   ....[102]....
        /*0314*/ 	.word	0x00003570


	//   ....[103]....
        /*0318*/ 	.word	0x000035a0


	//   ....[104]....
        /*031c*/ 	.word	0x000035d0


	//   ....[105]....
        /*0320*/ 	.word	0x00003610


	//   ....[106]....
        /*0324*/ 	.word	0x00003640


	//   ....[107]....
        /*0328*/ 	.word	0x00003670


	//   ....[108]....
        /*032c*/ 	.word	0x000036a0


	//   ....[109]....
        /*0330*/ 	.word	0x000036e0


	//   ....[110]....
        /*0334*/ 	.word	0x00003710


	//   ....[111]....
        /*0338*/ 	.word	0x00003740


	//   ....[112]....
        /*033c*/ 	.word	0x00003770


	//   ....[113]....
        /*0340*/ 	.word	0x000037b0


	//   ....[114]....
        /*0344*/ 	.word	0x000037e0


	//   ....[115]....
        /*0348*/ 	.word	0x00003810


	//   ....[116]....
        /*034c*/ 	.word	0x00003840


	//   ....[117]....
        /*0350*/ 	.word	0x00003880


	//   ....[118]....
        /*0354*/ 	.word	0x000038b0


	//   ....[119]....
        /*0358*/ 	.word	0x000038e0


	//   ....[120]....
        /*035c*/ 	.word	0x00003910


	//   ....[121]....
        /*0360*/ 	.word	0x00003950


	//   ....[122]....
        /*0364*/ 	.word	0x00003980


	//   ....[123]....
        /*0368*/ 	.word	0x000039b0


	//   ....[124]....
        /*036c*/ 	.word	0x000039e0


	//   ....[125]....
        /*0370*/ 	.word	0x00003a20


	//   ....[126]....
        /*0374*/ 	.word	0x00003a50


	//   ....[127]....
        /*0378*/ 	.word	0x00003a80


	//   ....[128]....
        /*037c*/ 	.word	0x00003aa0


	//----- nvinfo : EIATTR_CRS_STACK_SIZE
	.align		4
.L_743:
        /*0380*/ 	.byte	0x04, 0x1e
        /*0382*/ 	.short	(.L_745 - .L_744)
.L_744:
        /*0384*/ 	.word	0x00000000


	//----- nvinfo : EIATTR_CBANK_PARAM_SIZE
	.align		4
.L_745:
        /*0388*/ 	.byte	0x03, 0x19
        /*038a*/ 	.short	0x003c


	//----- nvinfo : EIATTR_PARAM_CBANK
	.align		4
        /*038c*/ 	.byte	0x04, 0x0a
        /*038e*/ 	.short	(.L_747 - .L_746)
	.align		4
.L_746:
        /*0390*/ 	.word	index@(.nv.constant0._Z18moe_permute_kernelI6__halfS0_Li128ELb1EEvPKT_S3_PS1_PKfPfPKiiii)
        /*0394*/ 	.short	0x0210
        /*0396*/ 	.short	0x003c


	//----- nvinfo : EIATTR_SW_WAR
	.align		4
.L_747:
        /*0398*/ 	.byte	0x04, 0x36
        /*039a*/ 	.short	(.L_749 - .L_748)
.L_748:
        /*039c*/ 	.word	0x00000008
.L_749:


//--------------------- .nv.info._Z18moe_permute_kernelI6__halfS0_Li64ELb1EEvPKT_S3_PS1_PKfPfPKiiii --------------------------
	.section	.nv.info._Z18moe_permute_kernelI6__halfS0_Li64ELb1EEvPKT_S3_PS1_PKfPfPKiiii,"",@"SHT_CUDA_INFO"
	.sectionflags	@""
	.align	4


	//----- nvinfo : EIATTR_CUDA_API_VERSION
	.align		4
        /*0000*/ 	.byte	0x04, 0x37
        /*0002*/ 	.short	(.L_751 - .L_750)
.L_750:
        /*0004*/ 	.word	0x00000082


	//----- nvinfo : EIATTR_KPARAM_INFO
	.align		4
.L_751:
        /*0008*/ 	.byte	0x04, 0x17
        /*000a*/ 	.short	(.L_753 - .L_752)
.L_752:
        /*000c*/ 	.word	0x00000000
        /*0010*/ 	.short	0x0008
        /*0012*/ 	.short	0x0038
        /*0014*/ 	.byte	0x00, 0xf0, 0x11, 0x00


	//----- nvinfo : EIATTR_KPARAM_INFO
	.align		4
.L_753:
        /*0018*/ 	.byte	0x04, 0x17
        /*001a*/ 	.short	(.L_755 - .L_754)
.L_754:
        /*001c*/ 	.word	0x00000000
        /*0020*/ 	.short	0x0007
        /*0022*/ 	.short	0x0034
        /*0024*/ 	.byte	0x00, 0xf0, 0x11, 0x00


	//----- nvinfo : EIATTR_KPARAM_INFO
	.align		4
.L_755:
        /*0028*/ 	.byte	0x04, 0x17
        /*002a*/ 	.short	(.L_757 - .L_756)
.L_756:
        /*002c*/ 	.word	0x00000000
        /*0030*/ 	.short	0x0006
        /*0032*/ 	.short	0x0030
        /*0034*/ 	.byte	0x00, 0xf0, 0x11, 0x00


	//----- nvinfo : EIATTR_KPARAM_INFO
	.align		4
.L_757:
        /*0038*/ 	.byte	0x04, 0x17
        /*003a*/ 	.short	(.L_759 - .L_758)
.L_758:
        /*003c*/ 	.word	0x00000000
        /*0040*/ 	.short	0x0005
        /*0042*/ 	.short	0x0028
        /*0044*/ 	.byte	0x00, 0xf0, 0x21, 0x00


	//----- nvinfo : EIATTR_KPARAM_INFO
	.align		4
.L_759:
        /*0048*/ 	.byte	0x04, 0x17
        /*004a*/ 	.short	(.L_761 - .L_760)
.L_760:
        /*004c*/ 	.word	0x00000000
        /*0050*/ 	.short	0x0004
        /*0052*/ 	.short	0x0020
        /*0054*/ 	.byte	0x00, 0xf0, 0x21, 0x00


	//----- nvinfo : EIATTR_KPARAM_INFO
	.align		4
.L_761:
        /*0058*/ 	.byte	0x04, 0x17
        /*005a*/ 	.short	(.L_763 - .L_762)
.L_762:
        /*005c*/ 	.word	0x00000000
        /*0060*/ 	.short	0x0003
        /*0062*/ 	.short	0x0018
        /*0064*/ 	.byte	0x00, 0xf0, 0x21, 0x00


	//----- nvinfo : EIATTR_KPARAM_INFO
	.align		4
.L_763:
        /*0068*/ 	.byte	0x04, 0x17
        /*006a*/ 	.short	(.L_765 - .L_764)
.L_764:
        /*006c*/ 	.word	0x00000000
        /*0070*/ 	.short	0x0002
        /*0072*/ 	.short	0x0010
        /*0074*/ 	.byte	0x00, 0xf0, 0x21, 0x00


	//----- nvinfo : EIATTR_KPARAM_INFO
	.align		4
.L_765:
        /*0078*/ 	.byte	0x04, 0x17
        /*007a*/ 	.short	(.L_767 - .L_766)
.L_766:
        /*007c*/ 	.word	0x00000000
        /*0080*/ 	.short	0x0001
        /*0082*/ 	.short	0x0008
        /*0084*/ 	.byte	0x00, 0xf0, 0x21, 0x00


	//----- nvinfo : EIATTR_KPARAM_INFO
	.align		4
.L_767:
        /*0088*/ 	.byte	0x04, 0x17
        /*008a*/ 	.short	(.L_769 - .L_768)
.L_768:
        /*008c*/ 	.word	0x00000000
        /*0090*/ 	.short	0x0000
        /*0092*/ 	.short	0x0000
        /*0094*/ 	.byte	0x00, 0xf0, 0x21, 0x00


	//----- nvinfo : EIATTR_SPARSE_MMA_MASK
	.align		4
.L_769:
        /*0098*/ 	.byte	0x03, 0x50
        /*009a*/ 	.short	0x0000


	//----- nvinfo : EIATTR_MAXREG_COUNT
	.align		4
        /*009c*/ 	.byte	0x03, 0x1b
        /*009e*/ 	.short	0x00ff


	//----- nvinfo : EIATTR_NUM_BARRIERS
	.align		4
        /*00a0*/ 	.byte	0x02, 0x4c
        /*00a2*/ 	.byte	0x01
	.zero		1


	//----- nvinfo : EIATTR_MERCURY_ISA_VERSION
	.align		4
        /*00a4*/ 	.byte	0x03, 0x5f
        /*00a6*/ 	.short	0x0101


	//----- nvinfo : EIATTR_COOP_GROUP_MASK_REGIDS
	.align		4
        /*00a8*/ 	.byte	0x04, 0x29
        /*00aa*/ 	.short	(.L_771 - .L_770)


	//   ....[0]....
.L_770:
        /*00ac*/ 	.word	0xffffffff


	//   ....[1]....
        /*00b0*/ 	.word	0xffffffff


	//   ....[2]....
        /*00b4*/ 	.word	0xffffffff


	//   ....[3]....
        /*00b8*/ 	.word	0xffffffff


	//   ....[4]....
        /*00bc*/ 	.word	0xffffffff


	//   ....[5]....
        /*00c0*/ 	.word	0xffffffff


	//   ....[6]....
        /*00c4*/ 	.word	0xffffffff


	//   ....[7]....
        /*00c8*/ 	.word	0xffffffff


	//   ....[8]....
        /*00cc*/ 	.word	0xffffffff


	//   ....[9]....
        /*00d0*/ 	.word	0xffffffff


	//   ....[10]....
        /*00d4*/ 	.word	0xffffffff


	//   ....[11]....
        /*00d8*/ 	.word	0xffffffff


	//   ....[12]....
        /*00dc*/ 	.word	0xffffffff


	//   ....[13]....
        /*00e0*/ 	.word	0xffffffff


	//   ....[14]....
        /*00e4*/ 	.word	0xffffffff


	//   ....[15]....
        /*00e8*/ 	.word	0xffffffff


	//   ....[16]....
        /*00ec*/ 	.word	0xffffffff


	//   ....[17]....
        /*00f0*/ 	.word	0xffffffff


	//   ....[18]....
        /*00f4*/ 	.word	0xffffffff


	//   ....[19]....
        /*00f8*/ 	.word	0xffffffff


	//   ....[20]....
        /*00fc*/ 	.word	0xffffffff


	//   ....[21]....
        /*0100*/ 	.word	0xffffffff


	//   ....[22]....
        /*0104*/ 	.word	0xffffffff


	//   ....[23]....
        /*0108*/ 	.word	0xffffffff


	//   ....[24]....
        /*010c*/ 	.word	0xffffffff


	//   ....[25]....
        /*0110*/ 	.word	0xffffffff


	//   ....[26]....
        /*0114*/ 	.word	0xffffffff


	//   ....[27]....
        /*0118*/ 	.word	0xffffffff


	//   ....[28]....
        /*011c*/ 	.word	0xffffffff


	//   ....[29]....
        /*0120*/ 	.word	0xffffffff


	//   ....[30]....
        /*0124*/ 	.word	0xffffffff


	//   ....[31]....
        /*0128*/ 	.word	0xffffffff


	//   ....[32]....
        /*012c*/ 	.word	0xffffffff


	//   ....[33]....
        /*0130*/ 	.word	0xffffffff


	//   ....[34]....
        /*0134*/ 	.word	0xffffffff


	//   ....[35]....
        /*0138*/ 	.word	0xffffffff


	//   ....[36]....
        /*013c*/ 	.word	0xffffffff


	//   ....[37]....
        /*0140*/ 	.word	0xffffffff


	//   ....[38]....
        /*0144*/ 	.word	0xffffffff


	//   ....[39]....
        /*0148*/ 	.word	0xffffffff


	//   ....[40]....
        /*014c*/ 	.word	0xffffffff


	//   ....[41]....
        /*0150*/ 	.word	0xffffffff


	//   ....[42]....
        /*0154*/ 	.word	0xffffffff


	//   ....[43]....
        /*0158*/ 	.word	0xffffffff


	//   ....[44]....
        /*015c*/ 	.word	0xffffffff


	//   ....[45]....
        /*0160*/ 	.word	0xffffffff


	//   ....[46]....
        /*0164*/ 	.word	0xffffffff


	//   ....[47]....
        /*0168*/ 	.word	0xffffffff


	//   ....[48]....
        /*016c*/ 	.word	0xffffffff


	//   ....[49]....
        /*0170*/ 	.word	0xffffffff


	//   ....[50]....
        /*0174*/ 	.word	0xffffffff


	//   ....[51]....
        /*0178*/ 	.word	0xffffffff


	//   ....[52]....
        /*017c*/ 	.word	0xffffffff


	//   ....[53]....
        /*0180*/ 	.word	0xffffffff


	//   ....[54]....
        /*0184*/ 	.word	0xffffffff


	//   ....[55]....
        /*0188*/ 	.word	0xffffffff


	//   ....[56]....
        /*018c*/ 	.word	0xffffffff


	//   ....[57]....
        /*0190*/ 	.word	0xffffffff


	//   ....[58]....
        /*0194*/ 	.word	0xffffffff


	//   ....[59]....
        /*0198*/ 	.word	0xffffffff


	//   ....[60]....
        /*019c*/ 	.word	0xffffffff


	//   ....[61]....
        /*01a0*/ 	.word	0xffffffff


	//   ....[62]....
        /*01a4*/ 	.word	0xffffffff


	//   ....[63]....
        /*01a8*/ 	.word	0xffffffff


	//   ....[64]....
        /*01ac*/ 	.word	0xffffffff


	//   ....[65]....
        /*01b0*/ 	.word	0xffffffff


	//   ....[66]....
        /*01b4*/ 	.word	0xffffffff


	//   ....[67]....
        /*01b8*/ 	.word	0xffffffff


	//   ....[68]....
        /*01bc*/ 	.word	0xffffffff


	//   ....[69]....
        /*01c0*/ 	.word	0xffffffff


	//   ....[70]....
        /*01c4*/ 	.word	0xffffffff


	//   ....[71]....
        /*01c8*/ 	.word	0xffffffff


	//   ....[72]....
        /*01cc*/ 	.word	0xffffffff


	//   ....[73]....
        /*01d0*/ 	.word	0xffffffff


	//   ....[74]....
        /*01d4*/ 	.word	0xffffffff


	//   ....[75]....
        /*01d8*/ 	.word	0xffffffff


	//   ....[76]....
        /*01dc*/ 	.word	0xffffffff


	//   ....[77]....
        /*01e0*/ 	.word	0xffffffff


	//   ....[78]....
        /*01e4*/ 	.word	0xffffffff


	//   ....[79]....
        /*01e8*/ 	.word	0xffffffff


	//   ....[80]....
        /*01ec*/ 	.word	0xffffffff


	//   ....[81]....
        /*01f0*/ 	.word	0xffffffff


	//   ....[82]....
        /*01f4*/ 	.word	0xffffffff


	//   ....[83]....
        /*01f8*/ 	.word	0xffffffff


	//   ....[84]....
        /*01fc*/ 	.word	0xffffffff


	//   ....[85]....
        /*0200*/ 	.word	0xffffffff


	//   ....[86]....
        /*0204*/ 	.word	0xffffffff


	//   ....[87]....
        /*0208*/ 	.word	0xffffffff


	//   ....[88]....
        /*020c*/ 	.word	0xffffffff


	//   ....[89]....
        /*0210*/ 	.word	0xffffffff


	//   ....[90]....
        /*0214*/ 	.word	0xffffffff


	//   ....[91]....
        /*0218*/ 	.word	0xffffffff


	//   ....[92]....
        /*021c*/ 	.word	0xffffffff


	//   ....[93]....
        /*0220*/ 	.word	0xffffffff


	//   ....[94]....
        /*0224*/ 	.word	0xffffffff


	//   ....[95]....
        /*0228*/ 	.word	0xffffffff


	//   ....[96]....
        /*022c*/ 	.word	0xffffffff


	//   ....[97]....
        /*0230*/ 	.word	0xffffffff


	//   ....[98]....
        /*0234*/ 	.word	0xffffffff


	//   ....[99]....
        /*0238*/ 	.word	0xffffffff


	//   ....[100]....
        /*023c*/ 	.word	0xffffffff


	//   ....[101]....
        /*0240*/ 	.word	0xffffffff


	//   ....[102]....
        /*0244*/ 	.word	0xffffffff


	//   ....[103]....
        /*0248*/ 	.word	0xffffffff


	//   ....[104]....
        /*024c*/ 	.word	0xffffffff


	//   ....[105]....
        /*0250*/ 	.word	0xffffffff


	//   ....[106]....
        /*0254*/ 	.word	0xffffffff


	//   ....[107]....
        /*0258*/ 	.word	0xffffffff


	//   ....[108]....
        /*025c*/ 	.word	0xffffffff


	//   ....[109]....
        /*0260*/ 	.word	0xffffffff


	//   ....[110]....
        /*0264*/ 	.word	0xffffffff


	//   ....[111]....
        /*0268*/ 	.word	0xffffffff


	//   ....[112]....
        /*026c*/ 	.word	0xffffffff


	//   ....[113]....
        /*0270*/ 	.word	0xffffffff


	//   ....[114]....
        /*0274*/ 	.word	0xffffffff


	//   ....[115]....
        /*0278*/ 	.word	0xffffffff


	//   ....[116]....
        /*027c*/ 	.word	0xffffffff


	//   ....[117]....
        /*0280*/ 	.word	0xffffffff


	//   ....[118]....
        /*0284*/ 	.word	0xffffffff


	//   ....[119]....
        /*0288*/ 	.word	0xffffffff


	//   ....[120]....
        /*028c*/ 	.word	0xffffffff


	//   ....[121]....
        /*0290*/ 	.word	0xffffffff


	//   ....[122]....
        /*0294*/ 	.word	0xffffffff


	//   ....[123]....
        /*0298*/ 	.word	0xffffffff


	//   ....[124]....
        /*029c*/ 	.word	0xffffffff


	//   ....[125]....
        /*02a0*/ 	.word	0xffffffff


	//   ....[126]....
        /*02a4*/ 	.word	0xffffffff


	//   ....[127]....
        /*02a8*/ 	.word	0xffffffff


	//   ....[128]....
        /*02ac*/ 	.word	0xffffffff


	//   ....[129]....
        /*02b0*/ 	.word	0xffffffff


	//   ....[130]....
        /*02b4*/ 	.word	0xffffffff


	//   ....[131]....
        /*02b8*/ 	.word	0xffffffff


	//   ....[132]....
        /*02bc*/ 	.word	0xffffffff


	//   ....[133]....
        /*02c0*/ 	.word	0xffffffff


	//   ....[134]....
        /*02c4*/ 	.word	0xffffffff


	//   ....[135]....
        /*02c8*/ 	.word	0xffffffff


	//   ....[136]....
        /*02cc*/ 	.word	0xffffffff


	//   ....[137]....
        /*02d0*/ 	.word	0xffffffff


	//   ....[138]....
        /*02d4*/ 	.word	0xffffffff


	//   ....[139]....
        /*02d8*/ 	.word	0xffffffff


	//   ....[140]....
        /*02dc*/ 	.word	0xffffffff


	//   ....[141]....
        /*02e0*/ 	.word	0xffffffff


	//   ....[142]....
        /*02e4*/ 	.word	0xffffffff


	//   ....[143]....
        /*02e8*/ 	.word	0xffffffff


	//   ....[144]....
        /*02ec*/ 	.word	0xffffffff


	//   ....[145]....
        /*02f0*/ 	.word	0xffffffff


	//   ....[146]....
        /*02f4*/ 	.word	0xffffffff


	//   ....[147]....
        /*02f8*/ 	.word	0xffffffff


	//   ....[148]....
        /*02fc*/ 	.word	0xffffffff


	//   ....[149]....
        /*0300*/ 	.word	0xffffffff


	//   ....[150]....
        /*0304*/ 	.word	0xffffffff


	//   ....[151]....
        /*0308*/ 	.word	0xffffffff


	//   ....[152]....
        /*030c*/ 	.word	0xffffffff


	//   ....[153]....
        /*0310*/ 	.word	0xffffffff


	//   ....[154]....
        /*0314*/ 	.word	0xffffffff


	//   ....[155]....
        /*0318*/ 	.word	0xffffffff


	//   ....[156]....
        /*031c*/ 	.word	0xffffffff


	//   ....[157]....
        /*0320*/ 	.word	0xffffffff


	//   ....[158]....
        /*0324*/ 	.word	0xffffffff


	//   ....[159]....
        /*0328*/ 	.word	0xffffffff


	//   ....[160]....
        /*032c*/ 	.word	0xffffffff


	//   ....[161]....
        /*0330*/ 	.word	0xffffffff


	//   ....[162]....
        /*0334*/ 	.word	0xffffffff


	//   ....[163]....
        /*0338*/ 	.word	0xffffffff


	//   ....[164]....
        /*033c*/ 	.word	0xffffffff


	//   ....[165]....
        /*0340*/ 	.word	0xffffffff


	//   ....[166]....
        /*0344*/ 	.word	0xffffffff


	//   ....[167]....
        /*0348*/ 	.word	0xffffffff


	//   ....[168]....
        /*034c*/ 	.word	0xffffffff


	//   ....[169]....
        /*0350*/ 	.word	0xffffffff


	//   ....[170]....
        /*0354*/ 	.word	0xffffffff


	//   ....[171]....
        /*0358*/ 	.word	0xffffffff


	//   ....[172]....
        /*035c*/ 	.word	0xffffffff


	//   ....[173]....
        /*0360*/ 	.word	0xffffffff


	//   ....[174]....
        /*0364*/ 	.word	0xffffffff


	//   ....[175]....
        /*0368*/ 	.word	0xffffffff


	//   ....[176]....
        /*036c*/ 	.word	0xffffffff


	//   ....[177]....
        /*0370*/ 	.word	0xffffffff


	//   ....[178]....
        /*0374*/ 	.word	0xffffffff


	//   ....[179]....
        /*0378*/ 	.word	0xffffffff


	//   ....[180]....
        /*037c*/ 	.word	0xffffffff


	//   ....[181]....
        /*0380*/ 	.word	0xffffffff


	//   ....[182]....
        /*0384*/ 	.word	0xffffffff


	//   ....[183]....
        /*0388*/ 	.word	0xffffffff


	//   ....[184]....
        /*038c*/ 	.word	0xffffffff


	//   ....[185]....
        /*0390*/ 	.word	0xffffffff


	//   ....[186]....
        /*0394*/ 	.word	0xffffffff


	//   ....[187]....
        /*0398*/ 	.word	0xffffffff


	//   ....[188]....
        /*039c*/ 	.word	0xffffffff


	//   ....[189]....
        /*03a0*/ 	.word	0xffffffff


	//   ....[190]....
        /*03a4*/ 	.word	0xffffffff


	//   ....[191]....
        /*03a8*/ 	.word	0xffffffff


	//   ....[192]....
        /*03ac*/ 	.word	0xffffffff


	//   ....[193]....
        /*03b0*/ 	.word	0xffffffff


	//   ....[194]....
        /*03b4*/ 	.word	0xffffffff


	//   ....[195]....
        /*03b8*/ 	.word	0xffffffff


	//   ....[196]....
        /*03bc*/ 	.word	0xffffffff


	//   ....[197]....
        /*03c0*/ 	.word	0xffffffff


	//   ....[198]....
        /*03c4*/ 	.word	0xffffffff


	//   ....[199]....
        /*03c8*/ 	.word	0xffffffff


	//   ....[200]....
        /*03cc*/ 	.word	0xffffffff


	//   ....[201]....
        /*03d0*/ 	.word	0xffffffff


	//   ....[202]....
        /*03d4*/ 	.word	0xffffffff


	//   ....[203]....
        /*03d8*/ 	.word	0xffffffff


	//   ....[204]....
        /*03dc*/ 	.word	0xffffffff


	//   ....[205]....
        /*03e0*/ 	.word	0xffffffff


	//   ....[206]....
        /*03e4*/ 	.word	0xffffffff


	//   ....[207]....
        /*03e8*/ 	.word	0xffffffff


	//   ....[208]....
        /*03ec*/ 	.word	0xffffffff


	//   ....[209]....
        /*03f0*/ 	.word	0xffffffff


	//   ....[210]....
        /*03f4*/ 	.word	0xffffffff


	//   ....[211]....
        /*03f8*/ 	.word	0xffffffff


	//   ....[212]....
        /*03fc*/ 	.word	0xffffffff


	//   ....[213]....
        /*0400*/ 	.word	0xffffffff


	//   ....[214]....
        /*0404*/ 	.word	0xffffffff


	//   ....[215]....
        /*0408*/ 	.word	0xffffffff


	//   ....[216]....
        /*040c*/ 	.word	0xffffffff


	//   ....[217]....
        /*0410*/ 	.word	0xffffffff


	//   ....[218]....
        /*0414*/ 	.word	0xffffffff


	//   ....[219]....
        /*0418*/ 	.word	0xffffffff


	//   ....[220]....
        /*041c*/ 	.word	0xffffffff


	//   ....[221]....
        /*0420*/ 	.word	0xffffffff


	//   ....[222]....
        /*0424*/ 	.word	0xffffffff


	//   ....[223]....
        /*0428*/ 	.word	0xffffffff


	//   ....[224]....
        /*042c*/ 	.word	0xffffffff


	//   ....[225]....
        /*0430*/ 	.word	0xffffffff


	//   ....[226]....
        /*0434*/ 	.word	0xffffffff


	//   ....[227]....
        /*0438*/ 	.word	0xffffffff


	//   ....[228]....
        /*043c*/ 	.word	0xffffffff


	//   ....[229]....
        /*0440*/ 	.word	0xffffffff


	//   ....[230]....
        /*0444*/ 	.word	0xffffffff


	//   ....[231]....
        /*0448*/ 	.word	0xffffffff


	//   ....[232]....
        /*044c*/ 	.word	0xffffffff


	//   ....[233]....
        /*0450*/ 	.word	0xffffffff


	//   ....[234]....
        /*0454*/ 	.word	0xffffffff


	//   ....[235]....
        /*0458*/ 	.word	0xffffffff


	//   ....[236]....
        /*045c*/ 	.word	0xffffffff


	//   ....[237]....
        /*0460*/ 	.word	0xffffffff


	//   ....[238]....
        /*0464*/ 	.word	0xffffffff


	//   ....[239]....
        /*0468*/ 	.word	0xffffffff


	//   ....[240]....
        /*046c*/ 	.word	0xffffffff


	//   ....[241]....
        /*0470*/ 	.word	0xffffffff


	//   ....[242]....
        /*0474*/ 	.word	0xffffffff


	//   ....[243]....
        /*0478*/ 	.word	0xffffffff


	//   ....[244]....
        /*047c*/ 	.word	0xffffffff


	//   ....[245]....
        /*0480*/ 	.word	0xffffffff


	//   ....[246]....
        /*0484*/ 	.word	0xffffffff


	//   ....[247]....
        /*0488*/ 	.word	0xffffffff


	//   ....[248]....
        /*048c*/ 	.word	0xffffffff


	//   ....[249]....
        /*0490*/ 	.word	0xffffffff


	//   ....[250]....
        /*0494*/ 	.word	0xffffffff


	//   ....[251]....
        /*0498*/ 	.word	0xffffffff


	//   ....[252]....
        /*049c*/ 	.word	0xffffffff


	//   ....[253]....
        /*04a0*/ 	.word	0xffffffff


	//   ....[254]....
        /*04a4*/ 	.word	0xffffffff


	//   ....[255]....
        /*04a8*/ 	.word	0xffffffff


	//   ....[0]....
        /*04ac*/ 	.word	0xffffffff


	//   ....[1]....
        /*04b0*/ 	.word	0xffffffff


	//   ....[2]....
        /*04b4*/ 	.word	0xffffffff


	//   ....[3]....
        /*04b8*/ 	.word	0xffffffff


	//   ....[4]....
        /*04bc*/ 	.word	0xffffffff


	//   ....[5]....
        /*04c0*/ 	.word	0xffffffff


	//   ....[6]....
        /*04c4*/ 	.word	0xffffffff


	//   ....[7]....
        /*04c8*/ 	.word	0xffffffff


	//   ....[8]....
        /*04cc*/ 	.word	0xffffffff


	//   ....[9]....
        /*04d0*/ 	.word	0xffffffff


	//   ....[10]....
        /*04d4*/ 	.word	0xffffffff


	//   ....[11]....
        /*04d8*/ 	.word	0xffffffff


	//   ....[12]....
        /*04dc*/ 	.word	0xffffffff


	//   ....[13]....
        /*04e0*/ 	.word	0xffffffff


	//   ....[14]....
        /*04e4*/ 	.word	0xffffffff


	//   ....[15]....
        /*04e8*/ 	.word	0xffffffff


	//   ....[16]....
        /*04ec*/ 	.word	0xffffffff


	//   ....[17]....
        /*04f0*/ 	.word	0xffffffff


	//   ....[18]....
        /*04f4*/ 	.word	0xffffffff


	//   ....[19]....
        /*04f8*/ 	.word	0xffffffff


	//   ....[20]....
        /*04fc*/ 	.word	0xffffffff


	//   ....[21]....
        /*0500*/ 	.word	0xffffffff


	//   ....[22]....
        /*0504*/ 	.word	0xffffffff


	//   ....[23]....
        /*0508*/ 	.word	0xffffffff


	//   ....[24]....
        /*050c*/ 	.word	0xffffffff


	//   ....[25]....
        /*0510*/ 	.word	0xffffffff


	//   ....[26]....
        /*0514*/ 	.word	0xffffffff


	//   ....[27]....
        /*0518*/ 	.word	0xffffffff


	//   ....[28]....
        /*051c*/ 	.word	0xffffffff


	//   ....[29]....
        /*0520*/ 	.word	0xffffffff


	//   ....[30]....
        /*0524*/ 	.word	0xffffffff


	//   ....[31]....
        /*0528*/ 	.word	0xffffffff


	//   ....[32]....
        /*052c*/ 	.word	0xffffffff


	//   ....[33]....
        /*0530*/ 	.word	0xffffffff


	//   ....[34]....
        /*0534*/ 	.word	0xffffffff


	//   ....[35]....
        /*0538*/ 	.word	0xffffffff


	//   ....[36]....
        /*053c*/ 	.word	0xffffffff


	//   ....[37]....
        /*0540*/ 	.word	0xffffffff


	//   ....[38]....
        /*0544*/ 	.word	0xffffffff


	//   ....[39]....
        /*0548*/ 	.word	0xffffffff


	//   ....[40]....
        /*054c*/ 	.word	0xffffffff


	//   ....[41]....
        /*0550*/ 	.word	0xffffffff


	//   ....[42]....
        /*0554*/ 	.word	0xffffffff


	//   ....[43]....
        /*0558*/ 	.word	0xffffffff


	//   ....[44]....
        /*055c*/ 	.word	0xffffffff


	//   ....[45]....
        /*0560*/ 	.word	0xffffffff


	//   ....[46]....
        /*0564*/ 	.word	0xffffffff


	//   ....[47]....
        /*0568*/ 	.word	0xffffffff


	//   ....[48]....
        /*056c*/ 	.word	0xffffffff


	//   ....[49]....
        /*0570*/ 	.word	0xffffffff


	//   ....[50]....
        /*0574*/ 	.word	0xffffffff


	//   ....[51]....
        /*0578*/ 	.word	0xffffffff


	//   ....[52]....
        /*057c*/ 	.word	0xffffffff


	//   ....[53]....
        /*0580*/ 	.word	0xffffffff


	//   ....[54]....
        /*0584*/ 	.word	0xffffffff


	//   ....[55]....
        /*0588*/ 	.word	0xffffffff


	//   ....[56]....
        /*058c*/ 	.word	0xffffffff


	//   ....[57]....
        /*0590*/ 	.word	0xffffffff


	//   ....[58]....
        /*0594*/ 	.word	0xffffffff


	//   ....[59]....
        /*0598*/ 	.word	0xffffffff


	//   ....[60]....
        /*059c*/ 	.word	0xffffffff


	//   ....[61]....
        /*05a0*/ 	.word	0xffffffff


	//   ....[62]....
        /*05a4*/ 	.word	0xffffffff


	//   ....[63]....
        /*05a8*/ 	.word	0xffffffff


	//----- nvinfo : EIATTR_COOP_GROUP_INSTR_OFFSETS
	.align		4
.L_771:
        /*05ac*/ 	.byte	0x04, 0x28
        /*05ae*/ 	.short	(.L_773 - .L_772)


	//   ....[0]....
.L_772:
        /*05b0*/ 	.word	0x0000bdd0


	//   ....[1]....
        /*05b4*/ 	.word	0x0000be00


	//   ....[2]....
        /*05b8*/ 	.word	0x0000be20


	//   ....[3]....
        /*05bc*/ 	.word	0x0000be40


	//   ....[4]....
        /*05c0*/ 	.word	0x0000be60


	//   ....[5]....
        /*05c4*/ 	.word	0x0000be90


	//   ....[6]....
        /*05c8*/ 	.word	0x0000bec0


	//   ....[7]....
        /*05cc*/ 	.word	0x0000bee0


	//   ....[8]....
        /*05d0*/ 	.word	0x0000bf00


	//   ....[9]....
        /*05d4*/ 	.word	0x0000bf20


	//   ....[10]....
        /*05d8*/ 	.word	0x0000bf50


	//   ....[11]....
        /*05dc*/ 	.word	0x0000bf80


	//   ....[12]....
        /*05e0*/ 	.word	0x0000bfa0


	//   ....[13]....
        /*05e4*/ 	.word	0x0000bfc0


	//   ....[14]....
        /*05e8*/ 	.word	0x0000bfe0


	//   ....[15]....
        /*05ec*/ 	.word	0x0000c010


	//   ....[16]....
        /*05f0*/ 	.word	0x0000c040


	//   ....[17]....
        /*05f4*/ 	.word	0x0000c060


	//   ....[18]....
        /*05f8*/ 	.word	0x0000c080


	//   ....[19]....
        /*05fc*/ 	.word	0x0000c0a0


	//   ....[20]....
        /*0600*/ 	.word	0x0000c0d0


	//   ....[21]....
        /*0604*/ 	.word	0x0000c100


	//   ....[22]....
        /*0608*/ 	.word	0x0000c120


	//   ....[23]....
        /*060c*/ 	.word	0x0000c140


	//   ....[24]....
        /*0610*/ 	.word	0x0000c160


	//   ....[25]....
        /*0614*/ 	.word	0x0000c190


	//   ....[26]....
        /*0618*/ 	.word	0x0000c1c0


	//   ....[27]....
        /*061c*/ 	.word	0x0000c1e0


	//   ....[28]....
        /*0620*/ 	.word	0x0000c200


	//   ....[29]....
        /*0624*/ 	.word	0x0000c220


	//   ....[30]....
        /*0628*/ 	.word	0x0000c250


	//   ....[31]....
        /*062c*/ 	.word	0x0000c280


	//   ....[32]....
        /*0630*/ 	.word	0x0000c2a0


	//   ....[33]....
        /*0634*/ 	.word	0x0000c2c0


	//   ....[34]....
        /*0638*/ 	.word	0x0000c2e0


	//   ....[35]....
        /*063c*/ 	.word	0x0000c310


	//   ....[36]....
        /*0640*/ 	.word	0x0000c340


	//   ....[37]....
        /*0644*/ 	.word	0x0000c360


	//   ....[38]....
        /*0648*/ 	.word	0x0000c380


	//   ....[39]....
        /*064c*/ 	.word	0x0000c3a0


	//   ....[40]....
        /*0650*/ 	.word	0x0000c3d0


	//   ....[41]....
        /*0654*/ 	.word	0x0000c400


	//   ....[42]....
        /*0658*/ 	.word	0x0000c420


	//   ....[43]....
        /*065c*/ 	.word	0x0000c440


	//   ....[44]....
        /*0660*/ 	.word	0x0000c460


	//   ....[45]....
        /*0664*/ 	.word	0x0000c490


	//   ....[46]....
        /*0668*/ 	.word	0x0000c4c0


	//   ....[47]....
        /*066c*/ 	.word	0x0000c4e0


	//   ....[48]....
        /*0670*/ 	.word	0x0000c500


	//   ....[49]....
        /*0674*/ 	.word	0x0000c520


	//   ....[50]....
        /*0678*/ 	.word	0x0000c550


	//   ....[51]....
        /*067c*/ 	.word	0x0000c580


	//   ....[52]....
        /*0680*/ 	.word	0x0000c5a0


	//   ....[53]....
        /*0684*/ 	.word	0x0000c5c0


	//   ....[54]....
        /*0688*/ 	.word	0x0000c5e0


	//   ....[55]....
        /*068c*/ 	.word	0x0000c610


	//   ....[56]....
        /*0690*/ 	.word	0x0000c640


	//   ....[57]....
        /*0694*/ 	.word	0x0000c660


	//   ....[58]....
        /*0698*/ 	.word	0x0000c680


	//   ....[59]....
        /*069c*/ 	.word	0x0000c6a0


	//   ....[60]....
        /*06a0*/ 	.word	0x0000c6d0


	//   ....[61]....
        /*06a4*/ 	.word	0x0000c700


	//   ....[62]....
        /*06a8*/ 	.word	0x0000c720


	//   ....[63]....
        /*06ac*/ 	.word	0x0000c740


	//   ....[64]....
        /*06b0*/ 	.word	0x0000c760


	//   ....[65]....
        /*06b4*/ 	.word	0x0000c790


	//   ....[66]....
        /*06b8*/ 	.word	0x0000c7c0


	//   ....[67]....
        /*06bc*/ 	.word	0x0000c7e0


	//   ....[68]....
        /*06c0*/ 	.word	0x0000c800


	//   ....[69]....
        /*06c4*/ 	.word	0x0000c820


	//   ....[70]....
        /*06c8*/ 	.word	0x0000c850


	//   ....[71]....
        /*06cc*/ 	.word	0x0000c880


	//   ....[72]....
        /*06d0*/ 	.word	0x0000c8a0


	//   ....[73]....
        /*06d4*/ 	.word	0x0000c8c0


	//   ....[74]....
        /*06d8*/ 	.word	0x0000c8e0


	//   ....[75]....
        /*06dc*/ 	.word	0x0000c910


	//   ....[76]....
        /*06e0*/ 	.word	0x0000c940


	//   ....[77]....
        /*06e4*/ 	.word	0x0000c960


	//   ....[78]....
        /*06e8*/ 	.word	0x0000c980


	//   ....[79]....
        /*06ec*/ 	.word	0x0000c9a0


	//   ....[80]....
        /*06f0*/ 	.word	0x0000c9d0


	//   ....[81]....
        /*06f4*/ 	.word	0x0000ca00


	//   ....[82]....
        /*06f8*/ 	.word	0x0000ca20


	//   ....[83]....
        /*06fc*/ 	.word	0x0000ca40


	//   ....[84]....
        /*0700*/ 	.word	0x0000ca60


	//   ....[85]....
        /*0704*/ 	.word	0x0000ca90


	//   ....[86]....
        /*0708*/ 	.word	0x0000cac0


	//   ....[87]....
        /*070c*/ 	.word	0x0000cae0


	//   ....[88]....
        /*0710*/ 	.word	0x0000cb00


	//   ....[89]....
        /*0714*/ 	.word	0x0000cb20


	//   ....[90]....
        /*0718*/ 	.word	0x0000cb50


	//   ....[91]....
        /*071c*/ 	.word	0x0000cb80


	//   ....[92]....
        /*0720*/ 	.word	0x0000cba0


	//   ....[93]....
        /*0724*/ 	.word	0x0000cbc0


	//   ....[94]....
        /*0728*/ 	.word	0x0000cbe0


	//   ....[95]....
        /*072c*/ 	.word	0x0000cc10


	//   ....[96]....
        /*0730*/ 	.word	0x0000cc40


	//   ....[97]....
        /*0734*/ 	.word	0x0000cc60


	//   ....[98]....
        /*0738*/ 	.word	0x0000cc80


	//   ....[99]....
        /*073c*/ 	.word	0x0000cca0


	//   ....[100]....
        /*0740*/ 	.word	0x0000ccd0


	//   ....[101]....
        /*0744*/ 	.word	0x0000cd00


	//   ....[102]....
        /*0748*/ 	.word	0x0000cd20


	//   ....[103]....
        /*074c*/ 	.word	0x0000cd40


	//   ....[104]....
        /*0750*/ 	.word	0x0000cd60


	//   ....[105]....
        /*0754*/ 	.word	0x0000cd90


	//   ....[106]....
        /*0758*/ 	.word	0x0000cdc0


	//   ....[107]....
        /*075c*/ 	.word	0x0000cde0


	//   ....[108]....
        /*0760*/ 	.word	0x0000ce00


	//   ....[109]....
        /*0764*/ 	.word	0x0000ce20


	//   ....[110]....
        /*0768*/ 	.word	0x0000ce50


	//   ....[111]....
        /*076c*/ 	.word	0x0000ce80


	//   ....[112]....
        /*0770*/ 	.word	0x0000cea0


	//   ....[113]....
        /*0774*/ 	.word	0x0000cec0


	//   ....[114]....
        /*0778*/ 	.word	0x0000cee0


	//   ....[115]....
        /*077c*/ 	.word	0x0000cf10


	//   ....[116]....
        /*0780*/ 	.word	0x0000cf40


	//   ....[117]....
        /*0784*/ 	.word	0x0000cf60


	//   ....[118]....
        /*0788*/ 	.word	0x0000cf80


	//   ....[119]....
        /*078c*/ 	.word	0x0000cfa0


	//   ....[120]....
        /*0790*/ 	.word	0x0000cfd0


	//   ....[121]....
        /*0794*/ 	.word	0x0000d000


	//   ....[122]....
        /*0798*/ 	.word	0x0000d020


	//   ....[123]....
        /*079c*/ 	.word	0x0000d040


	//   ....[124]....
        /*07a0*/ 	.word	0x0000d060


	//   ....[125]....
        /*07a4*/ 	.word	0x0000d090


	//   ....[126]....
        /*07a8*/ 	.word	0x0000d0c0


	//   ....[127]....
        /*07ac*/ 	.word	0x0000d0e0


	//   ....[128]....
        /*07b0*/ 	.word	0x0000d100


	//   ....[129]....
        /*07b4*/ 	.word	0x0000d120


	//   ....[130]....
        /*07b8*/ 	.word	0x0000d150


	//   ....[131]....
        /*07bc*/ 	.word	0x0000d180


	//   ....[132]....
        /*07c0*/ 	.word	0x0000d1a0


	//   ....[133]....
        /*07c4*/ 	.word	0x0000d1c0


	//   ....[134]....
        /*07c8*/ 	.word	0x0000d1e0


	//   ....[135]....
        /*07cc*/ 	.word	0x0000d210


	//   ....[136]....
        /*07d0*/ 	.word	0x0000d240


	//   ....[137]....
        /*07d4*/ 	.word	0x0000d260


	//   ....[138]....
        /*07d8*/ 	.word	0x0000d280


	//   ....[139]....
        /*07dc*/ 	.word	0x0000d2a0


	//   ....[140]....
        /*07e0*/ 	.word	0x0000d2d0


	//   ....[141]....
        /*07e4*/ 	.word	0x0000d300


	//   ....[142]....
        /*07e8*/ 	.word	0x0000d320


	//   ....[143]....
        /*07ec*/ 	.word	0x0000d340


	//   ....[144]....
        /*07f0*/ 	.word	0x0000d360


	//   ....[145]....
        /*07f4*/ 	.word	0x0000d390


	//   ....[146]....
        /*07f8*/ 	.word	0x0000d3c0


	//   ....[147]....
        /*07fc*/ 	.word	0x0000d3e0


	//   ....[148]....
        /*0800*/ 	.word	0x0000d400


	//   ....[149]....
        /*0804*/ 	.word	0x0000d420


	//   ....[150]....
        /*0808*/ 	.word	0x0000d450


	//   ....[151]....
        /*080c*/ 	.word	0x0000d480


	//   ....[152]....
        /*0810*/ 	.word	0x0000d4a0


	//   ....[153]....
        /*0814*/ 	.word	0x0000d4c0


	//   ....[154]....
        /*0818*/ 	.word	0x0000d4e0


	//   ....[155]....
        /*081c*/ 	.word	0x0000d510


	//   ....[156]....
        /*0820*/ 	.word	0x0000d540


	//   ....[157]....
        /*0824*/ 	.word	0x0000d560


	//   ....[158]....
        /*0828*/ 	.word	0x0000d580


	//   ....[159]....
        /*082c*/ 	.word	0x0000d5a0


	//   ....[160]....
        /*0830*/ 	.word	0x0000d5d0


	//   ....[161]....
        /*0834*/ 	.word	0x0000d600


	//   ....[162]....
        /*0838*/ 	.word	0x0000d620


	//   ....[163]....
        /*083c*/ 	.word	0x0000d640


	//   ....[164]....
        /*0840*/ 	.word	0x0000d660


	//   ....[165]....
        /*0844*/ 	.word	0x0000d690


	//   ....[166]....
        /*0848*/ 	.word	0x0000d6c0


	//   ....[167]....
        /*084c*/ 	.word	0x0000d6e0


	//   ....[168]....
        /*0850*/ 	.word	0x0000d700


	//   ....[169]....
        /*0854*/ 	.word	0x0000d720


	//   ....[170]....
        /*0858*/ 	.word	0x0000d750


	//   ....[171]....
        /*085c*/ 	.word	0x0000d780


	//   ....[172]....
        /*0860*/ 	.word	0x0000d7a0


	//   ....[173]....
        /*0864*/ 	.word	0x0000d7c0


	//   ....[174]....
        /*0868*/ 	.word	0x0000d7e0


	//   ....[175]....
        /*086c*/ 	.word	0x0000d810


	//   ....[176]....
        /*0870*/ 	.word	0x0000d840


	//   ....[177]....
        /*0874*/ 	.word	0x0000d860


	//   ....[178]....
        /*0878*/ 	.word	0x0000d880


	//   ....[179]....
        /*087c*/ 	.word	0x0000d8a0


	//   ....[180]....
        /*0880*/ 	.word	0x0000d8d0


	//   ....[181]....
        /*0884*/ 	.word	0x0000d900


	//   ....[182]....
        /*0888*/ 	.word	0x0000d920


	//   ....[183]....
        /*088c*/ 	.word	0x0000d940


	//   ....[184]....
        /*0890*/ 	.word	0x0000d960


	//   ....[185]....
        /*0894*/ 	.word	0x0000d990


	//   ....[186]....
        /*0898*/ 	.word	0x0000d9c0


	//   ....[187]....
        /*089c*/ 	.word	0x0000d9e0


	//   ....[188]....
        /*08a0*/ 	.word	0x0000da00


	//   ....[189]....
        /*08a4*/ 	.word	0x0000da20


	//   ....[190]....
        /*08a8*/ 	.word	0x0000da50


	//   ....[191]....
        /*08ac*/ 	.word	0x0000da80


	//   ....[192]....
        /*08b0*/ 	.word	0x0000daa0


	//   ....[193]....
        /*08b4*/ 	.word	0x0000dac0


	//   ....[194]....
        /*08b8*/ 	.word	0x0000dae0


	//   ....[195]....
        /*08bc*/ 	.word	0x0000db10


	//   ....[196]....
        /*08c0*/ 	.word	0x0000db40


	//   ....[197]....
        /*08c4*/ 	.word	0x0000db60


	//   ....[198]....
        /*08c8*/ 	.word	0x0000db80


	//   ....[199]....
        /*08cc*/ 	.word	0x0000dba0


	//   ....[200]....
        /*08d0*/ 	.word	0x0000dbd0


	//   ....[201]....
        /*08d4*/ 	.word	0x0000dc00


	//   ....[202]....
        /*08d8*/ 	.word	0x0000dc20


	//   ....[203]....
        /*08dc*/ 	.word	0x0000dc40


	//   ....[204]....
        /*08e0*/ 	.word	0x0000dc60


	//   ....[205]....
        /*08e4*/ 	.word	0x0000dc90


	//   ....[206]....
        /*08e8*/ 	.word	0x0000dcc0


	//   ....[207]....
        /*08ec*/ 	.word	0x0000dce0


	//   ....[208]....
        /*08f0*/ 	.word	0x0000dd00


	//   ....[209]....
        /*08f4*/ 	.word	0x0000dd20


	//   ....[210]....
        /*08f8*/ 	.word	0x0000dd50


	//   ....[211]....
        /*08fc*/ 	.word	0x0000dd80


	//   ....[212]....
        /*0900*/ 	.word	0x0000dda0


	//   ....[213]....
        /*0904*/ 	.word	0x0000ddc0


	//   ....[214]....
        /*0908*/ 	.word	0x0000dde0


	//   ....[215]....
        /*090c*/ 	.word	0x0000de10


	//   ....[216]....
        /*0910*/ 	.word	0x0000de40


	//   ....[217]....
        /*0914*/ 	.word	0x0000de60


	//   ....[218]....
        /*0918*/ 	.word	0x0000de80


	//   ....[219]....
        /*091c*/ 	.word	0x0000dea0


	//   ....[220]....
        /*0920*/ 	.word	0x0000ded0


	//   ....[221]....
        /*0924*/ 	.word	0x0000df00


	//   ....[222]....
        /*0928*/ 	.word	0x0000df20


	//   ....[223]....
        /*092c*/ 	.word	0x0000df40


	//   ....[224]....
        /*0930*/ 	.word	0x0000df60


	//   ....[225]....
        /*0934*/ 	.word	0x0000df90


	//   ....[226]....
        /*0938*/ 	.word	0x0000dfc0


	//   ....[227]....
        /*093c*/ 	.word	0x0000dfe0


	//   ....[228]....
        /*0940*/ 	.word	0x0000e000


	//   ....[229]....
        /*0944*/ 	.word	0x0000e020


	//   ....[230]....
        /*0948*/ 	.word	0x0000e050


	//   ....[231]....
        /*094c*/ 	.word	0x0000e080


	//   ....[232]....
        /*0950*/ 	.word	0x0000e0a0


	//   ....[233]....
        /*0954*/ 	.word	0x0000e0c0


	//   ....[234]....
        /*0958*/ 	.word	0x0000e0e0


	//   ....[235]....
        /*095c*/ 	.word	0x0000e110


	//   ....[236]....
        /*0960*/ 	.word	0x0000e140


	//   ....[237]....
        /*0964*/ 	.word	0x0000e160


	//   ....[238]....
        /*0968*/ 	.word	0x0000e180


	//   ....[239]....
        /*096c*/ 	.word	0x0000e1a0


	//   ....[240]....
        /*0970*/ 	.word	0x0000e1d0


	//   ....[241]....
        /*0974*/ 	.word	0x0000e200


	//   ....[242]....
        /*0978*/ 	.word	0x0000e220


	//   ....[243]....
        /*097c*/ 	.word	0x0000e240


	//   ....[244]....
        /*0980*/ 	.word	0x0000e260


	//   ....[245]....
        /*0984*/ 	.word	0x0000e290


	//   ....[246]....
        /*0988*/ 	.word	0x0000e2c0


	//   ....[247]....
        /*098c*/ 	.word	0x0000e2e0


	//   ....[248]....
        /*0990*/ 	.word	0x0000e300


	//   ....[249]....
        /*0994*/ 	.word	0x0000e320


	//   ....[250]....
        /*0998*/ 	.word	0x0000e350


	//   ....[251]....
        /*099c*/ 	.word	0x0000e380


	//   ....[252]....
        /*09a0*/ 	.word	0x0000e3a0


	//   ....[253]....
        /*09a4*/ 	.word	0x0000e3c0


	//   ....[254]....
        /*09a8*/ 	.word	0x0000e3e0


	//   ....[255]....
        /*09ac*/ 	.word	0x0000e410


	//   ....[0]....
        /*09b0*/ 	.word	0x0000e440


	//   ....[1]....
        /*09b4*/ 	.word	0x0000e460


	//   ....[2]....
        /*09b8*/ 	.word	0x0000e480


	//   ....[3]....
        /*09bc*/ 	.word	0x0000e4a0


	//   ....[4]....
        /*09c0*/ 	.word	0x0000e4d0


	//   ....[5]....
        /*09c4*/ 	.word	0x0000e500


	//   ....[6]....
        /*09c8*/ 	.word	0x0000e520


	//   ....[7]....
        /*09cc*/ 	.word	0x0000e540


	//   ....[8]....
        /*09d0*/ 	.word	0x0000e560


	//   ....[9]....
        /*09d4*/ 	.word	0x0000e590


	//   ....[10]....
        /*09d8*/ 	.word	0x0000e5c0


	//   ....[11]....
        /*09dc*/ 	.word	0x0000e5e0


	//   ....[12]....
        /*09e0*/ 	.word	0x0000e600


	//   ....[13]....
        /*09e4*/ 	.word	0x0000e620


	//   ....[14]....
        /*09e8*/ 	.word	0x0000e650


	//   ....[15]....
        /*09ec*/ 	.word	0x0000e680


	//   ....[16]....
        /*09f0*/ 	.word	0x0000e6a0


	//   ....[17]....
        /*09f4*/ 	.word	0x0000e6c0


	//   ....[18]....
        /*09f8*/ 	.word	0x0000e6e0


	//   ....[19]....
        /*09fc*/ 	.word	0x0000e710


	//   ....[20]....
        /*0a00*/ 	.word	0x0000e740


	//   ....[21]....
        /*0a04*/ 	.word	0x0000e760


	//   ....[22]....
        /*0a08*/ 	.word	0x0000e780


	//   ....[23]....
        /*0a0c*/ 	.word	0x0000e7a0


	//   ....[24]....
        /*0a10*/ 	.word	0x0000e7d0


	//   ....[25]....
        /*0a14*/ 	.word	0x0000e800


	//   ....[26]....
        /*0a18*/ 	.word	0x0000e820


	//   ....[27]....
        /*0a1c*/ 	.word	0x0000e840


	//   ....[28]....
        /*0a20*/ 	.word	0x0000e860


	//   ....[29]....
        /*0a24*/ 	.word	0x0000e890


	//   ....[30]....
        /*0a28*/ 	.word	0x0000e8c0


	//   ....[31]....
        /*0a2c*/ 	.word	0x0000e8e0


	//   ....[32]....
        /*0a30*/ 	.word	0x0000e900


	//   ....[33]....
        /*0a34*/ 	.word	0x0000e920


	//   ....[34]....
        /*0a38*/ 	.word	0x0000e950


	//   ....[35]....
        /*0a3c*/ 	.word	0x0000e980


	//   ....[36]....
        /*0a40*/ 	.word	0x0000e9a0


	//   ....[37]....
        /*0a44*/ 	.word	0x0000e9c0


	//   ....[38]....
        /*0a48*/ 	.word	0x0000e9e0


	//   ....[39]....
        /*0a4c*/ 	.word	0x0000ea10


	//   ....[40]....
        /*0a50*/ 	.word	0x0000ea40


	//   ....[41]....
        /*0a54*/ 	.word	0x0000ea60


	//   ....[42]....
        /*0a58*/ 	.word	0x0000ea80


	//   ....[43]....
        /*0a5c*/ 	.word	0x0000eaa0


	//   ....[44]....
        /*0a60*/ 	.word	0x0000ead0


	//   ....[45]....
        /*0a64*/ 	.word	0x0000eb00


	//   ....[46]....
        /*0a68*/ 	.word	0x0000eb20


	//   ....[47]....
        /*0a6c*/ 	.word	0x0000eb40


	//   ....[48]....
        /*0a70*/ 	.word	0x0000eb60


	//   ....[49]....
        /*0a74*/ 	.word	0x0000eb90


	//   ....[50]....
        /*0a78*/ 	.word	0x0000ebc0


	//   ....[51]....
        /*0a7c*/ 	.word	0x0000ebe0


	//   ....[52]....
        /*0a80*/ 	.word	0x0000ec00


	//   ....[53]....
        /*0a84*/ 	.word	0x0000ec20


	//   ....[54]....
        /*0a88*/ 	.word	0x0000ec50


	//   ....[55]....
        /*0a8c*/ 	.word	0x0000ec80


	//   ....[56]....
        /*0a90*/ 	.word	0x0000eca0


	//   ....[57]....
        /*0a94*/ 	.word	0x0000ecc0


	//   ....[58]....
        /*0a98*/ 	.word	0x0000ece0


	//   ....[59]....
        /*0a9c*/ 	.word	0x0000ed10


	//   ....[60]....
        /*0aa0*/ 	.word	0x0000ed30


	//   ....[61]....
        /*0aa4*/ 	.word	0x0000ed50


	//   ....[62]....
        /*0aa8*/ 	.word	0x0000ed70


	//   ....[63]....
        /*0aac*/ 	.word	0x0000ed90


	//----- nvinfo : EIATTR_EXIT_INSTR_OFFSETS
	.align		4
.L_773:
        /*0ab0*/ 	.byte	0x04, 0x1c
        /*0ab2*/ 	.short	(.L_775 - .L_774)


	//   ....[0]....
.L_774:
        /*0ab4*/ 	.word	0x0000ede0


	//   ....[1]....
        /*0ab8*/ 	.word	0x0000ee40


	//   ....[2]....
        /*0abc*/ 	.word	0x0000ee70


	//   ....[3]....
        /*0ac0*/ 	.word	0x0000eea0


	//   ....[4]....
        /*0ac4*/ 	.word	0x0000eed0


	//   ....[5]....
        /*0ac8*/ 	.word	0x0000ef00


	//   ....[6]....
        /*0acc*/ 	.word	0x0000ef30


	//   ....[7]....
        /*0ad0*/ 	.word	0x0000ef60


	//   ....[8]....
        /*0ad4*/ 	.word	0x0000ef90


	//   ....[9]....
        /*0ad8*/ 	.word	0x0000efc0


	//   ....[10]....
        /*0adc*/ 	.word	0x0000eff0


	//   ....[11]....
        /*0ae0*/ 	.word	0x0000f020


	//   ....[12]....
        /*0ae4*/ 	.word	0x0000f050


	//   ....[13]....
        /*0ae8*/ 	.word	0x0000f080


	//   ....[14]....
        /*0aec*/ 	.word	0x0000f0b0


	//   ....[15]....
        /*0af0*/ 	.word	0x0000f0e0


	//   ....[16]....
        /*0af4*/ 	.word	0x0000f110


	//   ....[17]....
        /*0af8*/ 	.word	0x0000f140


	//   ....[18]....
        /*0afc*/ 	.word	0x0000f170


	//   ....[19]....
        /*0b00*/ 	.word	0x0000f1a0


	//   ....[20]....
        /*0b04*/ 	.word	0x0000f1d0


	//   ....[21]....
        /*0b08*/ 	.word	0x0000f200


	//   ....[22]....
        /*0b0c*/ 	.word	0x0000f230


	//   ....[23]....
        /*0b10*/ 	.word	0x0000f260


	//   ....[24]....
        /*0b14*/ 	.word	0x0000f290


	//   ....[25]....
        /*0b18*/ 	.word	0x0000f2c0


	//   ....[26]....
        /*0b1c*/ 	.word	0x0000f2f0


	//   ....[27]....
        /*0b20*/ 	.word	0x0000f320


	//   ....[28]....
        /*0b24*/ 	.word	0x0000f350


	//   ....[29]....
        /*0b28*/ 	.word	0x0000f380


	//   ....[30]....
        /*0b2c*/ 	.word	0x0000f3b0


	//   ....[31]....
        /*0b30*/ 	.word	0x0000f3e0


	//   ....[32]....
        /*0b34*/ 	.word	0x0000f410


	//   ....[33]....
        /*0b38*/ 	.word	0x0000f440


	//   ....[34]....
        /*0b3c*/ 	.word	0x0000f470


	//   ....[35]....
        /*0b40*/ 	.word	0x0000f4a0


	//   ....[36]....
        /*0b44*/ 	.word	0x0000f4d0


	//   ....[37]....
        /*0b48*/ 	.word	0x0000f500


	//   ....[38]....
        /*0b4c*/ 	.word	0x0000f530


	//   ....[39]....
        /*0b50*/ 	.word	0x0000f560


	//   ....[40]....
        /*0b54*/ 	.word	0x0000f590


	//   ....[41]....
        /*0b58*/ 	.word	0x0000f5c0


	//   ....[42]....
        /*0b5c*/ 	.word	0x0000f5f0


	//   ....[43]....
        /*0b60*/ 	.word	0x0000f620


	//   ....[44]....
        /*0b64*/ 	.word	0x0000f650


	//   ....[45]....
        /*0b68*/ 	.word	0x0000f680


	//   ....[46]....
        /*0b6c*/ 	.word	0x0000f6b0


	//   ....[47]....
        /*0b70*/ 	.word	0x0000f6e0


	//   ....[48]....
        /*0b74*/ 	.word	0x0000f710


	//   ....[49]....
        /*0b78*/ 	.word	0x0000f740


	//   ....[50]....
        /*0b7c*/ 	.word	0x0000f770


	//   ....[51]....
        /*0b80*/ 	.word	0x0000f7a0


	//   ....[52]....
        /*0b84*/ 	.word	0x0000f7d0


	//   ....[53]....
        /*0b88*/ 	.word	0x0000f800


	//   ....[54]....
        /*0b8c*/ 	.word	0x0000f830


	//   ....[55]....
        /*0b90*/ 	.word	0x0000f860


	//   ....[56]....
        /*0b94*/ 	.word	0x0000f890


	//   ....[57]....
        /*0b98*/ 	.word	0x0000f8c0


	//   ....[58]....
        /*0b9c*/ 	.word	0x0000f8f0


	//   ....[59]....
        /*0ba0*/ 	.word	0x0000f920


	//   ....[60]....
        /*0ba4*/ 	.word	0x0000f950


	//   ....[61]....
        /*0ba8*/ 	.word	0x0000f980


	//   ....[62]....
        /*0bac*/ 	.word	0x0000f9b0


	//   ....[63]....
        /*0bb0*/ 	.word	0x0000f9e0


	//   ....[64]....
        /*0bb4*/ 	.word	0x0000fa00


	//----- nvinfo : EIATTR_CRS_STACK_SIZE
	.align		4
.L_775:
        /*0bb8*/ 	.byte	0x04, 0x1e
        /*0bba*/ 	.short	(.L_777 - .L_776)
.L_776:
        /*0bbc*/ 	.word	0x00000000


	//----- nvinfo : EIATTR_CBANK_PARAM_SIZE
	.align		4
.L_777:
        /*0bc0*/ 	.byte	0x03, 0x19
        /*0bc2*/ 	.short	0x003c


	//----- nvinfo : EIATTR_PARAM_CBANK
	.align		4
        /*0bc4*/ 	.byte	0x04, 0x0a
        /*0bc6*/ 	.short	(.L_779 - .L_778)
	.align		4
.L_778:
        /*0bc8*/ 	.word	index@(.nv.constant0._Z18moe_permute_kernelI6__halfS0_Li64ELb1EEvPKT_S3_PS1_PKfPfPKiiii)
        /*0bcc*/ 	.short	0x0210
        /*0bce*/ 	.short	0x003c


	//----- nvinfo : EIATTR_SW_WAR
	.align		4
.L_779:
        /*0bd0*/ 	.byte	0x04, 0x36
        /*0bd2*/ 	.short	(.L_781 - .L_780)
.L_780:
        /*0bd4*/ 	.word	0x00000008
.L_781:


//--------------------- .nv.info._Z18moe_permute_kernelI6__halfS0_Li32ELb1EEvPKT_S3_PS1_PKfPfPKiiii --------------------------
	.section	.nv.info._Z18moe_permute_kernelI6__halfS0_Li32ELb1EEvPKT_S3_PS1_PKfPfPKiiii,"",@"SHT_CUDA_INFO"
	.sectionflags	@""
	.align	4


	//----- nvinfo : EIATTR_CUDA_API_VERSION
	.align		4
        /*0000*/ 	.byte	0x04, 0x37
        /*0002*/ 	.short	(.L_783 - .L_782)
.L_782:
        /*0004*/ 	.word	0x00000082


	//----- nvinfo : EIATTR_KPARAM_INFO
	.align		4
.L_783:
        /*0008*/ 	.byte	0x04, 0x17
        /*000a*/ 	.short	(.L_785 - .L_784)
.L_784:
        /*000c*/ 	.word	0x00000000
        /*0010*/ 	.short	0x0008
        /*0012*/ 	.short	0x0038
        /*0014*/ 	.byte	0x00, 0xf0, 0x11, 0x00


	//----- nvinfo : EIATTR_KPARAM_INFO
	.align		4
.L_785:
        /*0018*/ 	.byte	0x04, 0x17
        /*001a*/ 	.short	(.L_787 - .L_786)
.L_786:
        /*001c*/ 	.word	0x00000000
        /*0020*/ 	.short	0x0007
        /*0022*/ 	.short	0x0034
        /*0024*/ 	.byte	0x00, 0xf0, 0x11, 0x00


	//----- nvinfo : EIATTR_KPARAM_INFO
	.align		4
.L_787:
        /*0028*/ 	.byte	0x04, 0x17
        /*002a*/ 	.short	(.L_789 - .L_788)
.L_788:
        /*002c*/ 	.word	0x00000000
        /*0030*/ 	.short	0x0006
        /*0032*/ 	.short	0x0030
        /*0034*/ 	.byte	0x00, 0xf0, 0x11, 0x00


	//----- nvinfo : EIATTR_KPARAM_INFO
	.align		4
.L_789:
        /*0038*/ 	.byte	0x04, 0x17
        /*003a*/ 	.short	(.L_791 - .L_790)
.L_790:
        /*003c*/ 	.word	0x00000000
        /*0040*/ 	.short	0x0005
        /*0042*/ 	.short	0x0028
        /*0044*/ 	.byte	0x00, 0xf0, 0x21, 0x00


	//----- nvinfo : EIATTR_KPARAM_INFO
	.align		4
.L_791:
        /*0048*/ 	.byte	0x04, 0x17
        /*004a*/ 	.short	(.L_793 - .L_792)
.L_792:
        /*004c*/ 	.word	0x00000000
        /*0050*/ 	.short	0x0004
        /*0052*/ 	.short	0x0020
        /*0054*/ 	.byte	0x00, 0xf0, 0x21, 0x00


	//----- nvinfo : EIATTR_KPARAM_INFO
	.align		4
.L_793:
        /*0058*/ 	.byte	0x04, 0x17
        /*005a*/ 	.short	(.L_795 - .L_794)
.L_794:
        /*005c*/ 	.word	0x00000000
        /*0060*/ 	.short	0x0003
        /*0062*/ 	.short	0x0018
        /*0064*/ 	.byte	0x00, 0xf0, 0x21, 0x00


	//----- nvinfo : EIATTR_KPARAM_INFO
	.align		4
.L_795:
        /*0068*/ 	.byte	0x04, 0x17
        /*006a*/ 	.short	(.L_797 - .L_796)
.L_796:
        /*006c*/ 	.word	0x00000000
        /*0070*/ 	.short	0x0002
        /*0072*/ 	.short	0x0010
        /*0074*/ 	.byte	0x00, 0xf0, 0x21, 0x00


	//----- nvinfo : EIATTR_KPARAM_INFO
	.align		4
.L_797:
        /*0078*/ 	.byte	0x04, 0x17
        /*007a*/ 	.short	(.L_799 - .L_798)
.L_798:
        /*007c*/ 	.word	0x00000000
        /*0080*/ 	.short	0x0001
        /*0082*/ 	.short	0x0008
        /*0084*/ 	.byte	0x00, 0xf0, 0x21, 0x00


	//----- nvinfo : EIATTR_KPARAM_INFO
	.align		4
.L_799:
        /*0088*/ 	.byte	0x04, 0x17
        /*008a*/ 	.short	(.L_801 - .L_800)
.L_800:
        /*008c*/ 	.word	0x00000000
        /*0090*/ 	.short	0x0000
        /*0092*/ 	.short	0x0000
        /*0094*/ 	.byte	0x00, 0xf0, 0x21, 0x00


	//----- nvinfo : EIATTR_SPARSE_MMA_MASK
	.align		4
.L_801:
        /*0098*/ 	.byte	0x03, 0x50
        /*009a*/ 	.short	0x0000


	//----- nvinfo : EIATTR_MAXREG_COUNT
	.align		4
        /*009c*/ 	.byte	0x03, 0x1b
        /*009e*/ 	.short	0x00ff


	//----- nvinfo : EIATTR_NUM_BARRIERS
	.align		4
        /*00a0*/ 	.byte	0x02, 0x4c
        /*00a2*/ 	.byte	0x01
	.zero		1


	//----- nvinfo : EIATTR_MERCURY_ISA_VERSION
	.align		4
        /*00a4*/ 	.byte	0x03, 0x5f
        /*00a6*/ 	.short	0x0101


	//----- nvinfo : EIATTR_COOP_GROUP_MASK_REGIDS
	.align		4
        /*00a8*/ 	.byte	0x04, 0x29
        /*00aa*/ 	.short	(.L_803 - .L_802)


	//   ....[0]....
.L_802:
        /*00ac*/ 	.word	0xffffffff


	//   ....[1]....
        /*00b0*/ 	.word	0xffffffff


	//   ....[2]....
        /*00b4*/ 	.word	0xffffffff


	//   ....[3]....
        /*00b8*/ 	.word	0xffffffff


	//   ....[4]....
        /*00bc*/ 	.word	0xffffffff


	//   ....[5]....
        /*00c0*/ 	.word	0xffffffff


	//   ....[6]....
        /*00c4*/ 	.word	0xffffffff


	//   ....[7]....
        /*00c8*/ 	.word	0xffffffff


	//   ....[8]....
        /*00cc*/ 	.word	0xffffffff


	//   ....[9]....
        /*00d0*/ 	.word	0xffffffff


	//   ....[10]....
        /*00d4*/ 	.word	0xffffffff


	//   ....[11]....
        /*00d8*/ 	.word	0xffffffff


	//   ....[12]....
        /*00dc*/ 	.word	0xffffffff


	//   ....[13]....
        /*00e0*/ 	.word	0xffffffff


	//   ....[14]....
        /*00e4*/ 	.word	0xffffffff


	//   ....[15]....
        /*00e8*/ 	.word	0xffffffff


	//   ....[16]....
        /*00ec*/ 	.word	0xffffffff


	//   ....[17]....
        /*00f0*/ 	.word	0xffffffff


	//   ....[18]....
        /*00f4*/ 	.word	0xffffffff


	//   ....[19]....
        /*00f8*/ 	.word	0xffffffff


	//   ....[20]....
        /*00fc*/ 	.word	0xffffffff


	//   ....[21]....
        /*0100*/ 	.word	0xffffffff


	//   ....[22]....
        /*0104*/ 	.word	0xffffffff


	//   ....[23]....
        /*0108*/ 	.word	0xffffffff


	//   ....[24]....
        /*010c*/ 	.word	0xffffffff


	//   ....[25]....
        /*0110*/ 	.word	0xffffffff


	//   ....[26]....
        /*0114*/ 	.word	0xffffffff


	//   ....[27]....
        /*0118*/ 	.word	0xffffffff


	//   ....[28]....
        /*011c*/ 	.word	0xffffffff


	//   ....[29]....
        /*0120*/ 	.word	0xffffffff


	//   ....[30]....
        /*0124*/ 	.word	0xffffffff


	//   ....[31]....
        /*0128*/ 	.word	0xffffffff


	//   ....[32]....
        /*012c*/ 	.word	0xffffffff


	//   ....[33]....
        /*0130*/ 	.word	0xffffffff


	//   ....[34]....
        /*0134*/ 	.word	0xffffffff


	//   ....[35]....
        /*0138*/ 	.word	0xffffffff


	//   ....[36]....
        /*013c*/ 	.word	0xffffffff


	//   ....[37]....
        /*0140*/ 	.word	0xffffffff


	//   ....[38]....
        /*0144*/ 	.word	0xffffffff


	//   ....[39]....
        /*0148*/ 	.word	0xffffffff


	//   ....[40]....
        /*014c*/ 	.word	0xffffffff


	//   ....[41]....
        /*0150*/ 	.word	0xffffffff


	//   ....[42]....
        /*0154*/ 	.word	0xffffffff


	//   ....[43]....
        /*0158*/ 	.word	0xffffffff


	//   ....[44]....
        /*015c*/ 	.word	0xffffffff


	//   ....[45]....
        /*0160*/ 	.word	0xffffffff


	//   ....[46]....
        /*0164*/ 	.word	0xffffffff


	//   ....[47]....
        /*0168*/ 	.word	0xffffffff


	//   ....[48]....
        /*016c*/ 	.word	0xffffffff


	//   ....[49]....
        /*0170*/ 	.word	0xffffffff


	//   ....[50]....
        /*0174*/ 	.word	0xffffffff


	//   ....[51]....
        /*0178*/ 	.word	0xffffffff


	//   ....[52]....
        /*017c*/ 	.word	0xffffffff


	//   ....[53]....
        /*0180*/ 	.word	0xffffffff


	//   ....[54]....
        /*0184*/ 	.word	0xffffffff


	//   ....[55]....
        /*0188*/ 	.word	0xffffffff


	//   ....[56]....
        /*018c*/ 	.word	0xffffffff


	//   ....[57]....
        /*0190*/ 	.word	0xffffffff


	//   ....[58]....
        /*0194*/ 	.word	0xffffffff


	//   ....[59]....
        /*0198*/ 	.word	0xffffffff


	//   ....[60]....
        /*019c*/ 	.word	0xffffffff


	//   ....[61]....
        /*01a0*/ 	.word	0xffffffff


	//   ....[62]....
        /*01a4*/ 	.word	0xffffffff


	//   ....[63]....
        /*01a8*/ 	.word	0xffffffff


	//   ....[64]....
        /*01ac*/ 	.word	0xffffffff


	//   ....[65]....
        /*01b0*/ 	.word	0xffffffff


	//   ....[66]....
        /*01b4*/ 	.word	0xffffffff


	//   ....[67]....
        /*01b8*/ 	.word	0xffffffff


	//   ....[68]....
        /*01bc*/ 	.word	0xffffffff


	//   ....[69]....
        /*01c0*/ 	.word	0xffffffff


	//   ....[70]....
        /*01c4*/ 	.word	0xffffffff


	//   ....[71]....
        /*01c8*/ 	.word	0xffffffff


	//   ....[72]....
        /*01cc*/ 	.word	0xffffffff


	//   ....[73]....
        /*01d0*/ 	.word	0xffffffff


	//   ....[74]....
        /*01d4*/ 	.word	0xffffffff


	//   ....[75]....
        /*01d8*/ 	.word	0xffffffff


	//   ....[76]....
        /*01dc*/ 	.word	0xffffffff


	//   ....[77]....
        /*01e0*/ 	.word	0xffffffff


	//   ....[78]....
        /*01e4*/ 	.word	0xffffffff


	//   ....[79]....
        /*01e8*/ 	.word	0xffffffff


	//   ....[80]....
        /*01ec*/ 	.word	0xffffffff


	//   ....[81]....
        /*01f0*/ 	.word	0xffffffff


	//   ....[82]....
        /*01f4*/ 	.word	0xffffffff


	//   ....[83]....
        /*01f8*/ 	.word	0xffffffff


	//   ....[84]....
        /*01fc*/ 	.word	0xffffffff


	//   ....[85]....
        /*0200*/ 	.word	0xffffffff


	//   ....[86]....
        /*0204*/ 	.word	0xffffffff


	//   ....[87]....
        /*0208*/ 	.word	0xffffffff


	//   ....[88]....
        /*020c*/ 	.word	0xffffffff


	//   ....[89]....
        /*0210*/ 	.word	0xffffffff


	//   ....[90]....
        /*0214*/ 	.word	0xffffffff


	//   ....[91]....
        /*0218*/ 	.word	0xffffffff


	//   ....[92]....
        /*021c*/ 	.word	0xffffffff


	//   ....[93]....
        /*0220*/ 	.word	0xffffffff


	//   ....[94]....
        /*0224*/ 	.word	0xffffffff


	//   ....[95]....
        /*0228*/ 	.word	0xffffffff


	//   ....[96]....
        /*022c*/ 	.word	0xffffffff


	//   ....[97]....
        /*0230*/ 	.word	0xffffffff


	//   ....[98]....
        /*0234*/ 	.word	0xffffffff


	//   ....[99]....
        /*0238*/ 	.word	0xffffffff


	//   ....[100]....
        /*023c*/ 	.word	0xffffffff


	//   ....[101]....
        /*0240*/ 	.word	0xffffffff


	//   ....[102]....
        /*0244*/ 	.word	0xffffffff


	//   ....[103]....
        /*0248*/ 	.word	0xffffffff


	//   ....[104]....
        /*024c*/ 	.word	0xffffffff


	//   ....[105]....
        /*0250*/ 	.word	0xffffffff


	//   ....[106]....
        /*0254*/ 	.word	0xffffffff


	//   ....[107]....
        /*0258*/ 	.word	0xffffffff


	//   ....[108]....
        /*025c*/ 	.word	0xffffffff


	//   ....[109]....
        /*0260*/ 	.word	0xffffffff


	//   ....[110]....
        /*0264*/ 	.word	0xffffffff


	//   ....[111]....
        /*0268*/ 	.word	0xffffffff


	//   ....[112]....
        /*026c*/ 	.word	0xffffffff


	//   ....[113]....
        /*0270*/ 	.word	0xffffffff


	//   ....[114]....
        /*0274*/ 	.word	0xffffffff


	//   ....[115]....
        /*0278*/ 	.word	0xffffffff


	//   ....[116]....
        /*027c*/ 	.word	0xffffffff


	//   ....[117]....
        /*0280*/ 	.word	0xffffffff


	//   ....[118]....
        /*0284*/ 	.word	0xffffffff


	//   ....[119]....
        /*0288*/ 	.word	0xffffffff


	//   ....[120]....
        /*028c*/ 	.word	0xffffffff


	//   ....[121]....
        /*0290*/ 	.word	0xffffffff


	//   ....[122]....
        /*0294*/ 	.word	0xffffffff


	//   ....[123]....
        /*0298*/ 	.word	0xffffffff


	//   ....[124]....
        /*029c*/ 	.word	0xffffffff


	//   ....[125]....
        /*02a0*/ 	.word	0xffffffff


	//   ....[126]....
        /*02a4*/ 	.word	0xffffffff


	//   ....[127]....
        /*02a8*/ 	.word	0xffffffff


	//   ....[128]....
        /*02ac*/ 	.word	0xffffffff


	//   ....[129]....
        /*02b0*/ 	.word	0xffffffff


	//   ....[130]....
        /*02b4*/ 	.word	0xffffffff


	//   ....[131]....
        /*02b8*/ 	.word	0xffffffff


	//   ....[132]....
        /*02bc*/ 	.word	0xffffffff


	//   ....[133]....
        /*02c0*/ 	.word	0xffffffff


	//   ....[134]....
        /*02c4*/ 	.word	0xffffffff


	//   ....[135]....
        /*02c8*/ 	.word	0xffffffff


	//   ....[136]....
        /*02cc*/ 	.word	0xffffffff


	//   ....[137]....
        /*02d0*/ 	.word	0xffffffff


	//   ....[138]....
        /*02d4*/ 	.word	0xffffffff


	//   ....[139]....
        /*02d8*/ 	.word	0xffffffff


	//   ....[140]....
        /*02dc*/ 	.word	0xffffffff


	//   ....[141]....
        /*02e0*/ 	.word	0xffffffff


	//   ....[142]....
        /*02e4*/ 	.word	0xffffffff


	//   ....[143]....
        /*02e8*/ 	.word	0xffffffff


	//   ....[144]....
        /*02ec*/ 	.word	0xffffffff


	//   ....[145]....
        /*02f0*/ 	.word	0xffffffff


	//   ....[146]....
        /*02f4*/ 	.word	0xffffffff


	//   ....[147]....
        /*02f8*/ 	.word	0xffffffff


	//   ....[148]....
        /*02fc*/ 	.word	0xffffffff


	//   ....[149]....
        /*0300*/ 	.word	0xffffffff


	//   ....[150]....
        /*0304*/ 	.word	0xffffffff


	//   ....[151]....
        /*0308*/ 	.word	0xffffffff


	//   ....[152]....
        /*030c*/ 	.word	0xffffffff


	//   ....[153]....
        /*0310*/ 	.word	0xffffffff


	//   ....[154]....
        /*0314*/ 	.word	0xffffffff


	//   ....[155]....
        /*0318*/ 	.word	0xffffffff


	//   ....[156]....
        /*031c*/ 	.word	0xffffffff


	//   ....[157]....
        /*0320*/ 	.word	0xffffffff


	//   ....[158]....
        /*0324*/ 	.word	0xffffffff


	//   ....[159]....
        /*0328*/ 	.word	0xffffffff


	//----- nvinfo : EIATTR_COOP_GROUP_INSTR_OFFSETS
	.align		4
.L_803:
        /*032c*/ 	.byte	0x04, 0x28
        /*032e*/ 	.short	(.L_805 - .L_804)


	//   ....[0]....
.L_804:
        /*0330*/ 	.word	0x000060e0


	//   ....[1]....
        /*0334*/ 	.word	0x00006110


	//   ....[2]....
        /*0338*/ 	.word	0x00006130


	//   ....[3]....
        /*033c*/ 	.word	0x00006150


	//   ....[4]....
        /*0340*/ 	.word	0x00006170


	//   ....[5]....
        /*0344*/ 	.word	0x000061a0


	//   ....[6]....
        /*0348*/ 	.word	0x000061d0


	//   ....[7]....
        /*034c*/ 	.word	0x000061f0


	//   ....[8]....
        /*0350*/ 	.word	0x00006210


	//   ....[9]....
        /*0354*/ 	.word	0x00006230


	//   ....[10]....
        /*0358*/ 	.word	0x00006260


	//   ....[11]....
        /*035c*/ 	.word	0x00006290


	//   ....[12]....
        /*0360*/ 	.word	0x000062b0


	//   ....[13]....
        /*0364*/ 	.word	0x000062d0


	//   ....[14]....
        /*0368*/ 	.word	0x000062f0


	//   ....[15]....
        /*036c*/ 	.word	0x00006320


	//   ....[16]....
        /*0370*/ 	.word	0x00006350


	//   ....[17]....
        /*0374*/ 	.word	0x00006370


	//   ....[18]....
        /*0378*/ 	.word	0x00006390


	//   ....[19]....
        /*037c*/ 	.word	0x000063b0


	//   ....[20]....
        /*0380*/ 	.word	0x000063e0


	//   ....[21]....
        /*0384*/ 	.word	0x00006410


	//   ....[22]....
        /*0388*/ 	.word	0x00006430


	//   ....[23]....
        /*038c*/ 	.word	0x00006450


	//   ....[24]....
        /*0390*/ 	.word	0x00006470


	//   ....[25]....
        /*0394*/ 	.word	0x000064a0


	//   ....[26]....
        /*0398*/ 	.word	0x000064d0


	//   ....[27]....
        /*039c*/ 	.word	0x000064f0


	//   ....[28]....
        /*03a0*/ 	.word	0x00006510


	//   ....[29]....
        /*03a4*/ 	.word	0x00006530


	//   ....[30]....
        /*03a8*/ 	.word	0x00006560


	//   ....[31]....
        /*03ac*/ 	.word	0x00006590


	//   ....[32]....
        /*03b0*/ 	.word	0x000065b0


	//   ....[33]....
        /*03b4*/ 	.word	0x000065d0


	//   ....[34]....
        /*03b8*/ 	.word	0x000065f0


	//   ....[35]....
        /*03bc*/ 	.word	0x00006620


	//   ....[36]....
        /*03c0*/ 	.word	0x00006650


	//   ....[37]....
        /*03c4*/ 	.word	0x00006670


	//   ....[38]....
        /*03c8*/ 	.word	0x00006690


	//   ....[39]....
        /*03cc*/ 	.word	0x000066b0


	//   ....[40]....
        /*03d0*/ 	.word	0x000066e0


	//   ....[41]....
        /*03d4*/ 	.word	0x00006710


	//   ....[42]....
        /*03d8*/ 	.word	0x00006730


	//   ....[43]....
        /*03dc*/ 	.word	0x00006750


	//   ....[44]....
        /*03e0*/ 	.word	0x00006770


	//   ....[45]....
        /*03e4*/ 	.word	0x000067a0


	//   ....[46]....
        /*03e8*/ 	.word	0x000067d0


	//   ....[47]....
        /*03ec*/ 	.word	0x000067f0


	//   ....[48]....
        /*03f0*/ 	.word	0x00006810


	//   ....[49]....
        /*03f4*/ 	.word	0x00006830


	//   ....[50]....
        /*03f8*/ 	.word	0x00006860


	//   ....[51]....
        /*03fc*/ 	.word	0x00006890


	//   ....[52]....
        /*0400*/ 	.word	0x000068b0


	//   ....[53]....
        /*0404*/ 	.word	0x000068d0


	//   ....[54]....
        /*0408*/ 	.word	0x000068f0


	//   ....[55]....
        /*040c*/ 	.word	0x00006920


	//   ....[56]....
        /*0410*/ 	.word	0x00006950


	//   ....[57]....
        /*0414*/ 	.word	0x00006970


	//   ....[58]....
        /*0418*/ 	.word	0x00006990


	//   ....[59]....
        /*041c*/ 	.word	0x000069b0


	//   ....[60]....
        /*0420*/ 	.word	0x000069e0


	//   ....[61]....
        /*0424*/ 	.word	0x00006a10


	//   ....[62]....
        /*0428*/ 	.word	0x00006a30


	//   ....[63]....
        /*042c*/ 	.word	0x00006a50


	//   ....[64]....
        /*0430*/ 	.word	0x00006a70


	//   ....[65]....
        /*0434*/ 	.word	0x00006aa0


	//   ....[66]....
        /*0438*/ 	.word	0x00006ad0


	//   ....[67]....
        /*043c*/ 	.word	0x00006af0


	//   ....[68]....
        /*0440*/ 	.word	0x00006b10


	//   ....[69]....
        /*0444*/ 	.word	0x00006b30


	//   ....[70]....
        /*0448*/ 	.word	0x00006b60


	//   ....[71]....
        /*044c*/ 	.word	0x00006b90


	//   ....[72]....
        /*0450*/ 	.word	0x00006bb0


	//   ....[73]....
        /*0454*/ 	.word	0x00006bd0


	//   ....[74]....
        /*0458*/ 	.word	0x00006bf0


	//   ....[75]....
        /*045c*/ 	.word	0x00006c20


	//   ....[76]....
        /*0460*/ 	.word	0x00006c50


	//   ....[77]....
        /*0464*/ 	.word	0x00006c70


	//   ....[78]....
        /*0468*/ 	.word	0x00006c90


	//   ....[79]....
        /*046c*/ 	.word	0x00006cb0


	//   ....[80]....
        /*0470*/ 	.word	0x00006ce0


	//   ....[81]....
        /*0474*/ 	.word	0x00006d10


	//   ....[82]....
        /*0478*/ 	.word	0x00006d30


	//   ....[83]....
        /*047c*/ 	.word	0x00006d50


	//   ....[84]....
        /*0480*/ 	.word	0x00006d70


	//   ....[85]....
        /*0484*/ 	.word	0x00006da0


	//   ....[86]....
        /*0488*/ 	.word	0x00006dd0


	//   ....[87]....
        /*048c*/ 	.word	0x00006df0


	//   ....[88]....
        /*0490*/ 	.word	0x00006e10


	//   ....[89]....
        /*0494*/ 	.word	0x00006e30


	//   ....[90]....
        /*0498*/ 	.word	0x00006e60


	//   ....[91]....
        /*049c*/ 	.word	0x00006e90


	//   ....[92]....
        /*04a0*/ 	.word	0x00006eb0


	//   ....[93]....
        /*04a4*/ 	.word	0x00006ed0


	//   ....[94]....
        /*04a8*/ 	.word	0x00006ef0


	//   ....[95]....
        /*04ac*/ 	.word	0x00006f20


	//   ....[96]....
        /*04b0*/ 	.word	0x00006f50


	//   ....[97]....
        /*04b4*/ 	.word	0x00006f70


	//   ....[98]....
        /*04b8*/ 	.word	0x00006f90


	//   ....[99]....
        /*04bc*/ 	.word	0x00006fb0


	//   ....[100]....
        /*04c0*/ 	.word	0x00006fe0


	//   ....[101]....
        /*04c4*/ 	.word	0x00007010


	//   ....[102]....
        /*04c8*/ 	.word	0x00007030


	//   ....[103]....
        /*04cc*/ 	.word	0x00007050


	//   ....[104]....
        /*04d0*/ 	.word	0x00007070


	//   ....[105]....
        /*04d4*/ 	.word	0x000070a0


	//   ....[106]....
        /*04d8*/ 	.word	0x000070d0


	//   ....[107]....
        /*04dc*/ 	.word	0x000070f0


	//   ....[108]....
        /*04e0*/ 	.word	0x00007110


	//   ....[109]....
        /*04e4*/ 	.word	0x00007130


	//   ....[110]....
        /*04e8*/ 	.word	0x00007160


	//   ....[111]....
        /*04ec*/ 	.word	0x00007190


	//   ....[112]....
        /*04f0*/ 	.word	0x000071b0


	//   ....[113]....
        /*04f4*/ 	.word	0x000071d0


	//   ....[114]....
        /*04f8*/ 	.word	0x000071f0


	//   ....[115]....
        /*04fc*/ 	.word	0x00007220


	//   ....[116]....
        /*0500*/ 	.word	0x00007250


	//   ....[117]....
        /*0504*/ 	.word	0x00007270


	//   ....[118]....
        /*0508*/ 	.word	0x00007290


	//   ....[119]....
        /*050c*/ 	.word	0x000072b0


	//   ....[120]....
        /*0510*/ 	.word	0x000072e0


	//   ....[121]....
        /*0514*/ 	.word	0x00007310


	//   ....[122]....
        /*0518*/ 	.word	0x00007330


	//   ....[123]....
        /*051c*/ 	.word	0x00007350


	//   ....[124]....
        /*0520*/ 	.word	0x00007370


	//   ....[125]....
        /*0524*/ 	.word	0x000073a0


	//   ....[126]....
        /*0528*/ 	.word	0x000073d0


	//   ....[127]....
        /*052c*/ 	.word	0x000073f0


	//   ....[128]....
        /*0530*/ 	.word	0x00007410


	//   ....[129]....
        /*0534*/ 	.word	0x00007430


	//   ....[130]....
        /*0538*/ 	.word	0x00007460


	//   ....[131]....
        /*053c*/ 	.word	0x00007490


	//   ....[132]....
        /*0540*/ 	.word	0x000074b0


	//   ....[133]....
        /*0544*/ 	.word	0x000074d0


	//   ....[134]....
        /*0548*/ 	.word	0x000074f0


	//   ....[135]....
        /*054c*/ 	.word	0x00007520


	//   ....[136]....
        /*0550*/ 	.word	0x00007550


	//   ....[137]....
        /*0554*/ 	.word	0x00007570


	//   ....[138]....
        /*0558*/ 	.word	0x00007590


	//   ....[139]....
        /*055c*/ 	.word	0x000075b0


	//   ....[140]....
        /*0560*/ 	.word	0x000075e0


	//   ....[141]....
        /*0564*/ 	.word	0x00007610


	//   ....[142]....
        /*0568*/ 	.word	0x00007630


	//   ....[143]....
        /*056c*/ 	.word	0x00007650


	//   ....[144]....
        /*0570*/ 	.word	0x00007670


	//   ....[145]....
        /*0574*/ 	.word	0x000076a0


	//   ....[146]....
        /*0578*/ 	.word	0x000076d0


	//   ....[147]....
        /*057c*/ 	.word	0x000076f0


	//   ....[148]....
        /*0580*/ 	.word	0x00007710


	//   ....[149]....
        /*0584*/ 	.word	0x00007730


	//   ....[150]....
        /*0588*/ 	.word	0x00007760


	//   ....[151]....
        /*058c*/ 	.word	0x00007790


	//   ....[152]....
        /*0590*/ 	.word	0x000077b0


	//   ....[153]....
        /*0594*/ 	.word	0x000077d0


	//   ....[154]....
        /*0598*/ 	.word	0x000077f0


	//   ....[155]....
        /*059c*/ 	.word	0x00007820


	//   ....[156]....
        /*05a0*/ 	.word	0x00007840


	//   ....[157]....
        /*05a4*/ 	.word	0x00007860


	//   ....[158]....
        /*05a8*/ 	.word	0x00007880


	//   ....[159]....
        /*05ac*/ 	.word	0x000078a0


	//----- nvinfo : EIATTR_EXIT_INSTR_OFFSETS
	.align		4
.L_805:
        /*05b0*/ 	.byte	0x04, 0x1c
        /*05b2*/ 	.short	(.L_807 - .L_806)


	//   ....[0]....
.L_806:
        /*05b4*/ 	.word	0x000078f0


	//   ....[1]....
        /*05b8*/ 	.word	0x00007960


	//   ....[2]....
        /*05bc*/ 	.word	0x00007990


	//   ....[3]....
        /*05c0*/ 	.word	0x000079c0


	//   ....[4]....
        /*05c4*/ 	.word	0x000079f0


	//   ....[5]....
        /*05c8*/ 	.word	0x00007a20


	//   ....[6]....
        /*05cc*/ 	.word	0x00007a50


	//   ....[7]....
        /*05d0*/ 	.word	0x00007a80


	//   ....[8]....
        /*05d4*/ 	.word	0x00007ab0


	//   ....[9]....
        /*05d8*/ 	.word	0x00007ae0


	//   ....[10]....
        /*05dc*/ 	.word	0x00007b10


	//   ....[11]....
        /*05e0*/ 	.word	0x00007b40


	//   ....[12]....
        /*05e4*/ 	.word	0x00007b70


	//   ....[13]....
        /*05e8*/ 	.word	0x00007ba0


	//   ....[14]....
        /*05ec*/ 	.word	0x00007bd0


	//   ....[15]....
        /*05f0*/ 	.word	0x00007c00


	//   ....[16]....
        /*05f4*/ 	.word	0x00007c30


	//   ....[17]....
        /*05f8*/ 	.word	0x00007c60


	//   ....[18]....
        /*05fc*/ 	.word	0x00007c90


	//   ....[19]....
        /*0600*/ 	.word	0x00007cc0


	//   ....[20]....
        /*0604*/ 	.word	0x00007cf0


	//   ....[21]....
        /*0608*/ 	.word	0x00007d20


	//   ....[22]....
        /*060c*/ 	.word	0x00007d50


	//   ....[23]....
        /*0610*/ 	.word	0x00007d80


	//   ....[24]....
        /*0614*/ 	.word	0x00007db0


	//   ....[25]....
        /*0618*/ 	.word	0x00007de0


	//   ....[26]....
        /*061c*/ 	.word	0x00007e10


	//   ....[27]....
        /*0620*/ 	.word	0x00007e40


	//   ....[28]....
        /*0624*/ 	.word	0x00007e70


	//   ....[29]....
        /*0628*/ 	.word	0x00007ea0


	//   ....[30]....
        /*062c*/ 	.word	0x00007ed0


	//   ....[31]....
        /*0630*/ 	.word	0x00007f00


	//   ....[32]....
        /*0634*/ 	.word	0x00007f20


	//----- nvinfo : EIATTR_CRS_STACK_SIZE
	.align		4
.L_807:
        /*0638*/ 	.byte	0x04, 0x1e
        /*063a*/ 	.short	(.L_809 - .L_808)
.L_808:
        /*063c*/ 	.word	0x00000000


	//----- nvinfo : EIATTR_CBANK_PARAM_SIZE
	.align		4
.L_809:
        /*0640*/ 	.byte	0x03, 0x19
        /*0642*/ 	.short	0x003c


	//----- nvinfo : EIATTR_PARAM_CBANK
	.align		4
        /*0644*/ 	.byte	0x04, 0x0a
        /*0646*/ 	.short	(.L_811 - .L_810)
	.align		4
.L_810:
        /*0648*/ 	.word	index@(.nv.constant0._Z18moe_permute_kernelI6__halfS0_Li32ELb1EEvPKT_S3_PS1_PKfPfPKiiii)
        /*064c*/ 	.short	0x0210
        /*064e*/ 	.short	0x003c


	//----- nvinfo : EIATTR_SW_WAR
	.align		4
.L_811:
        /*0650*/ 	.byte	0x04, 0x36
        /*0652*/ 	.short	(.L_813 - .L_812)
.L_812:
        /*0654*/ 	.word	0x00000008
.L_813:


//--------------------- .nv.info._Z18moe_permute_kernelI6__halfS0_Li16ELb1EEvPKT_S3_PS1_PKfPfPKiiii --------------------------
	.section	.nv.info._Z18moe_permute_kernelI6__halfS0_Li16ELb1EEvPKT_S3_PS1_PKfPfPKiiii,"",@"SHT_CUDA_INFO"
	.sectionflags	@""
	.align	4


	//----- nvinfo : EIATTR_CUDA_API_VERSION
	.align		4
        /*0000*/ 	.byte	0x04, 0x37
        /*0002*/ 	.short	(.L_815 - .L_814)
.L_814:
        /*0004*/ 	.word	0x00000082


	//----- nvinfo : EIATTR_KPARAM_INFO
	.align		4
.L_815:
        /*0008*/ 	.byte	0x04, 0x17
        /*000a*/ 	.short	(.L_817 - .L_816)
.L_816:
        /*000c*/ 	.word	0x00000000
        /*0010*/ 	.short	0x0008
        /*0012*/ 	.short	0x0038
        /*0014*/ 	.byte	0x00, 0xf0, 0x11, 0x00


	//----- nvinfo : EIATTR_KPARAM_INFO
	.align		4
.L_817:
        /*0018*/ 	.byte	0x04, 0x17
        /*001a*/ 	.short	(.L_819 - .L_818)
.L_818:
        /*001c*/ 	.word	0x00000000
        /*0020*/ 	.short	0x0007
        /*0022*/ 	.short	0x0034
        /*0024*/ 	.byte	0x00, 0xf0, 0x11, 0x00


	//----- nvinfo : EIATTR_KPARAM_INFO
	.align		4
.L_819:
        /*0028*/ 	.byte	0x04, 0x17
        /*002a*/ 	.short	(.L_821 - .L_820)
.L_820:
        /*002c*/ 	.word	0x00000000
        /*0030*/ 	.short	0x0006
        /*0032*/ 	.short	0x0030
        /*0034*/ 	.byte	0x00, 0xf0, 0x11, 0x00


	//----- nvinfo : EIATTR_KPARAM_INFO
	.align		4
.L_821:
        /*0038*/ 	.byte	0x04, 0x17
        /*003a*/ 	.short	(.L_823 - .L_822)
.L_822:
        /*003c*/ 	.word	0x00000000
        /*0040*/ 	.short	0x0005
        /*0042*/ 	.short	0x0028
        /*0044*/ 	.byte	0x00, 0xf0, 0x21, 0x00


	//----- nvinfo : EIATTR_KPARAM_INFO
	.align		4
.L_823:
        /*0048*/ 	.byte	0x04, 0x17
        /*004a*/ 	.short	(.L_825 - .L_824)
.L_824:
        /*004c*/ 	.word	0x00000000
        /*0050*/ 	.short	0x0004
        /*0052*/ 	.short	0x0020
        /*0054*/ 	.byte	0x00, 0xf0, 0x21, 0x00


	//----- nvinfo : EIATTR_KPARAM_INFO
	.align		4
.L_825:
        /*0058*/ 	.byte	0x04, 0x17
        /*005a*/ 	.short	(.L_827 - .L_826)
.L_826:
        /*005c*/ 	.word	0x00000000
        /*0060*/ 	.short	0x0003
        /*0062*/ 	.short	0x0018
        /*0064*/ 	.byte	0x00, 0xf0, 0x21, 0x00


	//----- nvinfo : EIATTR_KPARAM_INFO
	.align		4
.L_827:
        /*0068*/ 	.byte	0x04, 0x17
        /*006a*/ 	.short	(.L_829 - .L_828)
.L_828:
        /*006c*/ 	.word	0x00000000
        /*0070*/ 	.short	0x0002
        /*0072*/ 	.short	0x0010
        /*0074*/ 	.byte	0x00, 0xf0, 0x21, 0x00


	//----- nvinfo : EIATTR_KPARAM_INFO
	.align		4
.L_829:
        /*0078*/ 	.byte	0x04, 0x17
        /*007a*/ 	.short	(.L_831 - .L_830)
.L_830:
        /*007c*/ 	.word	0x00000000
        /*0080*/ 	.short	0x0001
        /*0082*/ 	.short	0x0008
        /*0084*/ 	.byte	0x00, 0xf0, 0x21, 0x00


	//----- nvinfo : EIATTR_KPARAM_INFO
	.align		4
.L_831:
        /*0088*/ 	.byte	0x04, 0x17
        /*008a*/ 	.short	(.L_833 - .L_832)
.L_832:
        /*008c*/ 	.word	0x00000000
        /*0090*/ 	.short	0x0000
        /*0092*/ 	.short	0x0000
        /*0094*/ 	.byte	0x00, 0xf0, 0x21, 0x00


	//----- nvinfo : EIATTR_SPARSE_MMA_MASK
	.align		4
.L_833:
        /*0098*/ 	.byte	0x03, 0x50
        /*009a*/ 	.short	0x0000


	//----- nvinfo : EIATTR_MAXREG_COUNT
	.align		4
        /*009c*/ 	.byte	0x03, 0x1b
        /*009e*/ 	.short	0x00ff


	//----- nvinfo : EIATTR_NUM_BARRIERS
	.align		4
        /*00a0*/ 	.byte	0x02, 0x4c
        /*00a2*/ 	.byte	0x01
	.zero		1


	//----- nvinfo : EIATTR_MERCURY_ISA_VERSION
	.align		4
        /*00a4*/ 	.byte	0x03, 0x5f
        /*00a6*/ 	.short	0x0101


	//----- nvinfo : EIATTR_COOP_GROUP_MASK_REGIDS
	.align		4
        /*00a8*/ 	.byte	0x04, 0x29
        /*00aa*/ 	.short	(.L_835 - .L_834)


	//   ....[0]....
.L_834:
        /*00ac*/ 	.word	0xffffffff


	//   ....[1]....
        /*00b0*/ 	.word	0xffffffff


	//   ....[2]....
        /*00b4*/ 	.word	0xffffffff


	//   ....[3]....
        /*00b8*/ 	.word	0xffffffff


	//   ....[4]....
        /*00bc*/ 	.word	0xffffffff


	//   ....[5]....
        /*00c0*/ 	.word	0xffffffff


	//   ....[6]....
        /*00c4*/ 	.word	0xffffffff


	//   ....[7]....
        /*00c8*/ 	.word	0xffffffff


	//   ....[8]....
        /*00cc*/ 	.word	0xffffffff


	//   ....[9]....
        /*00d0*/ 	.word	0xffffffff


	//   ....[10]....
        /*00d4*/ 	.word	0xffffffff


	//   ....[11]....
        /*00d8*/ 	.word	0xffffffff


	//   ....[12]....
        /*00dc*/ 	.word	0xffffffff


	//   ....[13]....
        /*00e0*/ 	.word	0xffffffff


	//   ....[14]....
        /*00e4*/ 	.word	0xffffffff


	//   ....[15]....
        /*00e8*/ 	.word	0xffffffff


	//   ....[16]....
        /*00ec*/ 	.word	0xffffffff


	//   ....[17]....
        /*00f0*/ 	.word	0xffffffff


	//   ....[18]....
        /*00f4*/ 	.word	0xffffffff


	//   ....[19]....
        /*00f8*/ 	.word	0xffffffff


	//   ....[20]....
        /*00fc*/ 	.word	0xffffffff


	//   ....[21]....
        /*0100*/ 	.word	0xffffffff


	//   ....[22]....
        /*0104*/ 	.word	0xffffffff


	//   ....[23]....
        /*0108*/ 	.word	0xffffffff


	//   ....[24]....
        /*010c*/ 	.word	0xffffffff


	//   ....[25]....
        /*0110*/ 	.word	0xffffffff


	//   ....[26]....
        /*0114*/ 	.word	0xffffffff


	//   ....[27]....
        /*0118*/ 	.word	0xffffffff


	//   ....[28]....
        /*011c*/ 	.word	0xffffffff


	//   ....[29]....
        /*0120*/ 	.word	0xffffffff


	//   ....[30]....
        /*0124*/ 	.word	0xffffffff


	//   ....[31]....
        /*0128*/ 	.word	0xffffffff


	//   ....[32]....
        /*012c*/ 	.word	0xffffffff


	//   ....[33]....
        /*0130*/ 	.word	0xffffffff


	//   ....[34]....
        /*0134*/ 	.word	0xffffffff


	//   ....[35]....
        /*0138*/ 	.word	0xffffffff


	//   ....[36]....
        /*013c*/ 	.word	0xffffffff


	//   ....[37]....
        /*0140*/ 	.word	0xffffffff


	//   ....[38]....
        /*0144*/ 	.word	0xffffffff


	//   ....[39]....
        /*0148*/ 	.word	0xffffffff


	//   ....[40]....
        /*014c*/ 	.word	0xffffffff


	//   ....[41]....
        /*0150*/ 	.word	0xffffffff


	//   ....[42]....
        /*0154*/ 	.word	0xffffffff


	//   ....[43]....
        /*0158*/ 	.word	0xffffffff


	//   ....[44]....
        /*015c*/ 	.word	0xffffffff


	//   ....[45]....
        /*0160*/ 	.word	0xffffffff


	//   ....[46]....
        /*0164*/ 	.word	0xffffffff


	//   ....[47]....
        /*0168*/ 	.word	0xffffffff


	//   ....[48]....
        /*016c*/ 	.word	0xffffffff


	//   ....[49]....
        /*0170*/ 	.word	0xffffffff


	//   ....[50]....
        /*0174*/ 	.word	0xffffffff


	//   ....[51]....
        /*0178*/ 	.word	0xffffffff


	//   ....[52]....
        /*017c*/ 	.word	0xffffffff


	//   ....[53]....
        /*0180*/ 	.word	0xffffffff


	//   ....[54]....
        /*0184*/ 	.word	0xffffffff


	//   ....[55]....
        /*0188*/ 	.word	0xffffffff


	//   ....[56]....
        /*018c*/ 	.word	0xffffffff


	//   ....[57]....
        /*0190*/ 	.word	0xffffffff


	//   ....[58]....
        /*0194*/ 	.word	0xffffffff


	//   ....[59]....
        /*0198*/ 	.word	0xffffffff


	//   ....[60]....
        /*019c*/ 	.word	0xffffffff


	//   ....[61]....
        /*01a0*/ 	.word	0xffffffff


	//   ....[62]....
        /*01a4*/ 	.word	0xffffffff


	//   ....[63]....
        /*01a8*/ 	.word	0xffffffff


	//   ....[64]....
        /*01ac*/ 	.word	0xffffffff


	//   ....[65]....
        /*01b0*/ 	.word	0xffffffff


	//   ....[66]....
        /*01b4*/ 	.word	0xffffffff


	//   ....[67]....
        /*01b8*/ 	.word	0xffffffff


	//   ....[68]....
        /*01bc*/ 	.word	0xffffffff


	//   ....[69]....
        /*01c0*/ 	.word	0xffffffff


	//   ....[70]....
        /*01c4*/ 	.word	0xffffffff


	//   ....[71]....
        /*01c8*/ 	.word	0xffffffff


	//   ....[72]....
        /*01cc*/ 	.word	0xffffffff


	//   ....[73]....
        /*01d0*/ 	.word	0xffffffff


	//   ....[74]....
        /*01d4*/ 	.word	0xffffffff


	//   ....[75]....
        /*01d8*/ 	.word	0xffffffff


	//   ....[76]....
        /*01dc*/ 	.word	0xffffffff


	//   ....[77]....
        /*01e0*/ 	.word	0xffffffff


	//   ....[78]....
        /*01e4*/ 	.word	0xffffffff


	//   ....[79]....
        /*01e8*/ 	.word	0xffffffff


	//----- nvinfo : EIATTR_COOP_GROUP_INSTR_OFFSETS
	.align		4
.L_835:
        /*01ec*/ 	.byte	0x04, 0x28
        /*01ee*/ 	.short	(.L_837 - .L_836)


	//   ....[0]....
.L_836:
        /*01f0*/ 	.word	0x00003240


	//   ....[1]....
        /*01f4*/ 	.word	0x00003270


	//   ....[2]....
        /*01f8*/ 	.word	0x00003290


	//   ....[3]....
        /*01fc*/ 	.word	0x000032b0


	//   ....[4]....
        /*0200*/ 	.word	0x000032d0


	//   ....[5]....
        /*0204*/ 	.word	0x00003300


	//   ....[6]....
        /*0208*/ 	.word	0x00003330


	//   ....[7]....
        /*020c*/ 	.word	0x00003350


	//   ....[8]....
        /*0210*/ 	.word	0x00003370


	//   ....[9]....
        /*0214*/ 	.word	0x00003390


	//   ....[10]....
        /*0218*/ 	.word	0x000033c0


	//   ....[11]....
        /*021c*/ 	.word	0x000033f0


	//   ....[12]....
        /*0220*/ 	.word	0x00003410


	//   ....[13]....
        /*0224*/ 	.word	0x00003430


	//   ....[14]....
        /*0228*/ 	.word	0x00003450


	//   ....[15]....
        /*022c*/ 	.word	0x00003480


	//   ....[16]....
        /*0230*/ 	.word	0x000034b0


	//   ....[17]....
        /*0234*/ 	.word	0x000034d0


	//   ....[18]....
        /*0238*/ 	.word	0x000034f0


	//   ....[19]....
        /*023c*/ 	.word	0x00003510


	//   ....[20]....
        /*0240*/ 	.word	0x00003540


	//   ....[21]....
        /*0244*/ 	.word	0x00003570


	//   ....[22]....
        /*0248*/ 	.word	0x00003590


	//   ....[23]....
        /*024c*/ 	.word	0x000035b0


	//   ....[24]....
        /*0250*/ 	.word	0x000035d0


	//   ....[25]....
        /*0254*/ 	.word	0x00003600


	//   ....[26]....
        /*0258*/ 	.word	0x00003630


	//   ....[27]....
        /*025c*/ 	.word	0x00003650


	//   ....[28]....
        /*0260*/ 	.word	0x00003670


	//   ....[29]....
        /*0264*/ 	.word	0x00003690


	//   ....[30]....
        /*0268*/ 	.word	0x000036c0


	//   ....[31]....
        /*026c*/ 	.word	0x000036f0


	//   ....[32]....
        /*0270*/ 	.word	0x00003710


	//   ....[33]....
        /*0274*/ 	.word	0x00003730


	//   ....[34]....
        /*0278*/ 	.word	0x00003750


	//   ....[35]....
        /*027c*/ 	.word	0x00003780


	//   ....[36]....
        /*0280*/ 	.word	0x000037b0


	//   ....[37]....
        /*0284*/ 	.word	0x000037d0


	//   ....[38]....
        /*0288*/ 	.word	0x000037f0


	//   ....[39]....
        /*028c*/ 	.word	0x00003810


	//   ....[40]....
        /*0290*/ 	.word	0x00003840


	//   ....[41]....
        /*0294*/ 	.word	0x00003870


	//   ....[42]....
        /*0298*/ 	.word	0x00003890


	//   ....[43]....
        /*029c*/ 	.word	0x000038b0


	//   ....[44]....
        /*02a0*/ 	.word	0x000038d0


	//   ....[45]....
        /*02a4*/ 	.word	0x00003900


	//   ....[46]....
        /*02a8*/ 	.word	0x00003930


	//   ....[47]....
        /*02ac*/ 	.word	0x00003950


	//   ....[48]....
        /*02b0*/ 	.word	0x00003970


	//   ....[49]....
        /*02b4*/ 	.word	0x00003990


	//   ....[50]....
        /*02b8*/ 	.word	0x000039c0


	//   ....[51]....
        /*02bc*/ 	.word	0x000039f0


	//   ....[52]....
        /*02c0*/ 	.word	0x00003a10


	//   ....[53]....
        /*02c4*/ 	.word	0x00003a30


	//   ....[54]....
        /*02c8*/ 	.word	0x00003a50


	//   ....[55]....
        /*02cc*/ 	.word	0x00003a80


	//   ....[56]....
        /*02d0*/ 	.word	0x00003ab0


	//   ....[57]....
        /*02d4*/ 	.word	0x00003ad0


	//   ....[58]....
        /*02d8*/ 	.word	0x00003af0


	//   ....[59]....
        /*02dc*/ 	.word	0x00003b10


	//   ....[60]....
        /*02e0*/ 	.word	0x00003b40


	//   ....[61]....
        /*02e4*/ 	.word	0x00003b70


	//   ....[62]....
        /*02e8*/ 	.word	0x00003b90


	//   ....[63]....
        /*02ec*/ 	.word	0x00003bb0


	//   ....[64]....
        /*02f0*/ 	.word	0x00003bd0


	//   ....[65]....
        /*02f4*/ 	.word	0x00003c00


	//   ....[66]....
        /*02f8*/ 	.word	0x00003c30


	//   ....[67]....
        /*02fc*/ 	.word	0x00003c50


	//   ....[68]....
        /*0300*/ 	.word	0x00003c70


	//   ....[69]....
        /*0304*/ 	.word	0x00003c90


	//   ....[70]....
        /*0308*/ 	.word	0x00003cc0


	//   ....[71]....
        /*030c*/ 	.word	0x00003cf0


	//   ....[72]....
        /*0310*/ 	.word	0x00003d10


	//   ....[73]....
        /*0314*/ 	.word	0x00003d30


	//   ....[74]....
        /*0318*/ 	.word	0x00003d50


	//   ....[75]....
        /*031c*/ 	.word	0x00003d80


	//   ....[76]....
        /*0320*/ 	.word	0x00003da0


	//   ....[77]....
        /*0324*/ 	.word	0x00003dc0


	//   ....[78]....
        /*0328*/ 	.word	0x00003de0


	//   ....[79]....
        /*032c*/ 	.word	0x00003e00


	//----- nvinfo : EIATTR_EXIT_INSTR_OFFSETS
	.align		4
.L_837:
        /*0330*/ 	.byte	0x04, 0x1c
        /*0332*/ 	.short	(.L_839 - .L_838)


	//   ....[0]....
.L_838:
        /*0334*/ 	.word	0x00003e50


	//   ....[1]....
        /*0338*/ 	.word	0x00003ec0


	//   ....[2]....
        /*033c*/ 	.word	0x00003ef0


	//   ....[3]....
        /*0340*/ 	.word	0x00003f20


	//   ....[4]....
        /*0344*/ 	.word	0x00003f50


	//   ....[5]....
        /*0348*/ 	.word	0x00003f80


	//   ....[6]....
        /*034c*/ 	.word	0x00003fb0


	//   ....[7]....
        /*0350*/ 	.word	0x00003fe0


	//   ....[8]....
        /*0354*/ 	.word	0x00004010


	//   ....[9]....
        /*0358*/ 	.word	0x00004040


	//   ....[10]....
        /*035c*/ 	.word	0x00004070


	//   ....[11]....
        /*0360*/ 	.word	0x000040a0


	//   ....[12]....
        /*0364*/ 	.word	0x000040d0


	//   ....[13]....
        /*0368*/ 	.word	0x00004100


	//   ....[14]....
        /*036c*/ 	.word	0x00004130


	//   ....[15]....
        /*0370*/ 	.word	0x00004160


	//   ....[16]....
        /*0374*/ 	.word	0x00004180


	//----- nvinfo : EIATTR_CRS_STACK_SIZE
	.align		4
.L_839:
        /*0378*/ 	.byte	0x04, 0x1e
        /*037a*/ 	.short	(.L_841 - .L_840)
.L_840:
        /*037c*/ 	.word	0x00000000


	//----- nvinfo : EIATTR_CBANK_PARAM_SIZE
	.align		4
.L_841:
        /*0380*/ 	.byte	0x03, 0x19
        /*0382*/ 	.short	0x003c


	//----- nvinfo : EIATTR_PARAM_CBANK
	.align		4
        /*0384*/ 	.byte	0x04, 0x0a
        /*0386*/ 	.short	(.L_843 - .L_842)
	.align		4
.L_842:
        /*0388*/ 	.word	index@(.nv.constant0._Z18moe_permute_kernelI6__halfS0_Li16ELb1EEvPKT_S3_PS1_PKfPfPKiiii)
        /*038c*/ 	.short	0x0210
        /*038e*/ 	.short	0x003c


	//----- nvinfo : EIATTR_SW_WAR
	.align		4
.L_843:
        /*0390*/ 	.byte	0x04, 0x36
        /*0392*/ 	.short	(.L_845 - .L_844)
.L_844:
        /*0394*/ 	.word	0x00000008
.L_845:


//--------------------- .nv.info._Z18moe_permute_kernelI6__halfS0_Li8ELb1EEvPKT_S3_PS1_PKfPfPKiiii --------------------------
	.section	.nv.info._Z18moe_permute_kernelI6__halfS0_Li8ELb1EEvPKT_S3_PS1_PKfPfPKiiii,"",@"SHT_CUDA_INFO"
	.sectionflags	@""
	.align	4


	//----- nvinfo : EIATTR_CUDA_API_VERSION
	.align		4
        /*0000*/ 	.byte	0x04, 0x37
        /*0002*/ 	.short	(.L_847 - .L_846)
.L_846:
        /*0004*/ 	.word	0x00000082


	//----- nvinfo : EIATTR_KPARAM_INFO
	.align		4
.L_847:
        /*0008*/ 	.byte	0x04, 0x17
        /*000a*/ 	.short	(.L_849 - .L_848)
.L_848:
        /*000c*/ 	.word	0x00000000
        /*0010*/ 	.short	0x0008
        /*0012*/ 	.short	0x0038
        /*0014*/ 	.byte	0x00, 0xf0, 0x11, 0x00


	//----- nvinfo : EIATTR_KPARAM_INFO
	.align		4
.L_849:
        /*0018*/ 	.byte	0x04, 0x17
        /*001a*/ 	.short	(.L_851 - .L_850)
.L_850:
        /*001c*/ 	.word	0x00000000
        /*0020*/ 	.short	0x0007
        /*0022*/ 	.short	0x0034
        /*0024*/ 	.byte	0x00, 0xf0, 0x11, 0x00


	//----- nvinfo : EIATTR_KPARAM_INFO
	.align		4
.L_851:
        /*0028*/ 	.byte	0x04, 0x17
        /*002a*/ 	.short	(.L_853 - .L_852)
.L_852:
        /*002c*/ 	.word	0x00000000
        /*0030*/ 	.short	0x0006
        /*0032*/ 	.short	0x0030
        /*0034*/ 	.byte	0x00, 0xf0, 0x11, 0x00


	//----- nvinfo : EIATTR_KPARAM_INFO
	.align		4
.L_853:
        /*0038*/ 	.byte	0x04, 0x17
        /*003a*/ 	.short	(.L_855 - .L_854)
.L_854:
        /*003c*/ 	.word	0x00000000
        /*0040*/ 	.short	0x0005
        /*0042*/ 	.short	0x0028
        /*0044*/ 	.byte	0x00, 0xf0, 0x21, 0x00


	//----- nvinfo : EIATTR_KPARAM_INFO
	.align		4
.L_855:
        /*0048*/ 	.byte	0x04, 0x17
        /*004a*/ 	.short	(.L_857 - .L_856)
.L_856:
        /*004c*/ 	.word	0x00000000
        /*0050*/ 	.short	0x0004
        /*0052*/ 	.short	0x0020
        /*0054*/ 	.byte	0x00, 0xf0, 0x21, 0x00


	//----- nvinfo : EIATTR_KPARAM_INFO
	.align		4
.L_857:
        /*0058*/ 	.byte	0x04, 0x17
        /*005a*/ 	.short	(.L_859 - .L_858)
.L_858:
        /*005c*/ 	.word	0x00000000
        /*0060*/ 	.short	0x0003
        /*0062*/ 	.short	0x0018
        /*0064*/ 	.byte	0x00, 0xf0, 0x21, 0x00


	//----- nvinfo : EIATTR_KPARAM_INFO
	.align		4
.L_859:
        /*0068*/ 	.byte	0x04, 0x17
        /*006a*/ 	.short	(.L_861 - .L_860)
.L_860:
        /*006c*/ 	.word	0x00000000
        /*0070*/ 	.short	0x0002
        /*0072*/ 	.short	0x0010
        /*0074*/ 	.byte	0x00, 0xf0, 0x21, 0x00


	//----- nvinfo : EIATTR_KPARAM_INFO
	.align		4
.L_861:
        /*0078*/ 	.byte	0x04, 0x17
        /*007a*/ 	.short	(.L_863 - .L_862)
.L_862:
        /*007c*/ 	.word	0x00000000
        /*0080*/ 	.short	0x0001
        /*0082*/ 	.short	0x0008
        /*0084*/ 	.byte	0x00, 0xf0, 0x21, 0x00


	//----- nvinfo : EIATTR_KPARAM_INFO
	.align		4
.L_863:
        /*0088*/ 	.byte	0x04, 0x17
        /*008a*/ 	.short	(.L_865 - .L_864)
.L_864:
        /*008c*/ 	.word	0x00000000
        /*0090*/ 	.short	0x0000
        /*0092*/ 	.short	0x0000
        /*0094*/ 	.byte	0x00, 0xf0, 0x21, 0x00


	//----- nvinfo : EIATTR_SPARSE_MMA_MASK
	.align		4
.L_865:
        /*0098*/ 	.byte	0x03, 0x50
        /*009a*/ 	.short	0x0000


	//----- nvinfo : EIATTR_MAXREG_COUNT
	.align		4
        /*009c*/ 	.byte	0x03, 0x1b
        /*009e*/ 	.short	0x00ff


	//----- nvinfo : EIATTR_NUM_BARRIERS
	.align		4
        /*00a0*/ 	.byte	0x02, 0x4c
        /*00a2*/ 	.byte	0x01
	.zero		1


	//----- nvinfo : EIATTR_MERCURY_ISA_VERSION
	.align		4
        /*00a4*/ 	.byte	0x03, 0x5f
        /*00a6*/ 	.short	0x0101


	//----- nvinfo : EIATTR_COOP_GROUP_MASK_REGIDS
	.align		4
        /*00a8*/ 	.byte	0x04, 0x29
        /*00aa*/ 	.short	(.L_867 - .L_866)


	//   ....[0]....
.L_866:
        /*00ac*/ 	.word	0xffffffff


	//   ....[1]....
        /*00b0*/ 	.word	0xffffffff


	//   ....[2]....
        /*00b4*/ 	.word	0xffffffff


	//   ....[3]....
        /*00b8*/ 	.word	0xffffffff


	//   ....[4]....
        /*00bc*/ 	.word	0xffffffff


	//   ....[5]....
        /*00c0*/ 	.word	0xffffffff


	//   ....[6]....
        /*00c4*/ 	.word	0xffffffff


	//   ....[7]....
        /*00c8*/ 	.word	0xffffffff


	//   ....[8]....
        /*00cc*/ 	.word	0xffffffff


	//   ....[9]....
        /*00d0*/ 	.word	0xffffffff


	//   ....[10]....
        /*00d4*/ 	.word	0xffffffff


	//   ....[11]....
        /*00d8*/ 	.word	0xffffffff


	//   ....[12]....
        /*00dc*/ 	.word	0xffffffff


	//   ....[13]....
        /*00e0*/ 	.word	0xffffffff


	//   ....[14]....
        /*00e4*/ 	.word	0xffffffff


	//   ....[15]....
        /*00e8*/ 	.word	0xffffffff


	//   ....[16]....
        /*00ec*/ 	.word	0xffffffff


	//   ....[17]....
        /*00f0*/ 	.word	0xffffffff


	//   ....[18]....
        /*00f4*/ 	.word	0xffffffff


	//   ....[19]....
        /*00f8*/ 	.word	0xffffffff


	//   ....[20]....
        /*00fc*/ 	.word	0xffffffff


	//   ....[21]....
        /*0100*/ 	.word	0xffffffff


	//   ....[22]....
        /*0104*/ 	.word	0xffffffff


	//   ....[23]....
        /*0108*/ 	.word	0xffffffff


	//   ....[24]....
        /*010c*/ 	.word	0xffffffff


	//   ....[25]....
        /*0110*/ 	.word	0xffffffff


	//   ....[26]....
        /*0114*/ 	.word	0xffffffff


	//   ....[27]....
        /*0118*/ 	.word	0xffffffff


	//   ....[28]....
        /*011c*/ 	.word	0xffffffff


	//   ....[29]....
        /*0120*/ 	.word	0xffffffff


	//   ....[30]....
        /*0124*/ 	.word	0xffffffff


	//   ....[31]....
        /*0128*/ 	.word	0xffffffff


	//   ....[32]....
        /*012c*/ 	.word	0xffffffff


	//   ....[33]....
        /*0130*/ 	.word	0xffffffff


	//   ....[34]....
        /*0134*/ 	.word	0xffffffff


	//   ....[35]....
        /*0138*/ 	.word	0xffffffff


	//   ....[36]....
        /*013c*/ 	.word	0xffffffff


	//   ....[37]....
        /*0140*/ 	.word	0xffffffff


	//   ....[38]....
        /*0144*/ 	.word	0xffffffff


	//   ....[39]....
        /*0148*/ 	.word	0xffffffff


	//----- nvinfo : EIATTR_COOP_GROUP_INSTR_OFFSETS
	.align		4
.L_867:
        /*014c*/ 	.byte	0x04, 0x28
        /*014e*/ 	.short	(.L_869 - .L_868)


	//   ....[0]....
.L_868:
        /*0150*/ 	.word	0x00001b00


	//   ....[1]....
        /*0154*/ 	.word	0x00001b30


	//   ....[2]....
        /*0158*/ 	.word	0x00001b50


	//   ....[3]....
        /*015c*/ 	.word	0x00001b70


	//   ....[4]....
        /*0160*/ 	.word	0x00001b90


	//   ....[5]....
        /*0164*/ 	.word	0x00001bc0


	//   ....[6]....
        /*0168*/ 	.word	0x00001bf0


	//   ....[7]....
        /*016c*/ 	.word	0x00001c10


	//   ....[8]....
        /*0170*/ 	.word	0x00001c30


	//   ....[9]....
        /*0174*/ 	.word	0x00001c50


	//   ....[10]....
        /*0178*/ 	.word	0x00001c80


	//   ....[11]....
        /*017c*/ 	.word	0x00001cb0


	//   ....[12]....
        /*0180*/ 	.word	0x00001cd0


	//   ....[13]....
        /*0184*/ 	.word	0x00001cf0


	//   ....[14]....
        /*0188*/ 	.word	0x00001d10


	//   ....[15]....
        /*018c*/ 	.word	0x00001d40


	//   ....[16]....
        /*0190*/ 	.word	0x00001d70


	//   ....[17]....
        /*0194*/ 	.word	0x00001d90


	//   ....[18]....
        /*0198*/ 	.word	0x00001db0


	//   ....[19]....
        /*019c*/ 	.word	0x00001dd0


	//   ....[20]....
        /*01a0*/ 	.word	0x00001e00


	//   ....[21]....
        /*01a4*/ 	.word	0x00001e30


	//   ....[22]....
        /*01a8*/ 	.word	0x00001e50


	//   ....[23]....
        /*01ac*/ 	.word	0x00001e70


	//   ....[24]....
        /*01b0*/ 	.word	0x00001e90


	//   ....[25]....
        /*01b4*/ 	.word	0x00001ec0


	//   ....[26]....
        /*01b8*/ 	.word	0x00001ef0


	//   ....[27]....
        /*01bc*/ 	.word	0x00001f10


	//   ....[28]....
        /*01c0*/ 	.word	0x00001f30


	//   ....[29]....
        /*01c4*/ 	.word	0x00001f50


	//   ....[30]....
        /*01c8*/ 	.word	0x00001f80


	//   ....[31]....
        /*01cc*/ 	.word	0x00001fb0


	//   ....[32]....
        /*01d0*/ 	.word	0x00001fd0


	//   ....[33]....
        /*01d4*/ 	.word	0x00001ff0


	//   ....[34]....
        /*01d8*/ 	.word	0x00002010


	//   ....[35]....
        /*01dc*/ 	.word	0x00002040


	//   ....[36]....
        /*01e0*/ 	.word	0x00002060


	//   ....[37]....
        /*01e4*/ 	.word	0x00002080


	//   ....[38]....
        /*01e8*/ 	.word	0x000020a0


	//   ....[39]....
        /*01ec*/ 	.word	0x000020c0


	//----- nvinfo : EIATTR_EXIT_INSTR_OFFSETS
	.align		4
.L_869:
        /*01f0*/ 	.byte	0x04, 0x1c
        /*01f2*/ 	.short	(.L_871 - .L_870)


	//   ....[0]....
.L_870:
        /*01f4*/ 	.word	0x00002110


	//   ....[1]....
        /*01f8*/ 	.word	0x00002180


	//   ....[2]....
        /*01fc*/ 	.word	0x000021b0


	//   ....[3]....
        /*0200*/ 	.word	0x000021e0


	//   ....[4]....
        /*0204*/ 	.word	0x00002210


	//   ....[5]....
        /*0208*/ 	.word	0x00002240


	//   ....[6]....
        /*020c*/ 	.word	0x00002270


	//   ....[7]....
        /*0210*/ 	.word	0x000022a0


	//   ....[8]....
        /*0214*/ 	.word	0x000022c0


	//----- nvinfo : EIATTR_CRS_STACK_SIZE
	.align		4
.L_871:
        /*0218*/ 	.byte	0x04, 0x1e
        /*021a*/ 	.short	(.L_873 - .L_872)
.L_872:
        /*021c*/ 	.word	0x00000000


	//----- nvinfo : EIATTR_CBANK_PARAM_SIZE
	.align		4
.L_873:
        /*0220*/ 	.byte	0x03, 0x19
        /*0222*/ 	.short	0x003c


	//----- nvinfo : EIATTR_PARAM_CBANK
	.align		4
        /*0224*/ 	.byte	0x04, 0x0a
        /*0226*/ 	.short	(.L_875 - .L_874)
	.align		4
.L_874:
        /*0228*/ 	.word	index@(.nv.constant0._Z18moe_permute_kernelI6__halfS0_Li8ELb1EEvPKT_S3_PS1_PKfPfPKiiii)
        /*022c*/ 	.short	0x0210
        /*022e*/ 	.short	0x003c


	//----- nvinfo : EIATTR_SW_WAR
	.align		4
.L_875:
        /*0230*/ 	.byte	0x04, 0x36
        /*0232*/ 	.short	(.L_877 - .L_876)
.L_876:
        /*0234*/ 	.word	0x00000008
.L_877:


//--------------------- .nv.info._Z18moe_permute_kernelI6__halfS0_Li1ELb0EEvPKT_S3_PS1_PKfPfPKiiii --------------------------
	.section	.nv.info._Z18moe_permute_kernelI6__halfS0_Li1ELb0EEvPKT_S3_PS1_PKfPfPKiiii,"",@"SHT_CUDA_INFO"
	.sectionflags	@""
	.align	4


	//----- nvinfo : EIATTR_CUDA_API_VERSION
	.align		4
        /*0000*/ 	.byte	0x04, 0x37
        /*0002*/ 	.short	(.L_879 - .L_878)
.L_878:
        /*0004*/ 	.word	0x00000082


	//----- nvinfo : EIATTR_KPARAM_INFO
	.align		4
.L_879:
        /*0008*/ 	.byte	0x04, 0x17
        /*000a*/ 	.short	(.L_881 - .L_880)
.L_880:
        /*000c*/ 	.word	0x00000000
        /*0010*/ 	.short	0x0008
        /*0012*/ 	.short	0x0038
        /*0014*/ 	.byte	0x00, 0xf0, 0x11, 0x00


	//----- nvinfo : EIATTR_KPARAM_INFO
	.align		4
.L_881:
        /*0018*/ 	.byte	0x04, 0x17
        /*001a*/ 	.short	(.L_883 - .L_882)
.L_882:
        /*001c*/ 	.word	0x00000000
        /*0020*/ 	.short	0x0007
        /*0022*/ 	.short	0x0034
        /*0024*/ 	.byte	0x00, 0xf0, 0x11, 0x00


	//----- nvinfo : EIATTR_KPARAM_INFO
	.align		4
.L_883:
        /*0028*/ 	.byte	0x04, 0x17
        /*002a*/ 	.short	(.L_885 - .L_884)
.L_884:
        /*002c*/ 	.word	0x00000000
        /*0030*/ 	.short	0x0006
        /*0032*/ 	.short	0x0030
        /*0034*/ 	.byte	0x00, 0xf0, 0x11, 0x00


	//----- nvinfo : EIATTR_KPARAM_INFO
	.align		4
.L_885:
        /*0038*/ 	.byte	0x04, 0x17
        /*003a*/ 	.short	(.L_887 - .L_886)
.L_886:
        /*003c*/ 	.word	0x00000000
        /*0040*/ 	.short	0x0005
        /*0042*/ 	.short	0x0028
        /*0044*/ 	.byte	0x00, 0xf0, 0x21, 0x00


	//----- nvinfo : EIATTR_KPARAM_INFO
	.align		4
.L_887:
        /*0048*/ 	.byte	0x04, 0x17
        /*004a*/ 	.short	(.L_889 - .L_888)
.L_888:
        /*004c*/ 	.word	0x00000000
        /*0050*/ 	.short	0x0004
        /*0052*/ 	.short	0x0020
        /*0054*/ 	.byte	0x00, 0xf0, 0x21, 0x00


	//----- nvinfo : EIATTR_KPARAM_INFO
	.align		4
.L_889:
        /*0058*/ 	.byte	0x04, 0x17
        /*005a*/ 	.short	(.L_891 - .L_890)
.L_890:
        /*005c*/ 	.word	0x00000000
        /*0060*/ 	.short	0x0003
        /*0062*/ 	.short	0x0018
        /*0064*/ 	.byte	0x00, 0xf0, 0x21, 0x00


	//----- nvinfo : EIATTR_KPARAM_INFO
	.align		4
.L_891:
        /*0068*/ 	.byte	0x04, 0x17
        /*006a*/ 	.short	(.L_893 - .L_892)
.L_892:
        /*006c*/ 	.word	0x00000000
        /*0070*/ 	.short	0x0002
        /*0072*/ 	.short	0x0010
        /*0074*/ 	.byte	0x00, 0xf0, 0x21, 0x00


	//----- nvinfo : EIATTR_KPARAM_INFO
	.align		4
.L_893:
        /*0078*/ 	.byte	0x04, 0x17
        /*007a*/ 	.short	(.L_895 - .L_894)
.L_894:
        /*007c*/ 	.word	0x00000000
        /*0080*/ 	.short	0x0001
        /*0082*/ 	.short	0x0008
        /*0084*/ 	.byte	0x00, 0xf0, 0x21, 0x00


	//----- nvinfo : EIATTR_KPARAM_INFO
	.align		4
.L_895:
        /*0088*/ 	.byte	0x04, 0x17
        /*008a*/ 	.short	(.L_897 - .L_896)
.L_896:
        /*008c*/ 	.word	0x00000000
        /*0090*/ 	.short	0x0000
        /*0092*/ 	.short	0x0000
        /*0094*/ 	.byte	0x00, 0xf0, 0x21, 0x00


	//----- nvinfo : EIATTR_SPARSE_MMA_MASK
	.align		4
.L_897:
        /*0098*/ 	.byte	0x03, 0x50
        /*009a*/ 	.short	0x0000


	//----- nvinfo : EIATTR_MAXREG_COUNT
	.align		4
        /*009c*/ 	.byte	0x03, 0x1b
        /*009e*/ 	.short	0x00ff


	//----- nvinfo : EIATTR_MERCURY_ISA_VERSION
	.align		4
        /*00a0*/ 	.byte	0x03, 0x5f
        /*00a2*/ 	.short	0x0101


	//----- nvinfo : EIATTR_EXIT_INSTR_OFFSETS
	.align		4
        /*00a4*/ 	.byte	0x04, 0x1c
        /*00a6*/ 	.short	(.L_899 - .L_898)


	//   ....[0]....
.L_898:
        /*00a8*/ 	.word	0x00000050


	//   ....[1]....
        /*00ac*/ 	.word	0x00000080


	//   ....[2]....
        /*00b0*/ 	.word	0x00000250


	//----- nvinfo : EIATTR_CRS_STACK_SIZE
	.align		4
.L_899:
        /*00b4*/ 	.byte	0x04, 0x1e
        /*00b6*/ 	.short	(.L_901 - .L_900)
.L_900:
        /*00b8*/ 	.word	0x00000000


	//----- nvinfo : EIATTR_CBANK_PARAM_SIZE
	.align		4
.L_901:
        /*00bc*/ 	.byte	0x03, 0x19
        /*00be*/ 	.short	0x003c


	//----- nvinfo : EIATTR_PARAM_CBANK
	.align		4
        /*00c0*/ 	.byte	0x04, 0x0a
        /*00c2*/ 	.short	(.L_903 - .L_902)
	.align		4
.L_902:
        /*00c4*/ 	.word	index@(.nv.constant0._Z18moe_permute_kernelI6__halfS0_Li1ELb0EEvPKT_S3_PS1_PKfPfPKiiii)
        /*00c8*/ 	.short	0x0210
        /*00ca*/ 	.short	0x003c


	//----- nvinfo : EIATTR_SW_WAR
	.align		4
.L_903:
        /*00cc*/ 	.byte	0x04, 0x36
        /*00ce*/ 	.short	(.L_905 - .L_904)
.L_904:
        /*00d0*/ 	.word	0x00000008
.L_905:


//--------------------- .nv.info._Z18moe_permute_kernelI6__halfS0_Li128ELb0EEvPKT_S3_PS1_PKfPfPKiiii --------------------------
	.section	.nv.info._Z18moe_permute_kernelI6__halfS0_Li128ELb0EEvPKT_S3_PS1_PKfPfPKiiii,"",@"SHT_CUDA_INFO"
	.sectionflags	@""
	.align	4


	//----- nvinfo : EIATTR_CUDA_API_VERSION
	.align		4
        /*0000*/ 	.byte	0x04, 0x37
        /*0002*/ 	.short	(.L_907 - .L_906)
.L_906:
        /*0004*/ 	.word	0x00000082


	//----- nvinfo : EIATTR_KPARAM_INFO
	.align		4
.L_907:
        /*0008*/ 	.byte	0x04, 0x17
        /*000a*/ 	.short	(.L_909 - .L_908)
.L_908:
        /*000c*/ 	.word	0x00000000
        /*0010*/ 	.short	0x0008
        /*0012*/ 	.short	0x0038
        /*0014*/ 	.byte	0x00, 0xf0, 0x11, 0x00


	//----- nvinfo : EIATTR_KPARAM_INFO
	.align		4
.L_909:
        /*0018*/ 	.byte	0x04, 0x17
        /*001a*/ 	.short	(.L_911 - .L_910)
.L_910:
        /*001c*/ 	.word	0x00000000
        /*0020*/ 	.short	0x0007
        /*0022*/ 	.short	0x0034
        /*0024*/ 	.byte	0x00, 0xf0, 0x11, 0x00


	//----- nvinfo : EIATTR_KPARAM_INFO
	.align		4
.L_911:
        /*0028*/ 	.byte	0x04, 0x17
        /*002a*/ 	.short	(.L_913 - .L_912)
.L_912:
        /*002c*/ 	.word	0x00000000
        /*0030*/ 	.short	0x0006
        /*0032*/ 	.short	0x0030
        /*0034*/ 	.byte	0x00, 0xf0, 0x11, 0x00


	//----- nvinfo : EIATTR_KPARAM_INFO
	.align		4
.L_913:
        /*0038*/ 	.byte	0x04, 0x17
        /*003a*/ 	.short	(.L_915 - .L_914)
.L_914:
        /*003c*/ 	.word	0x00000000
        /*0040*/ 	.short	0x0005
        /*0042*/ 	.short	0x0028
        /*0044*/ 	.byte	0x00, 0xf0, 0x21, 0x00


	//----- nvinfo : EIATTR_KPARAM_INFO
	.align		4
.L_915:
        /*0048*/ 	.byte	0x04, 0x17
        /*004a*/ 	.short	(.L_917 - .L_916)
.L_916:
        /*004c*/ 	.word	0x00000000
        /*0050*/ 	.short	0x0004
        /*0052*/ 	.short	0x0020
        /*0054*/ 	.byte	0x00, 0xf0, 0x21, 0x00


	//----- nvinfo : EIATTR_KPARAM_INFO
	.align		4
.L_917:
        /*0058*/ 	.byte	0x04, 0x17
        /*005a*/ 	.short	(.L_919 - .L_918)
.L_918:
        /*005c*/ 	.word	0x00000000
        /*0060*/ 	.short	0x0003
        /*0062*/ 	.short	0x0018
        /*0064*/ 	.byte	0x00, 0xf0, 0x21, 0x00


	//----- nvinfo : EIATTR_KPARAM_INFO
	.align		4
.L_919:
        /*0068*/ 	.byte	0x04, 0x17
        /*006a*/ 	.short	(.L_921 - .L_920)
.L_920:
        /*006c*/ 	.word	0x00000000
        /*0070*/ 	.short	0x0002
        /*0072*/ 	.short	0x0010
        /*0074*/ 	.byte	0x00, 0xf0, 0x21, 0x00


	//----- nvinfo : EIATTR_KPARAM_INFO
	.align		4
.L_921:
        /*0078*/ 	.byte	0x04, 0x17
        /*007a*/ 	.short	(.L_923 - .L_922)
.L_922:
        /*007c*/ 	.word	0x00000000
        /*0080*/ 	.short	0x0001
        /*0082*/ 	.short	0x0008
        /*0084*/ 	.byte	0x00, 0xf0, 0x21, 0x00


	//----- nvinfo : EIATTR_KPARAM_INFO
	.align		4
.L_923:
        /*0088*/ 	.byte	0x04, 0x17
        /*008a*/ 	.short	(.L_925 - .L_924)
.L_924:
        /*008c*/ 	.word	0x00000000
        /*0090*/ 	.short	0x0000
        /*0092*/ 	.short	0x0000
        /*0094*/ 	.byte	0x00, 0xf0, 0x21, 0x00


	//----- nvinfo : EIATTR_SPARSE_MMA_MASK
	.align		4
.L_925:
        /*0098*/ 	.byte	0x03, 0x50
        /*009a*/ 	.short	0x0000


	//----- nvinfo : EIATTR_MAXREG_COUNT
	.align		4
        /*009c*/ 	.byte	0x03, 0x1b
        /*009e*/ 	.short	0x00ff


	//----- nvinfo : EIATTR_MERCURY_ISA_VERSION
	.align		4
        /*00a0*/ 	.byte	0x03, 0x5f
        /*00a2*/ 	.short	0x0101


	//----- nvinfo : EIATTR_EXIT_INSTR_OFFSETS
	.align		4
        /*00a4*/ 	.byte	0x04, 0x1c
        /*00a6*/ 	.short	(.L_927 - .L_926)


	//   ....[0]....
.L_926:
        /*00a8*/ 	.word	0x00000050


	//   ....[1]....
        /*00ac*/ 	.word	0x00000080


	//   ....[2]....
        /*00b0*/ 	.word	0x00001b10


	//----- nvinfo : EIATTR_CRS_STACK_SIZE
	.align		4
.L_927:
        /*00b4*/ 	.byte	0x04, 0x1e
        /*00b6*/ 	.short	(.L_929 - .L_928)
.L_928:
        /*00b8*/ 	.word	0x00000000


	//----- nvinfo : EIATTR_CBANK_PARAM_SIZE
	.align		4
.L_929:
        /*00bc*/ 	.byte	0x03, 0x19
        /*00be*/ 	.short	0x003c


	//----- nvinfo : EIATTR_PARAM_CBANK
	.align		4
        /*00c0*/ 	.byte	0x04, 0x0a
        /*00c2*/ 	.short	(.L_931 - .L_930)
	.align		4
.L_930:
        /*00c4*/ 	.word	index@(.nv.constant0._Z18moe_permute_kernelI6__halfS0_Li128ELb0EEvPKT_S3_PS1_PKfPfPKiiii)
        /*00c8*/ 	.short	0x0210
        /*00ca*/ 	.short	0x003c


	//----- nvinfo : EIATTR_SW_WAR
	.align		4
.L_931:
        /*00cc*/ 	.byte	0x04, 0x36
        /*00ce*/ 	.short	(.L_933 - .L_932)
.L_932:
        /*00d0*/ 	.word	0x00000008
.L_933:


//--------------------- .nv.info._Z18moe_permute_kernelIffLi128ELb1EEvPKT_S2_PS0_PKfPfPKiiii --------------------------
	.section	.nv.info._Z18moe_permute_kernelIffLi128ELb1EEvPKT_S2_PS0_PKfPfPKiiii,"",@"SHT_CUDA_INFO"
	.sectionflags	@""
	.align	4


	//----- nvinfo : EIATTR_CUDA_API_VERSION
	.align		4
        /*0000*/ 	.byte	0x04, 0x37
        /*0002*/ 	.short	(.L_935 - .L_934)
.L_934:
        /*0004*/ 	.word	0x00000082


	//----- nvinfo : EIATTR_KPARAM_INFO
	.align		4
.L_935:
        /*0008*/ 	.byte	0x04, 0x17
        /*000a*/ 	.short	(.L_937 - .L_936)
.L_936:
        /*000c*/ 	.word	0x00000000
        /*0010*/ 	.short	0x0008
        /*0012*/ 	.short	0x0038
        /*0014*/ 	.byte	0x00, 0xf0, 0x11, 0x00


	//----- nvinfo : EIATTR_KPARAM_INFO
	.align		4
.L_937:
        /*0018*/ 	.byte	0x04, 0x17
        /*001a*/ 	.short	(.L_939 - .L_938)
.L_938:
        /*001c*/ 	.word	0x00000000
        /*0020*/ 	.short	0x0007
        /*0022*/ 	.short	0x0034
        /*0024*/ 	.byte	0x00, 0xf0, 0x11, 0x00


	//----- nvinfo : EIATTR_KPARAM_INFO
	.align		4
.L_939:
        /*0028*/ 	.byte	0x04, 0x17
        /*002a*/ 	.short	(.L_941 - .L_940)
.L_940:
        /*002c*/ 	.word	0x00000000
        /*0030*/ 	.short	0x0006
        /*0032*/ 	.short	0x0030
        /*0034*/ 	.byte	0x00, 0xf0, 0x11, 0x00


	//----- nvinfo : EIATTR_KPARAM_INFO
	.align		4
.L_941:
        /*0038*/ 	.byte	0x04, 0x17
        /*003a*/ 	.short	(.L_943 - .L_942)
.L_942:
        /*003c*/ 	.word	0x00000000
        /*0040*/ 	.short	0x0005
        /*0042*/ 	.short	0x0028
        /*0044*/ 	.byte	0x00, 0xf0, 0x21, 0x00


	//----- nvinfo : EIATTR_KPARAM_INFO
	.align		4
.L_943:
        /*0048*/ 	.byte	0x04, 0x17
        /*004a*/ 	.short	(.L_945 - .L_944)
.L_944:
        /*004c*/ 	.word	0x00000000
        /*0050*/ 	.short	0x0004
        /*0052*/ 	.short	0x0020
        /*0054*/ 	.byte	0x00, 0xf0, 0x21, 0x00


	//----- nvinfo : EIATTR_KPARAM_INFO
	.align		4
.L_945:
        /*0058*/ 	.byte	0x04, 0x17
        /*005a*/ 	.short	(.L_947 - .L_946)
.L_946:
        /*005c*/ 	.word	0x00000000
        /*0060*/ 	.short	0x0003
        /*0062*/ 	.short	0x0018
        /*0064*/ 	.byte	0x00, 0xf0, 0x21, 0x00


	//----- nvinfo : EIATTR_KPARAM_INFO
	.align		4
.L_947:
        /*0068*/ 	.byte	0x04, 0x17
        /*006a*/ 	.short	(.L_949 - .L_948)
.L_948:
        /*006c*/ 	.word	0x00000000
        /*0070*/ 	.short	0x0002
        /*0072*/ 	.short	0x0010
        /*0074*/ 	.byte	0x00, 0xf0, 0x21, 0x00


	//----- nvinfo : EIATTR_KPARAM_INFO
	.align		4
.L_949:
        /*0078*/ 	.byte	0x04, 0x17
        /*007a*/ 	.short	(.L_951 - .L_950)
.L_950:
        /*007c*/ 	.word	0x00000000
        /*0080*/ 	.short	0x0001
        /*0082*/ 	.short	0x0008
        /*0084*/ 	.byte	0x00, 0xf0, 0x21, 0x00


	//----- nvinfo : EIATTR_KPARAM_INFO
	.align		4
.L_951:
        /*0088*/ 	.byte	0x04, 0x17
        /*008a*/ 	.short	(.L_953 - .L_952)
.L_952:
        /*008c*/ 	.word	0x00000000
        /*0090*/ 	.short	0x0000
        /*0092*/ 	.short	0x0000
        /*0094*/ 	.byte	0x00, 0xf0, 0x21, 0x00


	//----- nvinfo : EIATTR_SPARSE_MMA_MASK
	.align		4
.L_953:
        /*0098*/ 	.byte	0x03, 0x50
        /*009a*/ 	.short	0x0000


	//----- nvinfo : EIATTR_MAXREG_COUNT
	.align		4
        /*009c*/ 	.byte	0x03, 0x1b
        /*009e*/ 	.short	0x00ff


	//----- nvinfo : EIATTR_NUM_BARRIERS
	.align		4
        /*00a0*/ 	.byte	0x02, 0x4c
        /*00a2*/ 	.byte	0x01
	.zero		1


	//----- nvinfo : EIATTR_MERCURY_ISA_VERSION
	.align		4
        /*00a4*/ 	.byte	0x03, 0x5f
        /*00a6*/ 	.short	0x0101


	//----- nvinfo : EIATTR_COOP_GROUP_MASK_REGIDS
	.align		4
        /*00a8*/ 	.byte	0x04, 0x29
        /*00aa*/ 	.short	(.L_955 - .L_954)


	//   ....[0]....
.L_954:
        /*00ac*/ 	.word	0xffffffff


	//   ....[1]....
        /*00b0*/ 	.word	0xffffffff


	//   ....[2]....
        /*00b4*/ 	.word	0xffffffff


	//   ....[3]....
        /*00b8*/ 	.word	0xffffffff


	//   ....[4]....
        /*00bc*/ 	.word	0xffffffff


	//   ....[5]....
        /*00c0*/ 	.word	0xffffffff


	//   ....[6]....
        /*00c4*/ 	.word	0xffffffff


	//   ....[7]....
        /*00c8*/ 	.word	0xffffffff


	//   ....[8]....
        /*00cc*/ 	.word	0xffffffff


	//   ....[9]....
        /*00d0*/ 	.word	0xffffffff


	//   ....[10]....
        /*00d4*/ 	.word	0xffffffff


	//   ....[11]....
        /*00d8*/ 	.word	0xffffffff


	//   ....[12]....
        /*00dc*/ 	.word	0xffffffff


	//   ....[13]....
        /*00e0*/ 	.word	0xffffffff


	//   ....[14]....
        /*00e4*/ 	.word	0xffffffff


	//   ....[15]....
        /*00e8*/ 	.word	0xffffffff


	//   ....[16]....
        /*00ec*/ 	.word	0xffffffff


	//   ....[17]....
        /*00f0*/ 	.word	0xffffffff


	//   ....[18]....
        /*00f4*/ 	.word	0xffffffff


	//   ....[19]....
        /*00f8*/ 	.word	0xffffffff


	//   ....[20]....
        /*00fc*/ 	.word	0xffffffff


	//   ....[21]....
        /*0100*/ 	.word	0xffffffff


	//   ....[22]....
        /*0104*/ 	.word	0xffffffff


	//   ....[23]....
        /*0108*/ 	.word	0xffffffff


	//   ....[24]....
        /*010c*/ 	.word	0xffffffff


	//----- nvinfo : EIATTR_COOP_GROUP_INSTR_OFFSETS
	.align		4
.L_955:
        /*0110*/ 	.byte	0x04, 0x28
        /*0112*/ 	.short	(.L_957 - .L_956)


	//   ....[0]....
.L_956:
        /*0114*/ 	.word	0x000014f0


	//   ....[1]....
        /*0118*/ 	.word	0x00001500


	//   ....[2]....
        /*011c*/ 	.word	0x00001510


	//   ....[3]....
        /*0120*/ 	.word	0x00001520


	//   ....[4]....
        /*0124*/ 	.word	0x00001550


	//   ....[5]....
        /*0128*/ 	.word	0x00001570


	//   ....[6]....
        /*012c*/ 	.word	0x00001590


	//   ....[7]....
        /*0130*/ 	.word	0x000015a0


	//   ....[8]....
        /*0134*/ 	.word	0x000015d0


	//   ....[9]....
        /*0138*/ 	.word	0x000015f0


	//   ....[10]....
        /*013c*/ 	.word	0x00001610


	//   ....[11]....
        /*0140*/ 	.word	0x00001620


	//   ....[12]....
        /*0144*/ 	.word	0x00001650


	//   ....[13]....
        /*0148*/ 	.word	0x00001670


	//   ....[14]....
        /*014c*/ 	.word	0x00001690


	//   ....[15]....
        /*0150*/ 	.word	0x000016a0


	//   ....[16]....
        /*0154*/ 	.word	0x000016d0


	//   ....[17]....
        /*0158*/ 	.word	0x000016f0


	//   ....[18]....
        /*015c*/ 	.word	0x00001710


	//   ....[19]....
        /*0160*/ 	.word	0x00001720


	//   ....[20]....
        /*0164*/ 	.word	0x00001820


	//   ....[21]....
        /*0168*/ 	.word	0x00001840


	//   ....[22]....
        /*016c*/ 	.word	0x00001860


	//   ....[23]....
        /*0170*/ 	.word	0x00001880


	//   ....[24]....
        /*0174*/ 	.word	0x000018a0


	//----- nvinfo : EIATTR_EXIT_INSTR_OFFSETS
	.align		4
.L_957:
        /*0178*/ 	.byte	0x04, 0x1c
        /*017a*/ 	.short	(.L_959 - .L_958)


	//   ....[0]....
.L_958:
        /*017c*/ 	.word	0x00001910


	//   ....[1]....
        /*0180*/ 	.word	0x00001980


	//   ....[2]....
        /*0184*/ 	.word	0x000019b0


	//   ....[3]....
        /*0188*/ 	.word	0x000019e0


	//   ....[4]....
        /*018c*/ 	.word	0x00001a10


	//   ....[5]....
        /*0190*/ 	.word	0x00001a50


	//   ....[6]....
        /*0194*/ 	.word	0x00001a80


	//   ....[7]....
        /*0198*/ 	.word	0x00001ab0


	//   ....[8]....
        /*019c*/ 	.word	0x00001ae0


	//   ....[9]....
        /*01a0*/ 	.word	0x00001b20


	//   ....[10]....
        /*01a4*/ 	.word	0x00001b50


	//   ....[11]....
        /*01a8*/ 	.word	0x00001b80


	//   ....[12]....
        /*01ac*/ 	.word	0x00001bb0


	//   ....[13]....
        /*01b0*/ 	.word	0x00001bf0


	//   ....[14]....
        /*01b4*/ 	.word	0x00001c20


	//   ....[15]....
        /*01b8*/ 	.word	0x00001c50


	//   ....[16]....
        /*01bc*/ 	.word	0x00001c80


	//   ....[17]....
        /*01c0*/ 	.word	0x00001cc0


	//   ....[18]....
        /*01c4*/ 	.word	0x00001cf0


	//   ....[19]....
        /*01c8*/ 	.word	0x00001d20


	//   ....[20]....
        /*01cc*/ 	.word	0x00001d50


	//   ....[21]....
        /*01d0*/ 	.word	0x00001d90


	//   ....[22]....
        /*01d4*/ 	.word	0x00001dc0


	//   ....[23]....
        /*01d8*/ 	.word	0x00001df0


	//   ....[24]....
        /*01dc*/ 	.word	0x00001e20


	//   ....[25]....
        /*01e0*/ 	.word	0x00001e60


	//   ....[26]....
        /*01e4*/ 	.word	0x00001e90


	//   ....[27]....
        /*01e8*/ 	.word	0x00001ec0


	//   ....[28]....
        /*01ec*/ 	.word	0x00001ef0


	//   ....[29]....
        /*01f0*/ 	.word	0x00001f30


	//   ....[30]....
        /*01f4*/ 	.word	0x00001f60


	//   ....[31]....
        /*01f8*/ 	.word	0x00001f90


	//   ....[32]....
        /*01fc*/ 	.word	0x00001fc0


	//   ....[33]....
        /*0200*/ 	.word	0x00002000


	//   ....[34]....
        /*0204*/ 	.word	0x00002030


	//   ....[35]....
        /*0208*/ 	.word	0x00002060


	//   ....[36]....
        /*020c*/ 	.word	0x00002090


	//   ....[37]....
        /*0210*/ 	.word	0x000020d0


	//   ....[38]....
        /*0214*/ 	.word	0x00002100


	//   ....[39]....
        /*0218*/ 	.word	0x00002130


	//   ....[40]....
        /*021c*/ 	.word	0x00002160


	//   ....[41]....
        /*0220*/ 	.word	0x000021a0


	//   ....[42]....
        /*0224*/ 	.word	0x000021d0


	//   ....[43]....
        /*0228*/ 	.word	0x00002200


	//   ....[44]....
        /*022c*/ 	.word	0x00002230


	//   ....[45]....
        /*0230*/ 	.word	0x00002270


	//   ....[46]....
        /*0234*/ 	.word	0x000022a0


	//   ....[47]....
        /*0238*/ 	.word	0x000022d0


	//   ....[48]....
        /*023c*/ 	.word	0x00002300


	//   ....[49]....
        /*0240*/ 	.word	0x00002340


	//   ....[50]....
        /*0244*/ 	.word	0x00002370


	//   ....[51]....
        /*0248*/ 	.word	0x000023a0


	//   ....[52]....
        /*024c*/ 	.word	0x000023d0


	//   ....[53]....
        /*0250*/ 	.word	0x00002410


	//   ....[54]....
        /*0254*/ 	.word	0x00002440


	//   ....[55]....
        /*0258*/ 	.word	0x00002470


	//   ....[56]....
        /*025c*/ 	.word	0x000024a0


	//   ....[57]....
        /*0260*/ 	.word	0x000024e0


	//   ....[58]....
        /*0264*/ 	.word	0x00002510


	//   ....[59]....
        /*0268*/ 	.word	0x00002540


	//   ....[60]....
        /*026c*/ 	.word	0x00002570


	//   ....[61]....
        /*0270*/ 	.word	0x000025b0


	//   ....[62]....
        /*0274*/ 	.word	0x000025e0


	//   ....[63]....
        /*0278*/ 	.word	0x00002610


	//   ....[64]....
        /*027c*/ 	.word	0x00002640


	//   ....[65]....
        /*0280*/ 	.word	0x00002680


	//   ....[66]....
        /*0284*/ 	.word	0x000026b0


	//   ....[67]....
        /*0288*/ 	.word	0x000026e0


	//   ....[68]....
        /*028c*/ 	.word	0x00002710


	//   ....[69]....
        /*0290*/ 	.word	0x00002750


	//   ....[70]....
        /*0294*/ 	.word	0x00002780


	//   ....[71]....
        /*0298*/ 	.word	0x000027b0


	//   ....[72]....
        /*029c*/ 	.word	0x000027e0


	//   ....[73]....
        /*02a0*/ 	.word	0x00002820


	//   ....[74]....
        /*02a4*/ 	.word	0x00002850


	//   ....[75]....
        /*02a8*/ 	.word	0x00002880


	//   ....[76]....
        /*02ac*/ 	.word	0x000028b0


	//   ....[77]....
        /*02b0*/ 	.word	0x000028f0


	//   ....[78]....
        /*02b4*/ 	.word	0x00002920


	//   ....[79]....
        /*02b8*/ 	.word	0x00002950


	//   ....[80]....
        /*02bc*/ 	.word	0x00002980


	//   ....[81]....
        /*02c0*/ 	.word	0x000029c0


	//   ....[82]....
        /*02c4*/ 	.word	0x000029f0


	//   ....[83]....
        /*02c8*/ 	.word	0x00002a20


	//   ....[84]....
        /*02cc*/ 	.word	0x00002a50


	//   ....[85]....
        /*02d0*/ 	.word	0x00002a90


	//   ....[86]....
        /*02d4*/ 	.word	0x00002ac0


	//   ....[87]....
        /*02d8*/ 	.word	0x00002af0


	//   ....[88]....
        /*02dc*/ 	.word	0x00002b20


	//   ....[89]....
        /*02e0*/ 	.word	0x00002b60


	//   ....[90]....
        /*02e4*/ 	.word	0x00002b90


	//   ....[91]....
        /*02e8*/ 	.word	0x00002bc0


	//   ....[92]....
        /*02ec*/ 	.word	0x00002bf0


	//   ....[93]....
        /*02f0*/ 	.word	0x00002c30


	//   ....[94]....
        /*02f4*/ 	.word	0x00002c60


	//   ....[95]....
        /*02f8*/ 	.word	0x00002c90


	//   ....[96]....
        /*02fc*/ 	.word	0x00002cc0


	//   ....[97]....
        /*0300*/ 	.word	0x00002d00


	//   ....[98]....
        /*0304*/ 	.word	0x00002d30


	//   ....[99]....
        /*0308*/ 	.word	0x00002d60


	//   ....[100]....
        /*030c*/ 	.word	0x00002d90


	//   ....[101]....
        /*0310*/ 	.word	0x00002dd0


	//   ....[102]....
        /*0314*/ 	.word	0x00002e00


	//   ....[103]....
        /*0318*/ 	.word	0x00002e30


	//   ....[104]....
        /*031c*/ 	.word	0x00002e60


	//   ....[105]....
        /*0320*/ 	.word	0x00002ea0


	//   ....[106]....
        /*0324*/ 	.word	0x00002ed0


	//   ....[107]....
        /*0328*/ 	.word	0x00002f00


	//   ....[108]....
        /*032c*/ 	.word	0x00002f30


	//   ....[109]....
        /*0330*/ 	.word	0x00002f70


	//   ....[110]....
        /*0334*/ 	.word	0x00002fa0


	//   ....[111]....
        /*0338*/ 	.word	0x00002fd0


	//   ....[112]....
        /*033c*/ 	.word	0x00003000


	//   ....[113]....
        /*0340*/ 	.word	0x00003040


	//   ....[114]....
        /*0344*/ 	.word	0x00003070


	//   ....[115]....
        /*0348*/ 	.word	0x000030a0


	//   ....[116]....
        /*034c*/ 	.word	0x000030d0


	//   ....[117]....
        /*0350*/ 	.word	0x00003110


	//   ....[118]....
        /*0354*/ 	.word	0x00003140


	//   ....[119]....
        /*0358*/ 	.word	0x00003170


	//   ....[120]....
        /*035c*/ 	.word	0x000031a0


	//   ....[121]....
        /*0360*/ 	.word	0x000031e0


	//   ....[122]....
        /*0364*/ 	.word	0x00003210


	//   ....[123]....
        /*0368*/ 	.word	0x00003240


	//   ....[124]....
        /*036c*/ 	.word	0x00003270


	//   ....[125]....
        /*0370*/ 	.word	0x000032b0


	//   ....[126]....
        /*0374*/ 	.word	0x000032e0


	//   ....[127]....
        /*0378*/ 	.word	0x00003310


	//   ....[128]....
        /*037c*/ 	.word	0x00003330


	//----- nvinfo : EIATTR_CRS_STACK_SIZE
	.align		4
.L_959:
        /*0380*/ 	.byte	0x04, 0x1e
        /*0382*/ 	.short	(.L_961 - .L_960)
.L_960:
        /*0384*/ 	.word	0x00000000


	//----- nvinfo : EIATTR_CBANK_PARAM_SIZE
	.align		4
.L_961:
        /*0388*/ 	.byte	0x03, 0x19
        /*038a*/ 	.short	0x003c


	//----- nvinfo : EIATTR_PARAM_CBANK
	.align		4
        /*038c*/ 	.byte	0x04, 0x0a
        /*038e*/ 	.short	(.L_963 - .L_962)
	.align		4
.L_962:
        /*0390*/ 	.word	index@(.nv.constant0._Z18moe_permute_kernelIffLi128ELb1EEvPKT_S2_PS0_PKfPfPKiiii)
        /*0394*/ 	.short	0x0210
        /*0396*/ 	.short	0x003c


	//----- nvinfo : EIATTR_SW_WAR
	.align		4
.L_963:
        /*0398*/ 	.byte	0x04, 0x36
        /*039a*/ 	.short	(.L_965 - .L_964)
.L_964:
        /*039c*/ 	.word	0x00000008
.L_965:


//--------------------- .nv.info._Z18moe_permute_kernelIffLi64ELb1EEvPKT_S2_PS0_PKfPfPKiiii --------------------------
	.section	.nv.info._Z18moe_permute_kernelIffLi64ELb1EEvPKT_S2_PS0_PKfPfPKiiii,"",@"SHT_CUDA_INFO"
	.sectionflags	@""
	.align	4


	//----- nvinfo : EIATTR_CUDA_API_VERSION
	.align		4
        /*0000*/ 	.byte	0x04, 0x37
        /*0002*/ 	.short	(.L_967 - .L_966)
.L_966:
        /*0004*/ 	.word	0x00000082


	//----- nvinfo : EIATTR_KPARAM_INFO
	.align		4
.L_967:
        /*0008*/ 	.byte	0x04, 0x17
        /*000a*/ 	.short	(.L_969 - .L_968)
.L_968:
        /*000c*/ 	.word	0x00000000
        /*0010*/ 	.short	0x0008
        /*0012*/ 	.short	0x0038
        /*0014*/ 	.byte	0x00, 0xf0, 0x11, 0x00


	//----- nvinfo : EIATTR_KPARAM_INFO
	.align		4
.L_969:
        /*0018*/ 	.byte	0x04, 0x17
        /*001a*/ 	.short	(.L_971 - .L_970)
.L_970:
        /*001c*/ 	.word	0x00000000
        /*0020*/ 	.short	0x0007
        /*0022*/ 	.short	0x0034
        /*0024*/ 	.byte	0x00, 0xf0, 0x11, 0x00


	//----- nvinfo : EIATTR_KPARAM_INFO
	.align		4
.L_971:
        /*0028*/ 	.byte	0x04, 0x17
        /*002a*/ 	.short	(.L_973 - .L_972)
.L_972:
        /*002c*/ 	.word	0x00000000
        /*0030*/ 	.short	0x0006
        /*0032*/ 	.short	0x0030
        /*0034*/ 	.byte	0x00, 0xf0, 0x11, 0x00


	//----- nvinfo : EIATTR_KPARAM_INFO
	.align		4
.L_973:
        /*0038*/ 	.byte	0x04, 0x17
        /*003a*/ 	.short	(.L_975 - .L_974)
.L_974:
        /*003c*/ 	.word	0x00000000
        /*0040*/ 	.short	0x0005
        /*0042*/ 	.short	0x0028
        /*0044*/ 	.byte	0x00, 0xf0, 0x21, 0x00


	//----- nvinfo : EIATTR_KPARAM_INFO
	.align		4
.L_975:
        /*0048*/ 	.byte	0x04, 0x17
        /*004a*/ 	.short	(.L_977 - .L_976)
.L_976:
        /*004c*/ 	.word	0x00000000
        /*0050*/ 	.short	0x0004
        /*0052*/ 	.short	0x0020
        /*0054*/ 	.byte	0x00, 0xf0, 0x21, 0x00


	//----- nvinfo : EIATTR_KPARAM_INFO
	.align		4
.L_977:
        /*0058*/ 	.byte	0x04, 0x17
        /*005a*/ 	.short	(.L_979 - .L_978)
.L_978:
        /*005c*/ 	.word	0x00000000
        /*0060*/ 	.short	0x0003
        /*0062*/ 	.short	0x0018
        /*0064*/ 	.byte	0x00, 0xf0, 0x21, 0x00


	//----- nvinfo : EIATTR_KPARAM_INFO
	.align		4
.L_979:
        /*0068*/ 	.byte	0x04, 0x17
        /*006a*/ 	.short	(.L_981 - .L_980)
.L_980:
        /*006c*/ 	.word	0x00000000
        /*0070*/ 	.short	0x0002
        /*0072*/ 	.short	0x0010
        /*0074*/ 	.byte	0x00, 0xf0, 0x21, 0x00


	//----- nvinfo : EIATTR_KPARAM_INFO
	.align		4
.L_981:
        /*0078*/ 	.byte	0x04, 0x17
        /*007a*/ 	.short	(.L_983 - .L_982)
.L_982:
        /*007c*/ 	.word	0x00000000
        /*0080*/ 	.short	0x0001
        /*0082*/ 	.short	0x0008
        /*0084*/ 	.byte	0x00, 0xf0, 0x21, 0x00


	//----- nvinfo : EIATTR_KPARAM_INFO
	.align		4
.L_983:
        /*0088*/ 	.byte	0x04, 0x17
        /*008a*/ 	.short	(.L_985 - .L_984)
.L_984:
        /*008c*/ 	.word	0x00000000
        /*0090*/ 	.short	0x0000
        /*0092*/ 	.short	0x0000
        /*0094*/ 	.byte	0x00, 0xf0, 0x21, 0x00


	//----- nvinfo : EIATTR_SPARSE_MMA_MASK
	.align		4
.L_985:
        /*0098*/ 	.byte	0x03, 0x50
        /*009a*/ 	.short	0x0000


	//----- nvinfo : EIATTR_MAXREG_COUNT
	.align		4
        /*009c*/ 	.byte	0x03, 0x1b
        /*009e*/ 	.short	0x00ff


	//----- nvinfo : EIATTR_NUM_BARRIERS
	.align		4
        /*00a0*/ 	.byte	0x02, 0x4c
        /*00a2*/ 	.byte	0x01
	.zero		1


	//----- nvinfo : EIATTR_MERCURY_ISA_VERSION
	.align		4
        /*00a4*/ 	.byte	0x03, 0x5f
        /*00a6*/ 	.short	0x0101


	//----- nvinfo : EIATTR_COOP_GROUP_MASK_REGIDS
	.align		4
        /*00a8*/ 	.byte	0x04, 0x29
        /*00aa*/ 	.short	(.L_987 - .L_986)


	//   ....[0]....
.L_986:
        /*00ac*/ 	.word	0xffffffff


	//   ....[1]....
        /*00b0*/ 	.word	0xffffffff


	//   ....[2]....
        /*00b4*/ 	.word	0xffffffff


	//   ....[3]....
        /*00b8*/ 	.word	0xffffffff


	//   ....[4]....
        /*00bc*/ 	.word	0xffffffff


	//   ....[5]....
        /*00c0*/ 	.word	0xffffffff


	//   ....[6]....
        /*00c4*/ 	.word	0xffffffff


	//   ....[7]....
        /*00c8*/ 	.word	0xffffffff


	//   ....[8]....
        /*00cc*/ 	.word	0xffffffff


	//   ....[9]....
        /*00d0*/ 	.word	0xffffffff


	//   ....[10]....
        /*00d4*/ 	.word	0xffffffff


	//   ....[11]....
        /*00d8*/ 	.word	0xffffffff


	//   ....[12]....
        /*00dc*/ 	.word	0xffffffff


	//   ....[13]....
        /*00e0*/ 	.word	0xffffffff


	//   ....[14]....
        /*00e4*/ 	.word	0xffffffff


	//   ....[15]....
        /*00e8*/ 	.word	0xffffffff


	//   ....[16]....
        /*00ec*/ 	.word	0xffffffff


	//   ....[17]....
        /*00f0*/ 	.word	0xffffffff


	//   ....[18]....
        /*00f4*/ 	.word	0xffffffff


	//   ....[19]....
        /*00f8*/ 	.word	0xffffffff


	//   ....[20]....
        /*00fc*/ 	.word	0xffffffff


	//   ....[21]....
        /*0100*/ 	.word	0xffffffff


	//   ....[22]....
        /*0104*/ 	.word	0xffffffff


	//   ....[23]....
        /*0108*/ 	.word	0xffffffff


	//   ....[24]....
        /*010c*/ 	.word	0xffffffff


	//   ....[25]....
        /*0110*/ 	.word	0xffffffff


	//   ....[26]....
        /*0114*/ 	.word	0xffffffff


	//   ....[27]....
        /*0118*/ 	.word	0xffffffff


	//   ....[28]....
        /*011c*/ 	.word	0xffffffff


	//   ....[29]....
        /*0120*/ 	.word	0xffffffff


	//   ....[30]....
        /*0124*/ 	.word	0xffffffff


	//   ....[31]....
        /*0128*/ 	.word	0xffffffff


	//   ....[32]....
        /*012c*/ 	.word	0xffffffff


	//   ....[33]....
        /*0130*/ 	.word	0xffffffff


	//   ....[34]....
        /*0134*/ 	.word	0xffffffff


	//   ....[35]....
        /*0138*/ 	.word	0xffffffff


	//   ....[36]....
        /*013c*/ 	.word	0xffffffff


	//   ....[37]....
        /*0140*/ 	.word	0xffffffff


	//   ....[38]....
        /*0144*/ 	.word	0xffffffff


	//   ....[39]....
        /*0148*/ 	.word	0xffffffff


	//   ....[40]....
        /*014c*/ 	.word	0xffffffff


	//   ....[41]....
        /*0150*/ 	.word	0xffffffff


	//   ....[42]....
        /*0154*/ 	.word	0xffffffff


	//   ....[43]....
        /*0158*/ 	.word	0xffffffff


	//   ....[44]....
        /*015c*/ 	.word	0xffffffff


	//   ....[45]....
        /*0160*/ 	.word	0xffffffff


	//   ....[46]....
        /*0164*/ 	.word	0xffffffff


	//   ....[47]....
        /*0168*/ 	.word	0xffffffff


	//   ....[48]....
        /*016c*/ 	.word	0xffffffff


	//   ....[49]....
        /*0170*/ 	.word	0xffffffff


	//   ....[50]....
        /*0174*/ 	.word	0xffffffff


	//   ....[51]....
        /*0178*/ 	.word	0xffffffff


	//   ....[52]....
        /*017c*/ 	.word	0xffffffff


	//   ....[53]....
        /*0180*/ 	.word	0xffffffff


	//   ....[54]....
        /*0184*/ 	.word	0xffffffff


	//   ....[55]....
        /*0188*/ 	.word	0xffffffff


	//   ....[56]....
        /*018c*/ 	.word	0xffffffff


	//   ....[57]....
        /*0190*/ 	.word	0xffffffff


	//   ....[58]....
        /*0194*/ 	.word	0xffffffff


	//   ....[59]....
        /*0198*/ 	.word	0xffffffff


	//   ....[60]....
        /*019c*/ 	.word	0xffffffff


	//   ....[61]....
        /*01a0*/ 	.word	0xffffffff


	//   ....[62]....
        /*01a4*/ 	.word	0xffffffff


	//   ....[63]....
        /*01a8*/ 	.word	0xffffffff


	//   ....[64]....
        /*01ac*/ 	.word	0xffffffff


	//   ....[65]....
        /*01b0*/ 	.word	0xffffffff


	//   ....[66]....
        /*01b4*/ 	.word	0xffffffff


	//   ....[67]....
        /*01b8*/ 	.word	0xffffffff


	//   ....[68]....
        /*01bc*/ 	.word	0xffffffff


	//   ....[69]....
        /*01c0*/ 	.word	0xffffffff


	//   ....[70]....
        /*01c4*/ 	.word	0xffffffff


	//   ....[71]....
        /*01c8*/ 	.word	0xffffffff


	//   ....[72]....
        /*01cc*/ 	.word	0xffffffff


	//   ....[73]....
        /*01d0*/ 	.word	0xffffffff


	//   ....[74]....
        /*01d4*/ 	.word	0xffffffff


	//   ....[75]....
        /*01d8*/ 	.word	0xffffffff


	//   ....[76]....
        /*01dc*/ 	.word	0xffffffff


	//   ....[77]....
        /*01e0*/ 	.word	0xffffffff


	//   ....[78]....
        /*01e4*/ 	.word	0xffffffff


	//   ....[79]....
        /*01e8*/ 	.word	0xffffffff


	//   ....[80]....
        /*01ec*/ 	.word	0xffffffff


	//   ....[81]....
        /*01f0*/ 	.word	0xffffffff


	//   ....[82]....
        /*01f4*/ 	.word	0xffffffff


	//   ....[83]....
        /*01f8*/ 	.word	0xffffffff


	//   ....[84]....
        /*01fc*/ 	.word	0xffffffff


	//   ....[85]....
        /*0200*/ 	.word	0xffffffff


	//   ....[86]....
        /*0204*/ 	.word	0xffffffff


	//   ....[87]....
        /*0208*/ 	.word	0xffffffff


	//   ....[88]....
        /*020c*/ 	.word	0xffffffff


	//   ....[89]....
        /*0210*/ 	.word	0xffffffff


	//   ....[90]....
        /*0214*/ 	.word	0xffffffff


	//   ....[91]....
        /*0218*/ 	.word	0xffffffff


	//   ....[92]....
        /*021c*/ 	.word	0xffffffff


	//   ....[93]....
        /*0220*/ 	.word	0xffffffff


	//   ....[94]....
        /*0224*/ 	.word	0xffffffff


	//   ....[95]....
        /*0228*/ 	.word	0xffffffff


	//   ....[96]....
        /*022c*/ 	.word	0xffffffff


	//   ....[97]....
        /*0230*/ 	.word	0xffffffff


	//   ....[98]....
        /*0234*/ 	.word	0xffffffff


	//   ....[99]....
        /*0238*/ 	.word	0xffffffff


	//   ....[100]....
        /*023c*/ 	.word	0xffffffff


	//   ....[101]....
        /*0240*/ 	.word	0xffffffff


	//   ....[102]....
        /*0244*/ 	.word	0xffffffff


	//   ....[103]....
        /*0248*/ 	.word	0xffffffff


	//   ....[104]....
        /*024c*/ 	.word	0xffffffff


	//   ....[105]....
        /*0250*/ 	.word	0xffffffff


	//   ....[106]....
        /*0254*/ 	.word	0xffffffff


	//   ....[107]....
        /*0258*/ 	.word	0xffffffff


	//   ....[108]....
        /*025c*/ 	.word	0xffffffff


	//   ....[109]....
        /*0260*/ 	.word	0xffffffff


	//   ....[110]....
        /*0264*/ 	.word	0xffffffff


	//   ....[111]....
        /*0268*/ 	.word	0xffffffff


	//   ....[112]....
        /*026c*/ 	.word	0xffffffff


	//   ....[113]....
        /*0270*/ 	.word	0xffffffff


	//   ....[114]....
        /*0274*/ 	.word	0xffffffff


	//   ....[115]....
        /*0278*/ 	.word	0xffffffff


	//   ....[116]....
        /*027c*/ 	.word	0xffffffff


	//   ....[117]....
        /*0280*/ 	.word	0xffffffff


	//   ....[118]....
        /*0284*/ 	.word	0xffffffff


	//   ....[119]....
        /*0288*/ 	.word	0xffffffff


	//   ....[120]....
        /*028c*/ 	.word	0xffffffff


	//   ....[121]....
        /*0290*/ 	.word	0xffffffff


	//   ....[122]....
        /*0294*/ 	.word	0xffffffff


	//   ....[123]....
        /*0298*/ 	.word	0xffffffff


	//   ....[124]....
        /*029c*/ 	.word	0xffffffff


	//   ....[125]....
        /*02a0*/ 	.word	0xffffffff


	//   ....[126]....
        /*02a4*/ 	.word	0xffffffff


	//   ....[127]....
        /*02a8*/ 	.word	0xffffffff


	//   ....[128]....
        /*02ac*/ 	.word	0xffffffff


	//   ....[129]....
        /*02b0*/ 	.word	0xffffffff


	//   ....[130]....
        /*02b4*/ 	.word	0xffffffff


	//   ....[131]....
        /*02b8*/ 	.word	0xffffffff


	//   ....[132]....
        /*02bc*/ 	.word	0xffffffff


	//   ....[133]....
        /*02c0*/ 	.word	0xffffffff


	//   ....[134]....
        /*02c4*/ 	.word	0xffffffff


	//   ....[135]....
        /*02c8*/ 	.word	0xffffffff


	//   ....[136]....
        /*02cc*/ 	.word	0xffffffff


	//   ....[137]....
        /*02d0*/ 	.word	0xffffffff


	//   ....[138]....
        /*02d4*/ 	.word	0xffffffff


	//   ....[139]....
        /*02d8*/ 	.word	0xffffffff


	//   ....[140]....
        /*02dc*/ 	.word	0xffffffff


	//   ....[141]....
        /*02e0*/ 	.word	0xffffffff


	//   ....[142]....
        /*02e4*/ 	.word	0xffffffff


	//   ....[143]....
        /*02e8*/ 	.word	0xffffffff


	//   ....[144]....
        /*02ec*/ 	.word	0xffffffff


	//   ....[145]....
        /*02f0*/ 	.word	0xffffffff


	//   ....[146]....
        /*02f4*/ 	.word	0xffffffff


	//   ....[147]....
        /*02f8*/ 	.word	0xffffffff


	//   ....[148]....
        /*02fc*/ 	.word	0xffffffff


	//   ....[149]....
        /*0300*/ 	.word	0xffffffff


	//   ....[150]....
        /*0304*/ 	.word	0xffffffff


	//   ....[151]....
        /*0308*/ 	.word	0xffffffff


	//   ....[152]....
        /*030c*/ 	.word	0xffffffff


	//   ....[153]....
        /*0310*/ 	.word	0xffffffff


	//   ....[154]....
        /*0314*/ 	.word	0xffffffff


	//   ....[155]....
        /*0318*/ 	.word	0xffffffff


	//   ....[156]....
        /*031c*/ 	.word	0xffffffff


	//   ....[157]....
        /*0320*/ 	.word	0xffffffff


	//   ....[158]....
        /*0324*/ 	.word	0xffffffff


	//   ....[159]....
        /*0328*/ 	.word	0xffffffff


	//   ....[160]....
        /*032c*/ 	.word	0xffffffff


	//   ....[161]....
        /*0330*/ 	.word	0xffffffff


	//   ....[162]....
        /*0334*/ 	.word	0xffffffff


	//   ....[163]....
        /*0338*/ 	.word	0xffffffff


	//   ....[164]....
        /*033c*/ 	.word	0xffffffff


	//   ....[165]....
        /*0340*/ 	.word	0xffffffff


	//   ....[166]....
        /*0344*/ 	.word	0xffffffff


	//   ....[167]....
        /*0348*/ 	.word	0xffffffff


	//   ....[168]....
        /*034c*/ 	.word	0xffffffff


	//   ....[169]....
        /*0350*/ 	.word	0xffffffff


	//   ....[170]....
        /*0354*/ 	.word	0xffffffff


	//   ....[171]....
        /*0358*/ 	.word	0xffffffff


	//   ....[172]....
        /*035c*/ 	.word	0xffffffff


	//   ....[173]....
        /*0360*/ 	.word	0xffffffff


	//   ....[174]....
        /*0364*/ 	.word	0xffffffff


	//   ....[175]....
        /*0368*/ 	.word	0xffffffff


	//   ....[176]....
        /*036c*/ 	.word	0xffffffff


	//   ....[177]....
        /*0370*/ 	.word	0xffffffff


	//   ....[178]....
        /*0374*/ 	.word	0xffffffff


	//   ....[179]....
        /*0378*/ 	.word	0xffffffff


	//   ....[180]....
        /*037c*/ 	.word	0xffffffff


	//   ....[181]....
        /*0380*/ 	.word	0xffffffff


	//   ....[182]....
        /*0384*/ 	.word	0xffffffff


	//   ....[183]....
        /*0388*/ 	.word	0xffffffff


	//   ....[184]....
        /*038c*/ 	.word	0xffffffff


	//   ....[185]....
        /*0390*/ 	.word	0xffffffff


	//   ....[186]....
        /*0394*/ 	.word	0xffffffff


	//   ....[187]....
        /*0398*/ 	.word	0xffffffff


	//   ....[188]....
        /*039c*/ 	.word	0xffffffff


	//   ....[189]....
        /*03a0*/ 	.word	0xffffffff


	//   ....[190]....
        /*03a4*/ 	.word	0xffffffff


	//   ....[191]....
        /*03a8*/ 	.word	0xffffffff


	//   ....[192]....
        /*03ac*/ 	.word	0xffffffff


	//   ....[193]....
        /*03b0*/ 	.word	0xffffffff


	//   ....[194]....
        /*03b4*/ 	.word	0xffffffff


	//   ....[195]....
        /*03b8*/ 	.word	0xffffffff


	//   ....[196]....
        /*03bc*/ 	.word	0xffffffff


	//   ....[197]....
        /*03c0*/ 	.word	0xffffffff


	//   ....[198]....
        /*03c4*/ 	.word	0xffffffff


	//   ....[199]....
        /*03c8*/ 	.word	0xffffffff


	//   ....[200]....
        /*03cc*/ 	.word	0xffffffff


	//   ....[201]....
        /*03d0*/ 	.word	0xffffffff


	//   ....[202]....
        /*03d4*/ 	.word	0xffffffff


	//   ....[203]....
        /*03d8*/ 	.word	0xffffffff


	//   ....[204]....
        /*03dc*/ 	.word	0xffffffff


	//   ....[205]....
        /*03e0*/ 	.word	0xffffffff


	//   ....[206]....
        /*03e4*/ 	.word	0xffffffff


	//   ....[207]....
        /*03e8*/ 	.word	0xffffffff


	//   ....[208]....
        /*03ec*/ 	.word	0xffffffff


	//   ....[209]....
        /*03f0*/ 	.word	0xffffffff


	//   ....[210]....
        /*03f4*/ 	.word	0xffffffff


	//   ....[211]....
        /*03f8*/ 	.word	0xffffffff


	//   ....[212]....
        /*03fc*/ 	.word	0xffffffff


	//   ....[213]....
        /*0400*/ 	.word	0xffffffff


	//   ....[214]....
        /*0404*/ 	.word	0xffffffff


	//   ....[215]....
        /*0408*/ 	.word	0xffffffff


	//   ....[216]....
        /*040c*/ 	.word	0xffffffff


	//   ....[217]....
        /*0410*/ 	.word	0xffffffff


	//   ....[218]....
        /*0414*/ 	.word	0xffffffff


	//   ....[219]....
        /*0418*/ 	.word	0xffffffff


	//   ....[220]....
        /*041c*/ 	.word	0xffffffff


	//   ....[221]....
        /*0420*/ 	.word	0xffffffff


	//   ....[222]....
        /*0424*/ 	.word	0xffffffff


	//   ....[223]....
        /*0428*/ 	.word	0xffffffff


	//   ....[224]....
        /*042c*/ 	.word	0xffffffff


	//   ....[225]....
        /*0430*/ 	.word	0xffffffff


	//   ....[226]....
        /*0434*/ 	.word	0xffffffff


	//   ....[227]....
        /*0438*/ 	.word	0xffffffff


	//   ....[228]....
        /*043c*/ 	.word	0xffffffff


	//   ....[229]....
        /*0440*/ 	.word	0xffffffff


	//   ....[230]....
        /*0444*/ 	.word	0xffffffff


	//   ....[231]....
        /*0448*/ 	.word	0xffffffff


	//   ....[232]....
        /*044c*/ 	.word	0xffffffff


	//   ....[233]....
        /*0450*/ 	.word	0xffffffff


	//   ....[234]....
        /*0454*/ 	.word	0xffffffff


	//   ....[235]....
        /*0458*/ 	.word	0xffffffff


	//   ....[236]....
        /*045c*/ 	.word	0xffffffff


	//   ....[237]....
        /*0460*/ 	.word	0xffffffff


	//   ....[238]....
        /*0464*/ 	.word	0xffffffff


	//   ....[239]....
        /*0468*/ 	.word	0xffffffff


	//   ....[240]....
        /*046c*/ 	.word	0xffffffff


	//   ....[241]....
        /*0470*/ 	.word	0xffffffff


	//   ....[242]....
        /*0474*/ 	.word	0xffffffff


	//   ....[243]....
        /*0478*/ 	.word	0xffffffff


	//   ....[244]....
        /*047c*/ 	.word	0xffffffff


	//   ....[245]....
        /*0480*/ 	.word	0xffffffff


	//   ....[246]....
        /*0484*/ 	.word	0xffffffff


	//   ....[247]....
        /*0488*/ 	.word	0xffffffff


	//   ....[248]....
        /*048c*/ 	.word	0xffffffff


	//   ....[249]....
        /*0490*/ 	.word	0xffffffff


	//   ....[250]....
        /*0494*/ 	.word	0xffffffff


	//   ....[251]....
        /*0498*/ 	.word	0xffffffff


	//   ....[252]....
        /*049c*/ 	.word	0xffffffff


	//   ....[253]....
        /*04a0*/ 	.word	0xffffffff


	//   ....[254]....
        /*04a4*/ 	.word	0xffffffff


	//   ....[255]....
        /*04a8*/ 	.word	0xffffffff


	//   ....[0]....
        /*04ac*/ 	.word	0xffffffff


	//   ....[1]....
        /*04b0*/ 	.word	0xffffffff


	//   ....[2]....
        /*04b4*/ 	.word	0xffffffff


	//   ....[3]....
        /*04b8*/ 	.word	0xffffffff


	//   ....[4]....
        /*04bc*/ 	.word	0xffffffff


	//   ....[5]....
        /*04c0*/ 	.word	0xffffffff


	//   ....[6]....
        /*04c4*/ 	.word	0xffffffff


	//   ....[7]....
        /*04c8*/ 	.word	0xffffffff


	//   ....[8]....
        /*04cc*/ 	.word	0xffffffff


	//   ....[9]....
        /*04d0*/ 	.word	0xffffffff


	//   ....[10]....
        /*04d4*/ 	.word	0xffffffff


	//   ....[11]....
        /*04d8*/ 	.word	0xffffffff


	//   ....[12]....
        /*04dc*/ 	.word	0xffffffff


	//   ....[13]....
        /*04e0*/ 	.word	0xffffffff


	//   ....[14]....
        /*04e4*/ 	.word	0xffffffff


	//   ....[15]....
        /*04e8*/ 	.word	0xffffffff


	//   ....[16]....
        /*04ec*/ 	.word	0xffffffff


	//   ....[17]....
        /*04f0*/ 	.word	0xffffffff


	//   ....[18]....
        /*04f4*/ 	.word	0xffffffff


	//   ....[19]....
        /*04f8*/ 	.word	0xffffffff


	//   ....[20]....
        /*04fc*/ 	.word	0xffffffff


	//   ....[21]....
        /*0500*/ 	.word	0xffffffff


	//   ....[22]....
        /*0504*/ 	.word	0xffffffff


	//   ....[23]....
        /*0508*/ 	.word	0xffffffff


	//   ....[24]....
        /*050c*/ 	.word	0xffffffff


	//   ....[25]....
        /*0510*/ 	.word	0xffffffff


	//   ....[26]....
        /*0514*/ 	.word	0xffffffff


	//   ....[27]....
        /*0518*/ 	.word	0xffffffff


	//   ....[28]....
        /*051c*/ 	.word	0xffffffff


	//   ....[29]....
        /*0520*/ 	.word	0xffffffff


	//   ....[30]....
        /*0524*/ 	.word	0xffffffff


	//   ....[31]....
        /*0528*/ 	.word	0xffffffff


	//   ....[32]....
        /*052c*/ 	.word	0xffffffff


	//   ....[33]....
        /*0530*/ 	.word	0xffffffff


	//   ....[34]....
        /*0534*/ 	.word	0xffffffff


	//   ....[35]....
        /*0538*/ 	.word	0xffffffff


	//   ....[36]....
        /*053c*/ 	.word	0xffffffff


	//   ....[37]....
        /*0540*/ 	.word	0xffffffff


	//   ....[38]....
        /*0544*/ 	.word	0xffffffff


	//   ....[39]....
        /*0548*/ 	.word	0xffffffff


	//   ....[40]....
        /*054c*/ 	.word	0xffffffff


	//   ....[41]....
        /*0550*/ 	.word	0xffffffff


	//   ....[42]....
        /*0554*/ 	.word	0xffffffff


	//   ....[43]....
        /*0558*/ 	.word	0xffffffff


	//   ....[44]....
        /*055c*/ 	.word	0xffffffff


	//   ....[45]....
        /*0560*/ 	.word	0xffffffff


	//   ....[46]....
        /*0564*/ 	.word	0xffffffff


	//   ....[47]....
        /*0568*/ 	.word	0xffffffff


	//   ....[48]....
        /*056c*/ 	.word	0xffffffff


	//   ....[49]....
        /*0570*/ 	.word	0xffffffff


	//   ....[50]....
        /*0574*/ 	.word	0xffffffff


	//   ....[51]....
        /*0578*/ 	.word	0xffffffff


	//   ....[52]....
        /*057c*/ 	.word	0xffffffff


	//   ....[53]....
        /*0580*/ 	.word	0xffffffff


	//   ....[54]....
        /*0584*/ 	.word	0xffffffff


	//   ....[55]....
        /*0588*/ 	.word	0xffffffff


	//   ....[56]....
        /*058c*/ 	.word	0xffffffff


	//   ....[57]....
        /*0590*/ 	.word	0xffffffff


	//   ....[58]....
        /*0594*/ 	.word	0xffffffff


	//   ....[59]....
        /*0598*/ 	.word	0xffffffff


	//   ....[60]....
        /*059c*/ 	.word	0xffffffff


	//   ....[61]....
        /*05a0*/ 	.word	0xffffffff


	//   ....[62]....
        /*05a4*/ 	.word	0xffffffff


	//   ....[63]....
        /*05a8*/ 	.word	0xffffffff


	//----- nvinfo : EIATTR_COOP_GROUP_INSTR_OFFSETS
	.align		4
.L_987:
        /*05ac*/ 	.byte	0x04, 0x28
        /*05ae*/ 	.short	(.L_989 - .L_988)


	//   ....[0]....
.L_988:
        /*05b0*/ 	.word	0x000012f0


	//   ....[1]....
        /*05b4*/ 	.word	0x00001310


	//   ....[2]....
        /*05b8*/ 	.word	0x00001330


	//   ....[3]....
        /*05bc*/ 	.word	0x00001350


	//   ....[4]....
        /*05c0*/ 	.word	0x00001370


	//   ....[5]....
        /*05c4*/ 	.word	0x000013d0


	//   ....[6]....
        /*05c8*/ 	.word	0x000013f0


	//   ....[7]....
        /*05cc*/ 	.word	0x00001410


	//   ....[8]....
        /*05d0*/ 	.word	0x00001430


	//   ....[9]....
        /*05d4*/ 	.word	0x00001450


	//   ....[10]....
        /*05d8*/ 	.word	0x000014b0


	//   ....[11]....
        /*05dc*/ 	.word	0x000014d0


	//   ....[12]....
        /*05e0*/ 	.word	0x000014f0


	//   ....[13]....
        /*05e4*/ 	.word	0x00001510


	//   ....[14]....
        /*05e8*/ 	.word	0x00001530


	//   ....[15]....
        /*05ec*/ 	.word	0x00001590


	//   ....[16]....
        /*05f0*/ 	.word	0x000015b0


	//   ....[17]....
        /*05f4*/ 	.word	0x000015d0


	//   ....[18]....
        /*05f8*/ 	.word	0x000015f0


	//   ....[19]....
        /*05fc*/ 	.word	0x00001610


	//   ....[20]....
        /*0600*/ 	.word	0x00001670


	//   ....[21]....
        /*0604*/ 	.word	0x00001690


	//   ....[22]....
        /*0608*/ 	.word	0x000016b0


	//   ....[23]....
        /*060c*/ 	.word	0x000016d0


	//   ....[24]....
        /*0610*/ 	.word	0x000016f0


	//   ....[25]....
        /*0614*/ 	.word	0x00001750


	//   ....[26]....
        /*0618*/ 	.word	0x00001770


	//   ....[27]....
        /*061c*/ 	.word	0x00001790


	//   ....[28]....
        /*0620*/ 	.word	0x000017b0


	//   ....[29]....
        /*0624*/ 	.word	0x000017d0


	//   ....[30]....
        /*0628*/ 	.word	0x00001830


	//   ....[31]....
        /*062c*/ 	.word	0x00001850


	//   ....[32]....
        /*0630*/ 	.word	0x00001870


	//   ....[33]....
        /*0634*/ 	.word	0x00001890


	//   ....[34]....
        /*0638*/ 	.word	0x000018b0


	//   ....[35]....
        /*063c*/ 	.word	0x00001910


	//   ....[36]....
        /*0640*/ 	.word	0x00001930


	//   ....[37]....
        /*0644*/ 	.word	0x00001950


	//   ....[38]....
        /*0648*/ 	.word	0x00001970


	//   ....[39]....
        /*064c*/ 	.word	0x00001990


	//   ....[40]....
        /*0650*/ 	.word	0x000019f0


	//   ....[41]....
        /*0654*/ 	.word	0x00001a10


	//   ....[42]....
        /*0658*/ 	.word	0x00001a30


	//   ....[43]....
        /*065c*/ 	.word	0x00001a50


	//   ....[44]....
        /*0660*/ 	.word	0x00001a70


	//   ....[45]....
        /*0664*/ 	.word	0x00001ad0


	//   ....[46]....
        /*0668*/ 	.word	0x00001af0


	//   ....[47]....
        /*066c*/ 	.word	0x00001b10


	//   ....[48]....
        /*0670*/ 	.word	0x00001b30


	//   ....[49]....
        /*0674*/ 	.word	0x00001b50


	//   ....[50]....
        /*0678*/ 	.word	0x00001bb0


	//   ....[51]....
        /*067c*/ 	.word	0x00001bd0


	//   ....[52]....
        /*0680*/ 	.word	0x00001bf0


	//   ....[53]....
        /*0684*/ 	.word	0x00001c10


	//   ....[54]....
        /*0688*/ 	.word	0x00001c30


	//   ....[55]....
        /*068c*/ 	.word	0x00001c90


	//   ....[56]....
        /*0690*/ 	.word	0x00001cb0


	//   ....[57]....
        /*0694*/ 	.word	0x00001cd0


	//   ....[58]....
        /*0698*/ 	.word	0x00001cf0


	//   ....[59]....
        /*069c*/ 	.word	0x00001d10


	//   ....[60]....
        /*06a0*/ 	.word	0x00001d70


	//   ....[61]....
        /*06a4*/ 	.word	0x00001d90


	//   ....[62]....
        /*06a8*/ 	.word	0x00001db0


	//   ....[63]....
        /*06ac*/ 	.word	0x00001dd0


	//   ....[64]....
        /*06b0*/ 	.word	0x00001df0


	//   ....[65]....
        /*06b4*/ 	.word	0x00001e50


	//   ....[66]....
        /*06b8*/ 	.word	0x00001e70


	//   ....[67]....
        /*06bc*/ 	.word	0x00001e90


	//   ....[68]....
        /*06c0*/ 	.word	0x00001eb0


	//   ....[69]....
        /*06c4*/ 	.word	0x00001ed0


	//   ....[70]....
        /*06c8*/ 	.word	0x00001f30


	//   ....[71]....
        /*06cc*/ 	.word	0x00001f50


	//   ....[72]....
        /*06d0*/ 	.word	0x00001f70


	//   ....[73]....
        /*06d4*/ 	.word	0x00001f90


	//   ....[74]....
        /*06d8*/ 	.word	0x00001fb0


	//   ....[75]....
        /*06dc*/ 	.word	0x00002010


	//   ....[76]....
        /*06e0*/ 	.word	0x00002030


	//   ....[77]....
        /*06e4*/ 	.word	0x00002050


	//   ....[78]....
        /*06e8*/ 	.word	0x00002070


	//   ....[79]....
        /*06ec*/ 	.word	0x00002090


	//   ....[80]....
        /*06f0*/ 	.word	0x000020f0


	//   ....[81]....
        /*06f4*/ 	.word	0x00002110


	//   ....[82]....
        /*06f8*/ 	.word	0x00002130


	//   ....[83]....
        /*06fc*/ 	.word	0x00002150


	//   ....[84]....
        /*0700*/ 	.word	0x00002170


	//   ....[85]....
        /*0704*/ 	.word	0x000021d0


	//   ....[86]....
        /*0708*/ 	.word	0x000021f0


	//   ....[87]....
        /*070c*/ 	.word	0x00002210


	//   ....[88]....
        /*0710*/ 	.word	0x00002230


	//   ....[89]....
        /*0714*/ 	.word	0x00002250


	//   ....[90]....
        /*0718*/ 	.word	0x000022b0


	//   ....[91]....
        /*071c*/ 	.word	0x000022d0


	//   ....[92]....
        /*0720*/ 	.word	0x000022f0


	//   ....[93]....
        /*0724*/ 	.word	0x00002310


	//   ....[94]....
        /*0728*/ 	.word	0x00002330


	//   ....[95]....
        /*072c*/ 	.word	0x00002390


	//   ....[96]....
        /*0730*/ 	.word	0x000023b0


	//   ....[97]....
        /*0734*/ 	.word	0x000023d0


	//   ....[98]....
        /*0738*/ 	.word	0x000023f0


	//   ....[99]....
        /*073c*/ 	.word	0x00002410


	//   ....[100]....
        /*0740*/ 	.word	0x00002470


	//   ....[101]....
        /*0744*/ 	.word	0x00002490


	//   ....[102]....
        /*0748*/ 	.word	0x000024b0


	//   ....[103]....
        /*074c*/ 	.word	0x000024d0


	//   ....[104]....
        /*0750*/ 	.word	0x000024f0


	//   ....[105]....
        /*0754*/ 	.word	0x00002550


	//   ....[106]....
        /*0758*/ 	.word	0x00002570


	//   ....[107]....
        /*075c*/ 	.word	0x00002590


	//   ....[108]....
        /*0760*/ 	.word	0x000025b0


	//   ....[109]....
        /*0764*/ 	.word	0x000025d0


	//   ....[110]....
        /*0768*/ 	.word	0x00002630


	//   ....[111]....
        /*076c*/ 	.word	0x00002650


	//   ....[112]....
        /*0770*/ 	.word	0x00002670


	//   ....[113]....
        /*0774*/ 	.word	0x00002690


	//   ....[114]....
        /*0778*/ 	.word	0x000026b0


	//   ....[115]....
        /*077c*/ 	.word	0x00002710


	//   ....[116]....
        /*0780*/ 	.word	0x00002730


	//   ....[117]....
        /*0784*/ 	.word	0x00002750


	//   ....[118]....
        /*0788*/ 	.word	0x00002770


	//   ....[119]....
        /*078c*/ 	.word	0x00002790


	//   ....[120]....
        /*0790*/ 	.word	0x000027f0


	//   ....[121]....
        /*0794*/ 	.word	0x00002810


	//   ....[122]....
        /*0798*/ 	.word	0x00002830


	//   ....[123]....
        /*079c*/ 	.word	0x00002850


	//   ....[124]....
        /*07a0*/ 	.word	0x00002870


	//   ....[125]....
        /*07a4*/ 	.word	0x000028d0


	//   ....[126]....
        /*07a8*/ 	.word	0x000028f0


	//   ....[127]....
        /*07ac*/ 	.word	0x00002910


	//   ....[128]....
        /*07b0*/ 	.word	0x00002930


	//   ....[129]....
        /*07b4*/ 	.word	0x00002950


	//   ....[130]....
        /*07b8*/ 	.word	0x000029b0


	//   ....[131]....
        /*07bc*/ 	.word	0x000029d0


	//   ....[132]....
        /*07c0*/ 	.word	0x000029f0


	//   ....[133]....
        /*07c4*/ 	.word	0x00002a10


	//   ....[134]....
        /*07c8*/ 	.word	0x00002a30


	//   ....[135]....
        /*07cc*/ 	.word	0x00002a90


	//   ....[136]....
        /*07d0*/ 	.word	0x00002ab0


	//   ....[137]....
        /*07d4*/ 	.word	0x00002ad0


	//   ....[138]....
        /*07d8*/ 	.word	0x00002af0


	//   ....[139]....
        /*07dc*/ 	.word	0x00002b10


	//   ....[140]....
        /*07e0*/ 	.word	0x00002b70


	//   ....[141]....
        /*07e4*/ 	.word	0x00002b90


	//   ....[142]....
        /*07e8*/ 	.word	0x00002bb0


	//   ....[143]....
        /*07ec*/ 	.word	0x00002bd0


	//   ....[144]....
        /*07f0*/ 	.word	0x00002bf0


	//   ....[145]....
        /*07f4*/ 	.word	0x00002c50


	//   ....[146]....
        /*07f8*/ 	.word	0x00002c70


	//   ....[147]....
        /*07fc*/ 	.word	0x00002c90


	//   ....[148]....
        /*0800*/ 	.word	0x00002cb0


	//   ....[149]....
        /*0804*/ 	.word	0x00002cd0


	//   ....[150]....
        /*0808*/ 	.word	0x00002d30


	//   ....[151]....
        /*080c*/ 	.word	0x00002d50


	//   ....[152]....
        /*0810*/ 	.word	0x00002d70


	//   ....[153]....
        /*0814*/ 	.word	0x00002d90


	//   ....[154]....
        /*0818*/ 	.word	0x00002db0


	//   ....[155]....
        /*081c*/ 	.word	0x00002e10


	//   ....[156]....
        /*0820*/ 	.word	0x00002e30


	//   ....[157]....
        /*0824*/ 	.word	0x00002e50


	//   ....[158]....
        /*0828*/ 	.word	0x00002e70


	//   ....[159]....
        /*082c*/ 	.word	0x00002e90


	//   ....[160]....
        /*0830*/ 	.word	0x00002ef0


	//   ....[161]....
        /*0834*/ 	.word	0x00002f10


	//   ....[162]....
        /*0838*/ 	.word	0x00002f30


	//   ....[163]....
        /*083c*/ 	.word	0x00002f50


	//   ....[164]....
        /*0840*/ 	.word	0x00002f70


	//   ....[165]....
        /*0844*/ 	.word	0x00002fd0


	//   ....[166]....
        /*0848*/ 	.word	0x00002ff0


	//   ....[167]....
        /*084c*/ 	.word	0x00003010


	//   ....[168]....
        /*0850*/ 	.word	0x00003030


	//   ....[169]....
        /*0854*/ 	.word	0x00003050


	//   ....[170]....
        /*0858*/ 	.word	0x000030b0


	//   ....[171]....
        /*085c*/ 	.word	0x000030d0


	//   ....[172]....
        /*0860*/ 	.word	0x000030f0


	//   ....[173]....
        /*0864*/ 	.word	0x00003110


	//   ....[174]....
        /*0868*/ 	.word	0x00003130


	//   ....[175]....
        /*086c*/ 	.word	0x00003190


	//   ....[176]....
        /*0870*/ 	.word	0x000031b0


	//   ....[177]....
        /*0874*/ 	.word	0x000031d0


	//   ....[178]....
        /*0878*/ 	.word	0x000031f0


	//   ....[179]....
        /*087c*/ 	.word	0x00003210


	//   ....[180]....
        /*0880*/ 	.word	0x00003270


	//   ....[181]....
        /*0884*/ 	.word	0x00003290


	//   ....[182]....
        /*0888*/ 	.word	0x000032b0


	//   ....[183]....
        /*088c*/ 	.word	0x000032d0


	//   ....[184]....
        /*0890*/ 	.word	0x000032f0


	//   ....[185]....
        /*0894*/ 	.word	0x00003350


	//   ....[186]....
        /*0898*/ 	.word	0x00003370


	//   ....[187]....
        /*089c*/ 	.word	0x00003390


	//   ....[188]....
        /*08a0*/ 	.word	0x000033b0


	//   ....[189]....
        /*08a4*/ 	.word	0x000033d0


	//   ....[190]....
        /*08a8*/ 	.word	0x00003430


	//   ....[191]....
        /*08ac*/ 	.word	0x00003450


	//   ....[192]....
        /*08b0*/ 	.word	0x00003470


	//   ....[193]....
        /*08b4*/ 	.word	0x00003490


	//   ....[194]....
        /*08b8*/ 	.word	0x000034b0


	//   ....[195]....
        /*08bc*/ 	.word	0x00003510


	//   ....[196]....
        /*08c0*/ 	.word	0x00003530


	//   ....[197]....
        /*08c4*/ 	.word	0x00003550


	//   ....[198]....
        /*08c8*/ 	.word	0x00003570


	//   ....[199]....
        /*08cc*/ 	.word	0x00003590


	//   ....[200]....
        /*08d0*/ 	.word	0x000035f0


	//   ....[201]....
        /*08d4*/ 	.word	0x00003610


	//   ....[202]....
        /*08d8*/ 	.word	0x00003630


	//   ....[203]....
        /*08dc*/ 	.word	0x00003650


	//   ....[204]....
        /*08e0*/ 	.word	0x00003670


	//   ....[205]....
        /*08e4*/ 	.word	0x000036d0


	//   ....[206]....
        /*08e8*/ 	.word	0x000036f0


	//   ....[207]....
        /*08ec*/ 	.word	0x00003710


	//   ....[208]....
        /*08f0*/ 	.word	0x00003730


	//   ....[209]....
        /*08f4*/ 	.word	0x00003750


	//   ....[210]....
        /*08f8*/ 	.word	0x000037b0


	//   ....[211]....
        /*08fc*/ 	.word	0x000037d0


	//   ....[212]....
        /*0900*/ 	.word	0x000037f0


	//   ....[213]....
        /*0904*/ 	.word	0x00003810


	//   ....[214]....
        /*0908*/ 	.word	0x00003830


	//   ....[215]....
        /*090c*/ 	.word	0x00003890


	//   ....[216]....
        /*0910*/ 	.word	0x000038b0


	//   ....[217]....
        /*0914*/ 	.word	0x000038d0


	//   ....[218]....
        /*0918*/ 	.word	0x000038f0


	//   ....[219]....
        /*091c*/ 	.word	0x00003910


	//   ....[220]....
        /*0920*/ 	.word	0x00003970


	//   ....[221]....
        /*0924*/ 	.word	0x00003990


	//   ....[222]....
        /*0928*/ 	.word	0x000039b0


	//   ....[223]....
        /*092c*/ 	.word	0x000039d0


	//   ....[224]....
        /*0930*/ 	.word	0x000039f0


	//   ....[225]....
        /*0934*/ 	.word	0x00003a50


	//   ....[226]....
        /*0938*/ 	.word	0x00003a70


	//   ....[227]....
        /*093c*/ 	.word	0x00003a90


	//   ....[228]....
        /*0940*/ 	.word	0x00003ab0


	//   ....[229]....
        /*0944*/ 	.word	0x00003ad0


	//   ....[230]....
        /*0948*/ 	.word	0x00003b30


	//   ....[231]....
        /*094c*/ 	.word	0x00003b50


	//   ....[232]....
        /*0950*/ 	.word	0x00003b70


	//   ....[233]....
        /*0954*/ 	.word	0x00003b90


	//   ....[234]....
        /*0958*/ 	.word	0x00003bb0


	//   ....[235]....
        /*095c*/ 	.word	0x00003c10


	//   ....[236]....
        /*0960*/ 	.word	0x00003c30


	//   ....[237]....
        /*0964*/ 	.word	0x00003c50


	//   ....[238]....
        /*0968*/ 	.word	0x00003c70


	//   ....[239]....
        /*096c*/ 	.word	0x00003c90


	//   ....[240]....
        /*0970*/ 	.word	0x00003cf0


	//   ....[241]....
        /*0974*/ 	.word	0x00003d10


	//   ....[242]....
        /*0978*/ 	.word	0x00003d30


	//   ....[243]....
        /*097c*/ 	.word	0x00003d50


	//   ....[244]....
        /*0980*/ 	.word	0x00003d70


	//   ....[245]....
        /*0984*/ 	.word	0x00003dd0


	//   ....[246]....
        /*0988*/ 	.word	0x00003df0


	//   ....[247]....
        /*098c*/ 	.word	0x00003e10


	//   ....[248]....
        /*0990*/ 	.word	0x00003e30


	//   ....[249]....
        /*0994*/ 	.word	0x00003e50


	//   ....[250]....
        /*0998*/ 	.word	0x00003eb0


	//   ....[251]....
        /*099c*/ 	.word	0x00003ed0


	//   ....[252]....
        /*09a0*/ 	.word	0x00003ef0


	//   ....[253]....
        /*09a4*/ 	.word	0x00003f10


	//   ....[254]....
        /*09a8*/ 	.word	0x00003f30


	//   ....[255]....
        /*09ac*/ 	.word	0x00003f90


	//   ....[0]....
        /*09b0*/ 	.word	0x00003fb0


	//   ....[1]....
        /*09b4*/ 	.word	0x00003fd0


	//   ....[2]....
        /*09b8*/ 	.word	0x00003ff0


	//   ....[3]....
        /*09bc*/ 	.word	0x00004010


	//   ....[4]....
        /*09c0*/ 	.word	0x00004070


	//   ....[5]....
        /*09c4*/ 	.word	0x00004090


	//   ....[6]....
        /*09c8*/ 	.word	0x000040b0


	//   ....[7]....
        /*09cc*/ 	.word	0x000040d0


	//   ....[8]....
        /*09d0*/ 	.word	0x000040f0


	//   ....[9]....
        /*09d4*/ 	.word	0x00004150


	//   ....[10]....
        /*09d8*/ 	.word	0x00004170


	//   ....[11]....
        /*09dc*/ 	.word	0x00004190


	//   ....[12]....
        /*09e0*/ 	.word	0x000041b0


	//   ....[13]....
        /*09e4*/ 	.word	0x000041d0


	//   ....[14]....
        /*09e8*/ 	.word	0x00004230


	//   ....[15]....
        /*09ec*/ 	.word	0x00004250


	//   ....[16]....
        /*09f0*/ 	.word	0x00004270


	//   ....[17]....
        /*09f4*/ 	.word	0x00004290


	//   ....[18]....
        /*09f8*/ 	.word	0x000042b0


	//   ....[19]....
        /*09fc*/ 	.word	0x00004310


	//   ....[20]....
        /*0a00*/ 	.word	0x00004330


	//   ....[21]....
        /*0a04*/ 	.word	0x00004350


	//   ....[22]....
        /*0a08*/ 	.word	0x00004370


	//   ....[23]....
        /*0a0c*/ 	.word	0x00004390


	//   ....[24]....
        /*0a10*/ 	.word	0x000043f0


	//   ....[25]....
        /*0a14*/ 	.word	0x00004410


	//   ....[26]....
        /*0a18*/ 	.word	0x00004430


	//   ....[27]....
        /*0a1c*/ 	.word	0x00004450


	//   ....[28]....
        /*0a20*/ 	.word	0x00004470


	//   ....[29]....
        /*0a24*/ 	.word	0x000044d0


	//   ....[30]....
        /*0a28*/ 	.word	0x000044f0


	//   ....[31]....
        /*0a2c*/ 	.word	0x00004510


	//   ....[32]....
        /*0a30*/ 	.word	0x00004530


	//   ....[33]....
        /*0a34*/ 	.word	0x00004550


	//   ....[34]....
        /*0a38*/ 	.word	0x000045b0


	//   ....[35]....
        /*0a3c*/ 	.word	0x000045d0


	//   ....[36]....
        /*0a40*/ 	.word	0x000045f0


	//   ....[37]....
        /*0a44*/ 	.word	0x00004610


	//   ....[38]....
        /*0a48*/ 	.word	0x00004630


	//   ....[39]....
        /*0a4c*/ 	.word	0x00004690


	//   ....[40]....
        /*0a50*/ 	.word	0x000046b0


	//   ....[41]....
        /*0a54*/ 	.word	0x000046d0


	//   ....[42]....
        /*0a58*/ 	.word	0x000046f0


	//   ....[43]....
        /*0a5c*/ 	.word	0x00004710


	//   ....[44]....
        /*0a60*/ 	.word	0x00004770


	//   ....[45]....
        /*0a64*/ 	.word	0x00004790


	//   ....[46]....
        /*0a68*/ 	.word	0x000047b0


	//   ....[47]....
        /*0a6c*/ 	.word	0x000047d0


	//   ....[48]....
        /*0a70*/ 	.word	0x000047f0


	//   ....[49]....
        /*0a74*/ 	.word	0x00004850


	//   ....[50]....
        /*0a78*/ 	.word	0x00004870


	//   ....[51]....
        /*0a7c*/ 	.word	0x00004890


	//   ....[52]....
        /*0a80*/ 	.word	0x000048b0


	//   ....[53]....
        /*0a84*/ 	.word	0x000048d0


	//   ....[54]....
        /*0a88*/ 	.word	0x00004930


	//   ....[55]....
        /*0a8c*/ 	.word	0x00004950


	//   ....[56]....
        /*0a90*/ 	.word	0x00004970


	//   ....[57]....
        /*0a94*/ 	.word	0x00004990


	//   ....[58]....
        /*0a98*/ 	.word	0x000049b0


	//   ....[59]....
        /*0a9c*/ 	.word	0x00004a00


	//   ....[60]....
        /*0aa0*/ 	.word	0x00004a20


	//   ....[61]....
        /*0aa4*/ 	.word	0x00004a40


	//   ....[62]....
        /*0aa8*/ 	.word	0x00004a60


	//   ....[63]....
        /*0aac*/ 	.word	0x00004a80


	//----- nvinfo : EIATTR_EXIT_INSTR_OFFSETS
	.align		4
.L_989:
        /*0ab0*/ 	.byte	0x04, 0x1c
        /*0ab2*/ 	.short	(.L_991 - .L_990)


	//   ....[0]....
.L_990:
        /*0ab4*/ 	.word	0x00004ad0


	//   ....[1]....
        /*0ab8*/ 	.word	0x00004b40


	//   ....[2]....
        /*0abc*/ 	.word	0x00004b70


	//   ....[3]....
        /*0ac0*/ 	.word	0x00004ba0


	//   ....[4]....
        /*0ac4*/ 	.word	0x00004bd0


	//   ....[5]....
        /*0ac8*/ 	.word	0x00004c10


	//   ....[6]....
        /*0acc*/ 	.word	0x00004c40


	//   ....[7]....
        /*0ad0*/ 	.word	0x00004c70


	//   ....[8]....
        /*0ad4*/ 	.word	0x00004ca0


	//   ....[9]....
        /*0ad8*/ 	.word	0x00004ce0


	//   ....[10]....
        /*0adc*/ 	.word	0x00004d10


	//   ....[11]....
        /*0ae0*/ 	.word	0x00004d40


	//   ....[12]....
        /*0ae4*/ 	.word	0x00004d70


	//   ....[13]....
        /*0ae8*/ 	.word	0x00004db0


	//   ....[14]....
        /*0aec*/ 	.word	0x00004de0


	//   ....[15]....
        /*0af0*/ 	.word	0x00004e10


	//   ....[16]....
        /*0af4*/ 	.word	0x00004e40


	//   ....[17]....
        /*0af8*/ 	.word	0x00004e80


	//   ....[18]....
        /*0afc*/ 	.word	0x00004eb0


	//   ....[19]....
        /*0b00*/ 	.word	0x00004ee0


	//   ....[20]....
        /*0b04*/ 	.word	0x00004f10


	//   ....[21]....
        /*0b08*/ 	.word	0x00004f50


	//   ....[22]....
        /*0b0c*/ 	.word	0x00004f80


	//   ....[23]....
        /*0b10*/ 	.word	0x00004fb0


	//   ....[24]....
        /*0b14*/ 	.word	0x00004fe0


	//   ....[25]....
        /*0b18*/ 	.word	0x00005020


	//   ....[26]....
        /*0b1c*/ 	.word	0x00005050


	//   ....[27]....
        /*0b20*/ 	.word	0x00005080


	//   ....[28]....
        /*0b24*/ 	.word	0x000050b0


	//   ....[29]....
        /*0b28*/ 	.word	0x000050f0


	//   ....[30]....
        /*0b2c*/ 	.word	0x00005120


	//   ....[31]....
        /*0b30*/ 	.word	0x00005150


	//   ....[32]....
        /*0b34*/ 	.word	0x00005180


	//   ....[33]....
        /*0b38*/ 	.word	0x000051c0


	//   ....[34]....
        /*0b3c*/ 	.word	0x000051f0


	//   ....[35]....
        /*0b40*/ 	.word	0x00005220


	//   ....[36]....
        /*0b44*/ 	.word	0x00005250


	//   ....[37]....
        /*0b48*/ 	.word	0x00005290


	//   ....[38]....
        /*0b4c*/ 	.word	0x000052c0


	//   ....[39]....
        /*0b50*/ 	.word	0x000052f0


	//   ....[40]....
        /*0b54*/ 	.word	0x00005320


	//   ....[41]....
        /*0b58*/ 	.word	0x00005360


	//   ....[42]....
        /*0b5c*/ 	.word	0x00005390


	//   ....[43]....
        /*0b60*/ 	.word	0x000053c0


	//   ....[44]....
        /*0b64*/ 	.word	0x000053f0


	//   ....[45]....
        /*0b68*/ 	.word	0x00005430


	//   ....[46]....
        /*0b6c*/ 	.word	0x00005460


	//   ....[47]....
        /*0b70*/ 	.word	0x00005490


	//   ....[48]....
        /*0b74*/ 	.word	0x000054c0


	//   ....[49]....
        /*0b78*/ 	.word	0x00005500


	//   ....[50]....
        /*0b7c*/ 	.word	0x00005530


	//   ....[51]....
        /*0b80*/ 	.word	0x00005560


	//   ....[52]....
        /*0b84*/ 	.word	0x00005590


	//   ....[53]....
        /*0b88*/ 	.word	0x000055d0


	//   ....[54]....
        /*0b8c*/ 	.word	0x00005600


	//   ....[55]....
        /*0b90*/ 	.word	0x00005630


	//   ....[56]....
        /*0b94*/ 	.word	0x00005660


	//   ....[57]....
        /*0b98*/ 	.word	0x000056a0


	//   ....[58]....
        /*0b9c*/ 	.word	0x000056d0


	//   ....[59]....
        /*0ba0*/ 	.word	0x00005700


	//   ....[60]....
        /*0ba4*/ 	.word	0x00005730


	//   ....[61]....
        /*0ba8*/ 	.word	0x00005770


	//   ....[62]....
        /*0bac*/ 	.word	0x000057b0


	//   ....[63]....
        /*0bb0*/ 	.word	0x000057f0


	//   ....[64]....
        /*0bb4*/ 	.word	0x00005820


	//----- nvinfo : EIATTR_CRS_STACK_SIZE
	.align		4
.L_991:
        /*0bb8*/ 	.byte	0x04, 0x1e
        /*0bba*/ 	.short	(.L_993 - .L_992)
.L_992:
        /*0bbc*/ 	.word	0x00000000


	//----- nvinfo : EIATTR_CBANK_PARAM_SIZE
	.align		4
.L_993:
        /*0bc0*/ 	.byte	0x03, 0x19
        /*0bc2*/ 	.short	0x003c


	//----- nvinfo : EIATTR_PARAM_CBANK
	.align		4
        /*0bc4*/ 	.byte	0x04, 0x0a
        /*0bc6*/ 	.short	(.L_995 - .L_994)
	.align		4
.L_994:
        /*0bc8*/ 	.word	index@(.nv.constant0._Z18moe_permute_kernelIffLi64ELb1EEvPKT_S2_PS0_PKfPfPKiiii)
        /*0bcc*/ 	.short	0x0210
        /*0bce*/ 	.short	0x003c


	//----- nvinfo : EIATTR_SW_WAR
	.align		4
.L_995:
        /*0bd0*/ 	.byte	0x04, 0x36
        /*0bd2*/ 	.short	(.L_997 - .L_996)
.L_996:
        /*0bd4*/ 	.word	0x00000008
.L_997:


//--------------------- .nv.info._Z18moe_permute_kernelIffLi32ELb1EEvPKT_S2_PS0_PKfPfPKiiii --------------------------
	.section	.nv.info._Z18moe_permute_kernelIffLi32ELb1EEvPKT_S2_PS0_PKfPfPKiiii,"",@"SHT_CUDA_INFO"
	.sectionflags	@""
	.align	4


	//----- nvinfo : EIATTR_CUDA_API_VERSION
	.align		4
        /*0000*/ 	.byte	0x04, 0x37
        /*0002*/ 	.short	(.L_999 - .L_998)
.L_998:
        /*0004*/ 	.word	0x00000082


	//----- nvinfo : EIATTR_KPARAM_INFO
	.align		4
.L_999:
        /*0008*/ 	.byte	0x04, 0x17
        /*000a*/ 	.short	(.L_1001 - .L_1000)
.L_1000:
        /*000c*/ 	.word	0x00000000
        /*0010*/ 	.short	0x0008
        /*0012*/ 	.short	0x0038
        /*0014*/ 	.byte	0x00, 0xf0, 0x11, 0x00


	//----- nvinfo : EIATTR_KPARAM_INFO
	.align		4
.L_1001:
        /*0018*/ 	.byte	0x04, 0x17
        /*001a*/ 	.short	(.L_1003 - .L_1002)
.L_1002:
        /*001c*/ 	.word	0x00000000
        /*0020*/ 	.short	0x0007
        /*0022*/ 	.short	0x0034
        /*0024*/ 	.byte	0x00, 0xf0, 0x11, 0x00


	//----- nvinfo : EIATTR_KPARAM_INFO
	.align		4
.L_1003:
        /*0028*/ 	.byte	0x04, 0x17
        /*002a*/ 	.short	(.L_1005 - .L_1004)
.L_1004:
        /*002c*/ 	.word	0x00000000
        /*0030*/ 	.short	0x0006
        /*0032*/ 	.short	0x0030
        /*0034*/ 	.byte	0x00, 0xf0, 0x11, 0x00


	//----- nvinfo : EIATTR_KPARAM_INFO
	.align		4
.L_1005:
        /*0038*/ 	.byte	0x04, 0x17
        /*003a*/ 	.short	(.L_1007 - .L_1006)
.L_1006:
        /*003c*/ 	.word	0x00000000
        /*0040*/ 	.short	0x0005
        /*0042*/ 	.short	0x0028
        /*0044*/ 	.byte	0x00, 0xf0, 0x21, 0x00


	//----- nvinfo : EIATTR_KPARAM_INFO
	.align		4
.L_1007:
        /*0048*/ 	.byte	0x04, 0x17
        /*004a*/ 	.short	(.L_1009 - .L_1008)
.L_1008:
        /*004c*/ 	.word	0x00000000
        /*0050*/ 	.short	0x0004
        /*0052*/ 	.short	0x0020
        /*0054*/ 	.byte	0x00, 0xf0, 0x21, 0x00


	//----- nvinfo : EIATTR_KPARAM_INFO
	.align		4
.L_1009:
        /*0058*/ 	.byte	0x04, 0x17
        /*005a*/ 	.short	(.L_1011 - .L_1010)
.L_1010:
        /*005c*/ 	.word	0x00000000
        /*0060*/ 	.short	0x0003
        /*0062*/ 	.short	0x0018
        /*0064*/ 	.byte	0x00, 0xf0, 0x21, 0x00


	//----- nvinfo : EIATTR_KPARAM_INFO
	.align		4
.L_1011:
        /*0068*/ 	.byte	0x04, 0x17
        /*006a*/ 	.short	(.L_1013 - .L_1012)
.L_1012:
        /*006c*/ 	.word	0x00000000
        /*0070*/ 	.short	0x0002
        /*0072*/ 	.short	0x0010
        /*0074*/ 	.byte	0x00, 0xf0, 0x21, 0x00


	//----- nvinfo : EIATTR_KPARAM_INFO
	.align		4
.L_1013:
        /*0078*/ 	.byte	0x04, 0x17
        /*007a*/ 	.short	(.L_1015 - .L_1014)
.L_1014:
        /*007c*/ 	.word	0x00000000
        /*0080*/ 	.short	0x0001
        /*0082*/ 	.short	0x0008
        /*0084*/ 	.byte	0x00, 0xf0, 0x21, 0x00


	//----- nvinfo : EIATTR_KPARAM_INFO
	.align		4
.L_1015:
        /*0088*/ 	.byte	0x04, 0x17
        /*008a*/ 	.short	(.L_1017 - .L_1016)
.L_1016:
        /*008c*/ 	.word	0x00000000
        /*0090*/ 	.short	0x0000
        /*0092*/ 	.short	0x0000
        /*0094*/ 	.byte	0x00, 0xf0, 0x21, 0x00


	//----- nvinfo : EIATTR_SPARSE_MMA_MASK
	.align		4
.L_1017:
        /*0098*/ 	.byte	0x03, 0x50
        /*009a*/ 	.short	0x0000


	//----- nvinfo : EIATTR_MAXREG_COUNT
	.align		4
        /*009c*/ 	.byte	0x03, 0x1b
        /*009e*/ 	.short	0x00ff


	//----- nvinfo : EIATTR_NUM_BARRIERS
	.align		4
        /*00a0*/ 	.byte	0x02, 0x4c
        /*00a2*/ 	.byte	0x01
	.zero		1


	//----- nvinfo : EIATTR_MERCURY_ISA_VERSION
	.align		4
        /*00a4*/ 	.byte	0x03, 0x5f
        /*00a6*/ 	.short	0x0101


	//----- nvinfo : EIATTR_COOP_GROUP_MASK_REGIDS
	.align		4
        /*00a8*/ 	.byte	0x04, 0x29
        /*00aa*/ 	.short	(.L_1019 - .L_1018)


	//   ....[0]....
.L_1018:
        /*00ac*/ 	.word	0xffffffff


	//   ....[1]....
        /*00b0*/ 	.word	0xffffffff


	//   ....[2]....
        /*00b4*/ 	.word	0xffffffff


	//   ....[3]....
        /*00b8*/ 	.word	0xffffffff


	//   ....[4]....
        /*00bc*/ 	.word	0xffffffff


	//   ....[5]....
        /*00c0*/ 	.word	0xffffffff


	//   ....[6]....
        /*00c4*/ 	.word	0xffffffff


	//   ....[7]....
        /*00c8*/ 	.word	0xffffffff


	//   ....[8]....
        /*00cc*/ 	.word	0xffffffff


	//   ....[9]....
        /*00d0*/ 	.word	0xffffffff


	//   ....[10]....
        /*00d4*/ 	.word	0xffffffff


	//   ....[11]....
        /*00d8*/ 	.word	0xffffffff


	//   ....[12]....
        /*00dc*/ 	.word	0xffffffff


	//   ....[13]....
        /*00e0*/ 	.word	0xffffffff


	//   ....[14]....
        /*00e4*/ 	.word	0xffffffff


	//   ....[15]....
        /*00e8*/ 	.word	0xffffffff


	//   ....[16]....
        /*00ec*/ 	.word	0xffffffff


	//   ....[17]....
        /*00f0*/ 	.word	0xffffffff


	//   ....[18]....
        /*00f4*/ 	.word	0xffffffff


	//   ....[19]....
        /*00f8*/ 	.word	0xffffffff


	//   ....[20]....
        /*00fc*/ 	.word	0xffffffff


	//   ....[21]....
        /*0100*/ 	.word	0xffffffff


	//   ....[22]....
        /*0104*/ 	.word	0xffffffff


	//   ....[23]....
        /*0108*/ 	.word	0xffffffff


	//   ....[24]....
        /*010c*/ 	.word	0xffffffff


	//   ....[25]....
        /*0110*/ 	.word	0xffffffff


	//   ....[26]....
        /*0114*/ 	.word	0xffffffff


	//   ....[27]....
        /*0118*/ 	.word	0xffffffff


	//   ....[28]....
        /*011c*/ 	.word	0xffffffff


	//   ....[29]....
        /*0120*/ 	.word	0xffffffff


	//   ....[30]....
        /*0124*/ 	.word	0xffffffff


	//   ....[31]....
        /*0128*/ 	.word	0xffffffff


	//   ....[32]....
        /*012c*/ 	.word	0xffffffff


	//   ....[33]....
        /*0130*/ 	.word	0xffffffff


	//   ....[34]....
        /*0134*/ 	.word	0xffffffff


	//   ....[35]....
        /*0138*/ 	.word	0xffffffff


	//   ....[36]....
        /*013c*/ 	.word	0xffffffff


	//   ....[37]....
        /*0140*/ 	.word	0xffffffff


	//   ....[38]....
        /*0144*/ 	.word	0xffffffff


	//   ....[39]....
        /*0148*/ 	.word	0xffffffff


	//   ....[40]....
        /*014c*/ 	.word	0xffffffff


	//   ....[41]....
        /*0150*/ 	.word	0xffffffff


	//   ....[42]....
        /*0154*/ 	.word	0xffffffff


	//   ....[43]....
        /*0158*/ 	.word	0xffffffff


	//   ....[44]....
        /*015c*/ 	.word	0xffffffff


	//   ....[45]....
        /*0160*/ 	.word	0xffffffff


	//   ....[46]....
        /*0164*/ 	.word	0xffffffff


	//   ....[47]....
        /*0168*/ 	.word	0xffffffff


	//   ....[48]....
        /*016c*/ 	.word	0xffffffff


	//   ....[49]....
        /*0170*/ 	.word	0xffffffff


	//   ....[50]....
        /*0174*/ 	.word	0xffffffff


	//   ....[51]....
        /*0178*/ 	.word	0xffffffff


	//   ....[52]....
        /*017c*/ 	.word	0xffffffff


	//   ....[53]....
        /*0180*/ 	.word	0xffffffff


	//   ....[54]....
        /*0184*/ 	.word	0xffffffff


	//   ....[55]....
        /*0188*/ 	.word	0xffffffff


	//   ....[56]....
        /*018c*/ 	.word	0xffffffff


	//   ....[57]....
        /*0190*/ 	.word	0xffffffff


	//   ....[58]....
        /*0194*/ 	.word	0xffffffff


	//   ....[59]....
        /*0198*/ 	.word	0xffffffff


	//   ....[60]....
        /*019c*/ 	.word	0xffffffff


	//   ....[61]....
        /*01a0*/ 	.word	0xffffffff


	//   ....[62]....
        /*01a4*/ 	.word	0xffffffff


	//   ....[63]....
        /*01a8*/ 	.word	0xffffffff


	//   ....[64]....
        /*01ac*/ 	.word	0xffffffff


	//   ....[65]....
        /*01b0*/ 	.word	0xffffffff


	//   ....[66]....
        /*01b4*/ 	.word	0xffffffff


	//   ....[67]....
        /*01b8*/ 	.word	0xffffffff


	//   ....[68]....
        /*01bc*/ 	.word	0xffffffff


	//   ....[69]....
        /*01c0*/ 	.word	0xffffffff


	//   ....[70]....
        /*01c4*/ 	.word	0xffffffff


	//   ....[71]....
        /*01c8*/ 	.word	0xffffffff


	//   ....[72]....
        /*01cc*/ 	.word	0xffffffff


	//   ....[73]....
        /*01d0*/ 	.word	0xffffffff


	//   ....[74]....
        /*01d4*/ 	.word	0xffffffff


	//   ....[75]....
        /*01d8*/ 	.word	0xffffffff


	//   ....[76]....
        /*01dc*/ 	.word	0xffffffff


	//   ....[77]....
        /*01e0*/ 	.word	0xffffffff


	//   ....[78]....
        /*01e4*/ 	.word	0xffffffff


	//   ....[79]....
        /*01e8*/ 	.word	0xffffffff


	//   ....[80]....
        /*01ec*/ 	.word	0xffffffff


	//   ....[81]....
        /*01f0*/ 	.word	0xffffffff


	//   ....[82]....
        /*01f4*/ 	.word	0xffffffff


	//   ....[83]....
        /*01f8*/ 	.word	0xffffffff


	//   ....[84]....
        /*01fc*/ 	.word	0xffffffff


	//   ....[85]....
        /*0200*/ 	.word	0xffffffff


	//   ....[86]....
        /*0204*/ 	.word	0xffffffff


	//   ....[87]....
        /*0208*/ 	.word	0xffffffff


	//   ....[88]....
        /*020c*/ 	.word	0xffffffff


	//   ....[89]....
        /*0210*/ 	.word	0xffffffff


	//   ....[90]....
        /*0214*/ 	.word	0xffffffff


	//   ....[91]....
        /*0218*/ 	.word	0xffffffff


	//   ....[92]....
        /*021c*/ 	.word	0xffffffff


	//   ....[93]....
        /*0220*/ 	.word	0xffffffff


	//   ....[94]....
        /*0224*/ 	.word	0xffffffff


	//   ....[95]....
        /*0228*/ 	.word	0xffffffff


	//   ....[96]....
        /*022c*/ 	.word	0xffffffff


	//   ....[97]....
        /*0230*/ 	.word	0xffffffff


	//   ....[98]....
        /*0234*/ 	.word	0xffffffff


	//   ....[99]....
        /*0238*/ 	.word	0xffffffff


	//   ....[100]....
        /*023c*/ 	.word	0xffffffff


	//   ....[101]....
        /*0240*/ 	.word	0xffffffff


	//   ....[102]....
        /*0244*/ 	.word	0xffffffff


	//   ....[103]....
        /*0248*/ 	.word	0xffffffff


	//   ....[104]....
        /*024c*/ 	.word	0xffffffff


	//   ....[105]....
        /*0250*/ 	.word	0xffffffff


	//   ....[106]....
        /*0254*/ 	.word	0xffffffff


	//   ....[107]....
        /*0258*/ 	.word	0xffffffff


	//   ....[108]....
        /*025c*/ 	.word	0xffffffff


	//   ....[109]....
        /*0260*/ 	.word	0xffffffff


	//   ....[110]....
        /*0264*/ 	.word	0xffffffff


	//   ....[111]....
        /*0268*/ 	.word	0xffffffff


	//   ....[112]....
        /*026c*/ 	.word	0xffffffff


	//   ....[113]....
        /*0270*/ 	.word	0xffffffff


	//   ....[114]....
        /*0274*/ 	.word	0xffffffff


	//   ....[115]....
        /*0278*/ 	.word	0xffffffff


	//   ....[116]....
        /*027c*/ 	.word	0xffffffff


	//   ....[117]....
        /*0280*/ 	.word	0xffffffff


	//   ....[118]....
        /*0284*/ 	.word	0xffffffff


	//   ....[119]....
        /*0288*/ 	.word	0xffffffff


	//   ....[120]....
        /*028c*/ 	.word	0xffffffff


	//   ....[121]....
        /*0290*/ 	.word	0xffffffff


	//   ....[122]....
        /*0294*/ 	.word	0xffffffff


	//   ....[123]....
        /*0298*/ 	.word	0xffffffff


	//   ....[124]....
        /*029c*/ 	.word	0xffffffff


	//   ....[125]....
        /*02a0*/ 	.word	0xffffffff


	//   ....[126]....
        /*02a4*/ 	.word	0xffffffff


	//   ....[127]....
        /*02a8*/ 	.word	0xffffffff


	//   ....[128]....
        /*02ac*/ 	.word	0xffffffff


	//   ....[129]....
        /*02b0*/ 	.word	0xffffffff


	//   ....[130]....
        /*02b4*/ 	.word	0xffffffff


	//   ....[131]....
        /*02b8*/ 	.word	0xffffffff


	//   ....[132]....
        /*02bc*/ 	.word	0xffffffff


	//   ....[133]....
        /*02c0*/ 	.word	0xffffffff


	//   ....[134]....
        /*02c4*/ 	.word	0xffffffff


	//   ....[135]....
        /*02c8*/ 	.word	0xffffffff


	//   ....[136]....
        /*02cc*/ 	.word	0xffffffff


	//   ....[137]....
        /*02d0*/ 	.word	0xffffffff


	//   ....[138]....
        /*02d4*/ 	.word	0xffffffff


	//   ....[139]....
        /*02d8*/ 	.word	0xffffffff


	//   ....[140]....
        /*02dc*/ 	.word	0xffffffff


	//   ....[141]....
        /*02e0*/ 	.word	0xffffffff


	//   ....[142]....
        /*02e4*/ 	.word	0xffffffff


	//   ....[143]....
        /*02e8*/ 	.word	0xffffffff


	//   ....[144]....
        /*02ec*/ 	.word	0xffffffff


	//   ....[145]....
        /*02f0*/ 	.word	0xffffffff


	//   ....[146]....
        /*02f4*/ 	.word	0xffffffff


	//   ....[147]....
        /*02f8*/ 	.word	0xffffffff


	//   ....[148]....
        /*02fc*/ 	.word	0xffffffff


	//   ....[149]....
        /*0300*/ 	.word	0xffffffff


	//   ....[150]....
        /*0304*/ 	.word	0xffffffff


	//   ....[151]....
        /*0308*/ 	.word	0xffffffff


	//   ....[152]....
        /*030c*/ 	.word	0xffffffff


	//   ....[153]....
        /*0310*/ 	.word	0xffffffff


	//   ....[154]....
        /*0314*/ 	.word	0xffffffff


	//   ....[155]....
        /*0318*/ 	.word	0xffffffff


	//   ....[156]....
        /*031c*/ 	.word	0xffffffff


	//   ....[157]....
        /*0320*/ 	.word	0xffffffff


	//   ....[158]....
        /*0324*/ 	.word	0xffffffff


	//   ....[159]....
        /*0328*/ 	.word	0xffffffff


	//----- nvinfo : EIATTR_COOP_GROUP_INSTR_OFFSETS
	.align		4
.L_1019:
        /*032c*/ 	.byte	0x04, 0x28
        /*032e*/ 	.short	(.L_1021 - .L_1020)


	//   ....[0]....
.L_1020:
        /*0330*/ 	.word	0x000040d0


	//   ....[1]....
        /*0334*/ 	.word	0x00004100


	//   ....[2]....
        /*0338*/ 	.word	0x00004120


	//   ....[3]....
        /*033c*/ 	.word	0x00004140


	//   ....[4]....
        /*0340*/ 	.word	0x00004160


	//   ....[5]....
        /*0344*/ 	.word	0x00004190


	//   ....[6]....
        /*0348*/ 	.word	0x000041c0


	//   ....[7]....
        /*034c*/ 	.word	0x000041e0


	//   ....[8]....
        /*0350*/ 	.word	0x00004200


	//   ....[9]....
        /*0354*/ 	.word	0x00004220


	//   ....[10]....
        /*0358*/ 	.word	0x00004250


	//   ....[11]....
        /*035c*/ 	.word	0x00004280


	//   ....[12]....
        /*0360*/ 	.word	0x000042a0


	//   ....[13]....
        /*0364*/ 	.word	0x000042c0


	//   ....[14]....
        /*0368*/ 	.word	0x000042e0


	//   ....[15]....
        /*036c*/ 	.word	0x00004310


	//   ....[16]....
        /*0370*/ 	.word	0x00004340


	//   ....[17]....
        /*0374*/ 	.word	0x00004360


	//   ....[18]....
        /*0378*/ 	.word	0x00004380


	//   ....[19]....
        /*037c*/ 	.word	0x000043a0


	//   ....[20]....
        /*0380*/ 	.word	0x000043d0


	//   ....[21]....
        /*0384*/ 	.word	0x00004400


	//   ....[22]....
        /*0388*/ 	.word	0x00004420


	//   ....[23]....
        /*038c*/ 	.word	0x00004440


	//   ....[24]....
        /*0390*/ 	.word	0x00004460


	//   ....[25]....
        /*0394*/ 	.word	0x00004490


	//   ....[26]....
        /*0398*/ 	.word	0x000044c0


	//   ....[27]....
        /*039c*/ 	.word	0x000044e0


	//   ....[28]....
        /*03a0*/ 	.word	0x00004500


	//   ....[29]....
        /*03a4*/ 	.word	0x00004520


	//   ....[30]....
        /*03a8*/ 	.word	0x00004550


	//   ....[31]....
        /*03ac*/ 	.word	0x00004580


	//   ....[32]....
        /*03b0*/ 	.word	0x000045a0


	//   ....[33]....
        /*03b4*/ 	.word	0x000045c0


	//   ....[34]....
        /*03b8*/ 	.word	0x000045e0


	//   ....[35]....
        /*03bc*/ 	.word	0x00004610


	//   ....[36]....
        /*03c0*/ 	.word	0x00004640


	//   ....[37]....
        /*03c4*/ 	.word	0x00004660


	//   ....[38]....
        /*03c8*/ 	.word	0x00004680


	//   ....[39]....
        /*03cc*/ 	.word	0x000046a0


	//   ....[40]....
        /*03d0*/ 	.word	0x000046d0


	//   ....[41]....
        /*03d4*/ 	.word	0x00004700


	//   ....[42]....
        /*03d8*/ 	.word	0x00004720


	//   ....[43]....
        /*03dc*/ 	.word	0x00004740


	//   ....[44]....
        /*03e0*/ 	.word	0x00004760


	//   ....[45]....
        /*03e4*/ 	.word	0x00004790


	//   ....[46]....
        /*03e8*/ 	.word	0x000047c0


	//   ....[47]....
        /*03ec*/ 	.word	0x000047e0


	//   ....[48]....
        /*03f0*/ 	.word	0x00004800


	//   ....[49]....
        /*03f4*/ 	.word	0x00004820


	//   ....[50]....
        /*03f8*/ 	.word	0x00004850


	//   ....[51]....
        /*03fc*/ 	.word	0x00004880


	//   ....[52]....
        /*0400*/ 	.word	0x000048a0


	//   ....[53]....
        /*0404*/ 	.word	0x000048c0


	//   ....[54]....
        /*0408*/ 	.word	0x000048e0


	//   ....[55]....
        /*040c*/ 	.word	0x00004910


	//   ....[56]....
        /*0410*/ 	.word	0x00004940


	//   ....[57]....
        /*0414*/ 	.word	0x00004960


	//   ....[58]....
        /*0418*/ 	.word	0x00004980


	//   ....[59]....
        /*041c*/ 	.word	0x000049a0


	//   ....[60]....
        /*0420*/ 	.word	0x000049d0


	//   ....[61]....
        /*0424*/ 	.word	0x00004a00


	//   ....[62]....
        /*0428*/ 	.word	0x00004a20


	//   ....[63]....
        /*042c*/ 	.word	0x00004a40


	//   ....[64]....
        /*0430*/ 	.word	0x00004a60


	//   ....[65]....
        /*0434*/ 	.word	0x00004a90


	//   ....[66]....
        /*0438*/ 	.word	0x00004ac0


	//   ....[67]....
        /*043c*/ 	.word	0x00004ae0


	//   ....[68]....
        /*0440*/ 	.word	0x00004b00


	//   ....[69]....
        /*0444*/ 	.word	0x00004b20


	//   ....[70]....
        /*0448*/ 	.word	0x00004b50


	//   ....[71]....
        /*044c*/ 	.word	0x00004b80


	//   ....[72]....
        /*0450*/ 	.word	0x00004ba0


	//   ....[73]....
        /*0454*/ 	.word	0x00004bc0


	//   ....[74]....
        /*0458*/ 	.word	0x00004be0


	//   ....[75]....
        /*045c*/ 	.word	0x00004c10


	//   ....[76]....
        /*0460*/ 	.word	0x00004c40


	//   ....[77]....
        /*0464*/ 	.word	0x00004c60


	//   ....[78]....
        /*0468*/ 	.word	0x00004c80


	//   ....[79]....
        /*046c*/ 	.word	0x00004ca0


	//   ....[80]....
        /*0470*/ 	.word	0x00004cd0


	//   ....[81]....
        /*0474*/ 	.word	0x00004d00


	//   ....[82]....
        /*0478*/ 	.word	0x00004d20


	//   ....[83]....
        /*047c*/ 	.word	0x00004d40


	//   ....[84]....
        /*0480*/ 	.word	0x00004d60


	//   ....[85]....
        /*0484*/ 	.word	0x00004d90


	//   ....[86]....
        /*0488*/ 	.word	0x00004dc0


	//   ....[87]....
        /*048c*/ 	.word	0x00004de0


	//   ....[88]....
        /*0490*/ 	.word	0x00004e00


	//   ....[89]....
        /*0494*/ 	.word	0x00004e20


	//   ....[90]....
        /*0498*/ 	.word	0x00004e50


	//   ....[91]....
        /*049c*/ 	.word	0x00004e80


	//   ....[92]....
        /*04a0*/ 	.word	0x00004ea0


	//   ....[93]....
        /*04a4*/ 	.word	0x00004ec0


	//   ....[94]....
        /*04a8*/ 	.word	0x00004ee0


	//   ....[95]....
        /*04ac*/ 	.word	0x00004f10


	//   ....[96]....
        /*04b0*/ 	.word	0x00004f40


	//   ....[97]....
        /*04b4*/ 	.word	0x00004f60


	//   ....[98]....
        /*04b8*/ 	.word	0x00004f80


	//   ....[99]....
        /*04bc*/ 	.word	0x00004fa0


	//   ....[100]....
        /*04c0*/ 	.word	0x00004fd0


	//   ....[101]....
        /*04c4*/ 	.word	0x00005000


	//   ....[102]....
        /*04c8*/ 	.word	0x00005020


	//   ....[103]....
        /*04cc*/ 	.word	0x00005040


	//   ....[104]....
        /*04d0*/ 	.word	0x00005060


	//   ....[105]....
        /*04d4*/ 	.word	0x00005090


	//   ....[106]....
        /*04d8*/ 	.word	0x000050c0


	//   ....[107]....
        /*04dc*/ 	.word	0x000050e0


	//   ....[108]....
        /*04e0*/ 	.word	0x00005100


	//   ....[109]....
        /*04e4*/ 	.word	0x00005120


	//   ....[110]....
        /*04e8*/ 	.word	0x00005150


	//   ....[111]....
        /*04ec*/ 	.word	0x00005180


	//   ....[112]....
        /*04f0*/ 	.word	0x000051a0


	//   ....[113]....
        /*04f4*/ 	.word	0x000051c0


	//   ....[114]....
        /*04f8*/ 	.word	0x000051e0


	//   ....[115]....
        /*04fc*/ 	.word	0x00005210


	//   ....[116]....
        /*0500*/ 	.word	0x00005240


	//   ....[117]....
        /*0504*/ 	.word	0x00005260


	//   ....[118]....
        /*0508*/ 	.word	0x00005280


	//   ....[119]....
        /*050c*/ 	.word	0x000052a0


	//   ....[120]....
        /*0510*/ 	.word	0x000052d0


	//   ....[121]....
        /*0514*/ 	.word	0x00005300


	//   ....[122]....
        /*0518*/ 	.word	0x00005320


	//   ....[123]....
        /*051c*/ 	.word	0x00005340


	//   ....[124]....
        /*0520*/ 	.word	0x00005360


	//   ....[125]....
        /*0524*/ 	.word	0x00005390


	//   ....[126]....
        /*0528*/ 	.word	0x000053c0


	//   ....[127]....
        /*052c*/ 	.word	0x000053e0


	//   ....[128]....
        /*0530*/ 	.word	0x00005400


	//   ....[129]....
        /*0534*/ 	.word	0x00005420


	//   ....[130]....
        /*0538*/ 	.word	0x00005450


	//   ....[131]....
        /*053c*/ 	.word	0x00005480


	//   ....[132]....
        /*0540*/ 	.word	0x000054a0


	//   ....[133]....
        /*0544*/ 	.word	0x000054c0


	//   ....[134]....
        /*0548*/ 	.word	0x000054e0


	//   ....[135]....
        /*054c*/ 	.word	0x00005510


	//   ....[136]....
        /*0550*/ 	.word	0x00005540


	//   ....[137]....
        /*0554*/ 	.word	0x00005560


	//   ....[138]....
        /*0558*/ 	.word	0x00005580


	//   ....[139]....
        /*055c*/ 	.word	0x000055a0


	//   ....[140]....
        /*0560*/ 	.word	0x000055d0


	//   ....[141]....
        /*0564*/ 	.word	0x00005600


	//   ....[142]....
        /*0568*/ 	.word	0x00005620


	//   ....[143]....
        /*056c*/ 	.word	0x00005640


	//   ....[144]....
        /*0570*/ 	.word	0x00005660


	//   ....[145]....
        /*0574*/ 	.word	0x00005690


	//   ....[146]....
        /*0578*/ 	.word	0x000056c0


	//   ....[147]....
        /*057c*/ 	.word	0x000056e0


	//   ....[148]....
        /*0580*/ 	.word	0x00005700


	//   ....[149]....
        /*0584*/ 	.word	0x00005720


	//   ....[150]....
        /*0588*/ 	.word	0x00005750


	//   ....[151]....
        /*058c*/ 	.word	0x00005780


	//   ....[152]....
        /*0590*/ 	.word	0x000057a0


	//   ....[153]....
        /*0594*/ 	.word	0x000057c0


	//   ....[154]....
        /*0598*/ 	.word	0x000057e0


	//   ....[155]....
        /*059c*/ 	.word	0x00005810


	//   ....[156]....
        /*05a0*/ 	.word	0x00005830


	//   ....[157]....
        /*05a4*/ 	.word	0x00005850


	//   ....[158]....
        /*05a8*/ 	.word	0x00005870


	//   ....[159]....
        /*05ac*/ 	.word	0x00005890


	//----- nvinfo : EIATTR_EXIT_INSTR_OFFSETS
	.align		4
.L_1021:
        /*05b0*/ 	.byte	0x04, 0x1c
        /*05b2*/ 	.short	(.L_1023 - .L_1022)


	//   ....[0]....
.L_1022:
        /*05b4*/ 	.word	0x000058e0


	//   ....[1]....
        /*05b8*/ 	.word	0x00005950


	//   ....[2]....
        /*05bc*/ 	.word	0x00005980


	//   ....[3]....
        /*05c0*/ 	.word	0x000059b0


	//   ....[4]....
        /*05c4*/ 	.word	0x000059e0


	//   ....[5]....
        /*05c8*/ 	.word	0x00005a10


	//   ....[6]....
        /*05cc*/ 	.word	0x00005a40


	//   ....[7]....
        /*05d0*/ 	.word	0x00005a70


	//   ....[8]....
        /*05d4*/ 	.word	0x00005aa0


	//   ....[9]....
        /*05d8*/ 	.word	0x00005ad0


	//   ....[10]....
        /*05dc*/ 	.word	0x00005b00


	//   ....[11]....
        /*05e0*/ 	.word	0x00005b30


	//   ....[12]....
        /*05e4*/ 	.word	0x00005b60


	//   ....[13]....
        /*05e8*/ 	.word	0x00005b90


	//   ....[14]....
        /*05ec*/ 	.word	0x00005bc0


	//   ....[15]....
        /*05f0*/ 	.word	0x00005bf0


	//   ....[16]....
        /*05f4*/ 	.word	0x00005c20


	//   ....[17]....
        /*05f8*/ 	.word	0x00005c50


	//   ....[18]....
        /*05fc*/ 	.word	0x00005c80


	//   ....[19]....
        /*0600*/ 	.word	0x00005cb0


	//   ....[20]....
        /*0604*/ 	.word	0x00005ce0


	//   ....[21]....
        /*0608*/ 	.word	0x00005d10


	//   ....[22]....
        /*060c*/ 	.word	0x00005d40


	//   ....[23]....
        /*0610*/ 	.word	0x00005d70


	//   ....[24]....
        /*0614*/ 	.word	0x00005da0


	//   ....[25]....
        /*0618*/ 	.word	0x00005dd0


	//   ....[26]....
        /*061c*/ 	.word	0x00005e00


	//   ....[27]....
        /*0620*/ 	.word	0x00005e30


	//   ....[28]....
        /*0624*/ 	.word	0x00005e60


	//   ....[29]....
        /*0628*/ 	.word	0x00005e90


	//   ....[30]....
        /*062c*/ 	.word	0x00005ec0


	//   ....[31]....
        /*0630*/ 	.word	0x00005ef0


	//   ....[32]....
        /*0634*/ 	.word	0x00005f10


	//----- nvinfo : EIATTR_CRS_STACK_SIZE
	.align		4
.L_1023:
        /*0638*/ 	.byte	0x04, 0x1e
        /*063a*/ 	.short	(.L_1025 - .L_1024)
.L_1024:
        /*063c*/ 	.word	0x00000000


	//----- nvinfo : EIATTR_CBANK_PARAM_SIZE
	.align		4
.L_1025:
        /*0640*/ 	.byte	0x03, 0x19
        /*0642*/ 	.short	0x003c


	//----- nvinfo : EIATTR_PARAM_CBANK
	.align		4
        /*0644*/ 	.byte	0x04, 0x0a
        /*0646*/ 	.short	(.L_1027 - .L_1026)
	.align		4
.L_1026:
        /*0648*/ 	.word	index@(.nv.constant0._Z18moe_permute_kernelIffLi32ELb1EEvPKT_S2_PS0_PKfPfPKiiii)
        /*064c*/ 	.short	0x0210
        /*064e*/ 	.short	0x003c


	//----- nvinfo : EIATTR_SW_WAR
	.align		4
.L_1027:
        /*0650*/ 	.byte	0x04, 0x36
        /*0652*/ 	.short	(.L_1029 - .L_1028)
.L_1028:
        /*0654*/ 	.word	0x00000008
.L_1029:


//--------------------- .nv.info._Z18moe_permute_kernelIffLi16ELb1EEvPKT_S2_PS0_PKfPfPKiiii --------------------------
	.section	.nv.info._Z18moe_permute_kernelIffLi16ELb1EEvPKT_S2_PS0_PKfPfPKiiii,"",@"SHT_CUDA_INFO"
	.sectionflags	@""
	.align	4


	//----- nvinfo : EIATTR_CUDA_API_VERSION
	.align		4
        /*0000*/ 	.byte	0x04, 0x37
        /*0002*/ 	.short	(.L_1031 - .L_1030)
.L_1030:
        /*0004*/ 	.word	0x00000082


	//----- nvinfo : EIATTR_KPARAM_INFO
	.align		4
.L_1031:
        /*0008*/ 	.byte	0x04, 0x17
        /*000a*/ 	.short	(.L_1033 - .L_1032)
.L_1032:
        /*000c*/ 	.word	0x00000000
        /*0010*/ 	.short	0x0008
        /*0012*/ 	.short	0x0038
        /*0014*/ 	.byte	0x00, 0xf0, 0x11, 0x00


	//----- nvinfo : EIATTR_KPARAM_INFO
	.align		4
.L_1033:
        /*0018*/ 	.byte	0x04, 0x17
        /*001a*/ 	.short	(.L_1035 - .L_1034)
.L_1034:
        /*001c*/ 	.word	0x00000000
        /*0020*/ 	.short	0x0007
        /*0022*/ 	.short	0x0034
        /*0024*/ 	.byte	0x00, 0xf0, 0x11, 0x00


	//----- nvinfo : EIATTR_KPARAM_INFO
	.align		4
.L_1035:
        /*0028*/ 	.byte	0x04, 0x17
        /*002a*/ 	.short	(.L_1037 - .L_1036)
.L_1036:
        /*002c*/ 	.word	0x00000000
        /*0030*/ 	.short	0x0006
        /*0032*/ 	.short	0x0030
        /*0034*/ 	.byte	0x00, 0xf0, 0x11, 0x00


	//----- nvinfo : EIATTR_KPARAM_INFO
	.align		4
.L_1037:
        /*0038*/ 	.byte	0x04, 0x17
        /*003a*/ 	.short	(.L_1039 - .L_1038)
.L_1038:
        /*003c*/ 	.word	0x00000000
        /*0040*/ 	.short	0x0005
        /*0042*/ 	.short	0x0028
        /*0044*/ 	.byte	0x00, 0xf0, 0x21, 0x00


	//----- nvinfo : EIATTR_KPARAM_INFO
	.align		4
.L_1039:
        /*0048*/ 	.byte	0x04, 0x17
        /*004a*/ 	.short	(.L_1041 - .L_1040)
.L_1040:
        /*004c*/ 	.word	0x00000000
        /*0050*/ 	.short	0x0004
        /*0052*/ 	.short	0x0020
        /*0054*/ 	.byte	0x00, 0xf0, 0x21, 0x00


	//----- nvinfo : EIATTR_KPARAM_INFO
	.align		4
.L_1041:
        /*0058*/ 	.byte	0x04, 0x17
        /*005a*/ 	.short	(.L_1043 - .L_1042)
.L_1042:
        /*005c*/ 	.word	0x00000000
        /*0060*/ 	.short	0x0003
        /*0062*/ 	.short	0x0018
        /*0064*/ 	.byte	0x00, 0xf0, 0x21, 0x00


	//----- nvinfo : EIATTR_KPARAM_INFO
	.align		4
.L_1043:
        /*0068*/ 	.byte	0x04, 0x17
        /*006a*/ 	.short	(.L_1045 - .L_1044)
.L_1044:
        /*006c*/ 	.word	0x00000000
        /*0070*/ 	.short	0x0002
        /*0072*/ 	.short	0x0010
        /*0074*/ 	.byte	0x00, 0xf0, 0x21, 0x00


	//----- nvinfo : EIATTR_KPARAM_INFO
	.align		4
.L_1045:
        /*0078*/ 	.byte	0x04, 0x17
        /*007a*/ 	.short	(.L_1047 - .L_1046)
.L_1046:
        /*007c*/ 	.word	0x00000000
        /*0080*/ 	.short	0x0001
        /*0082*/ 	.short	0x0008
        /*0084*/ 	.byte	0x00, 0xf0, 0x21, 0x00


	//----- nvinfo : EIATTR_KPARAM_INFO
	.align		4
.L_1047:
        /*0088*/ 	.byte	0x04, 0x17
        /*008a*/ 	.short	(.L_1049 - .L_1048)
.L_1048:
        /*008c*/ 	.word	0x00000000
        /*0090*/ 	.short	0x0000
        /*0092*/ 	.short	0x0000
        /*0094*/ 	.byte	0x00, 0xf0, 0x21, 0x00


	//----- nvinfo : EIATTR_SPARSE_MMA_MASK
	.align		4
.L_1049:
        /*0098*/ 	.byte	0x03, 0x50
        /*009a*/ 	.short	0x0000


	//----- nvinfo : EIATTR_MAXREG_COUNT
	.align		4
        /*009c*/ 	.byte	0x03, 0x1b
        /*009e*/ 	.short	0x00ff


	//----- nvinfo : EIATTR_NUM_BARRIERS
	.align		4
        /*00a0*/ 	.byte	0x02, 0x4c
        /*00a2*/ 	.byte	0x01
	.zero		1


	//----- nvinfo : EIATTR_MERCURY_ISA_VERSION
	.align		4
        /*00a4*/ 	.byte	0x03, 0x5f
        /*00a6*/ 	.short	0x0101


	//----- nvinfo : EIATTR_COOP_GROUP_MASK_REGIDS
	.align		4
        /*00a8*/ 	.byte	0x04, 0x29
        /*00aa*/ 	.short	(.L_1051 - .L_1050)


	//   ....[0]....
.L_1050:
        /*00ac*/ 	.word	0xffffffff


	//   ....[1]....
        /*00b0*/ 	.word	0xffffffff


	//   ....[2]....
        /*00b4*/ 	.word	0xffffffff


	//   ....[3]....
        /*00b8*/ 	.word	0xffffffff


	//   ....[4]....
        /*00bc*/ 	.word	0xffffffff


	//   ....[5]....
        /*00c0*/ 	.word	0xffffffff


	//   ....[6]....
        /*00c4*/ 	.word	0xffffffff


	//   ....[7]....
        /*00c8*/ 	.word	0xffffffff


	//   ....[8]....
        /*00cc*/ 	.word	0xffffffff


	//   ....[9]....
        /*00d0*/ 	.word	0xffffffff


	//   ....[10]....
        /*00d4*/ 	.word	0xffffffff


	//   ....[11]....
        /*00d8*/ 	.word	0xffffffff


	//   ....[12]....
        /*00dc*/ 	.word	0xffffffff


	//   ....[13]....
        /*00e0*/ 	.word	0xffffffff


	//   ....[14]....
        /*00e4*/ 	.word	0xffffffff


	//   ....[15]....
        /*00e8*/ 	.word	0xffffffff


	//   ....[16]....
        /*00ec*/ 	.word	0xffffffff


	//   ....[17]....
        /*00f0*/ 	.word	0xffffffff


	//   ....[18]....
        /*00f4*/ 	.word	0xffffffff


	//   ....[19]....
        /*00f8*/ 	.word	0xffffffff


	//   ....[20]....
        /*00fc*/ 	.word	0xffffffff


	//   ....[21]....
        /*0100*/ 	.word	0xffffffff


	//   ....[22]....
        /*0104*/ 	.word	0xffffffff


	//   ....[23]....
        /*0108*/ 	.word	0xffffffff


	//   ....[24]....
        /*010c*/ 	.word	0xffffffff


	//   ....[25]....
        /*0110*/ 	.word	0xffffffff


	//   ....[26]....
        /*0114*/ 	.word	0xffffffff


	//   ....[27]....
        /*0118*/ 	.word	0xffffffff


	//   ....[28]....
        /*011c*/ 	.word	0xffffffff


	//   ....[29]....
        /*0120*/ 	.word	0xffffffff


	//   ....[30]....
        /*0124*/ 	.word	0xffffffff


	//   ....[31]....
        /*0128*/ 	.word	0xffffffff


	//   ....[32]....
        /*012c*/ 	.word	0xffffffff


	//   ....[33]....
        /*0130*/ 	.word	0xffffffff


	//   ....[34]....
        /*0134*/ 	.word	0xffffffff


	//   ....[35]....
        /*0138*/ 	.word	0xffffffff


	//   ....[36]....
        /*013c*/ 	.word	0xffffffff


	//   ....[37]....
        /*0140*/ 	.word	0xffffffff


	//   ....[38]....
        /*0144*/ 	.word	0xffffffff


	//   ....[39]....
        /*0148*/ 	.word	0xffffffff


	//   ....[40]....
        /*014c*/ 	.word	0xffffffff


	//   ....[41]....
        /*0150*/ 	.word	0xffffffff


	//   ....[42]....
        /*0154*/ 	.word	0xffffffff


	//   ....[43]....
        /*0158*/ 	.word	0xffffffff


	//   ....[44]....
        /*015c*/ 	.word	0xffffffff


	//   ....[45]....
        /*0160*/ 	.word	0xffffffff


	//   ....[46]....
        /*0164*/ 	.word	0xffffffff


	//   ....[47]....
        /*0168*/ 	.word	0xffffffff


	//   ....[48]....
        /*016c*/ 	.word	0xffffffff


	//   ....[49]....
        /*0170*/ 	.word	0xffffffff


	//   ....[50]....
        /*0174*/ 	.word	0xffffffff


	//   ....[51]....
        /*0178*/ 	.word	0xffffffff


	//   ....[52]....
        /*017c*/ 	.word	0xffffffff


	//   ....[53]....
        /*0180*/ 	.word	0xffffffff


	//   ....[54]....
        /*0184*/ 	.word	0xffffffff


	//   ....[55]....
        /*0188*/ 	.word	0xffffffff


	//   ....[56]....
        /*018c*/ 	.word	0xffffffff


	//   ....[57]....
        /*0190*/ 	.word	0xffffffff


	//   ....[58]....
        /*0194*/ 	.word	0xffffffff


	//   ....[59]....
        /*0198*/ 	.word	0xffffffff


	//   ....[60]....
        /*019c*/ 	.word	0xffffffff


	//   ....[61]....
        /*01a0*/ 	.word	0xffffffff


	//   ....[62]....
        /*01a4*/ 	.word	0xffffffff


	//   ....[63]....
        /*01a8*/ 	.word	0xffffffff


	//   ....[64]....
        /*01ac*/ 	.word	0xffffffff


	//   ....[65]....
        /*01b0*/ 	.word	0xffffffff


	//   ....[66]....
        /*01b4*/ 	.word	0xffffffff


	//   ....[67]....
        /*01b8*/ 	.word	0xffffffff


	//   ....[68]....
        /*01bc*/ 	.word	0xffffffff


	//   ....[69]....
        /*01c0*/ 	.word	0xffffffff


	//   ....[70]....
        /*01c4*/ 	.word	0xffffffff


	//   ....[71]....
        /*01c8*/ 	.word	0xffffffff


	//   ....[72]....
        /*01cc*/ 	.word	0xffffffff


	//   ....[73]....
        /*01d0*/ 	.word	0xffffffff


	//   ....[74]....
        /*01d4*/ 	.word	0xffffffff


	//   ....[75]....
        /*01d8*/ 	.word	0xffffffff


	//   ....[76]....
        /*01dc*/ 	.word	0xffffffff


	//   ....[77]....
        /*01e0*/ 	.word	0xffffffff


	//   ....[78]....
        /*01e4*/ 	.word	0xffffffff


	//   ....[79]....
        /*01e8*/ 	.word	0xffffffff


	//----- nvinfo : EIATTR_COOP_GROUP_INSTR_OFFSETS
	.align		4
.L_1051:
        /*01ec*/ 	.byte	0x04, 0x28
        /*01ee*/ 	.short	(.L_1053 - .L_1052)


	//   ....[0]....
.L_1052:
        /*01f0*/ 	.word	0x00002230


	//   ....[1]....
        /*01f4*/ 	.word	0x00002260


	//   ....[2]....
        /*01f8*/ 	.word	0x00002280


	//   ....[3]....
        /*01fc*/ 	.word	0x000022a0


	//   ....[4]....
        /*0200*/ 	.word	0x000022c0


	//   ....[5]....
        /*0204*/ 	.word	0x000022f0


	//   ....[6]....
        /*0208*/ 	.word	0x00002320


	//   ....[7]....
        /*020c*/ 	.word	0x00002340


	//   ....[8]....
        /*0210*/ 	.word	0x00002360


	//   ....[9]....
        /*0214*/ 	.word	0x00002380


	//   ....[10]....
        /*0218*/ 	.word	0x000023b0


	//   ....[11]....
        /*021c*/ 	.word	0x000023e0


	//   ....[12]....
        /*0220*/ 	.word	0x00002400


	//   ....[13]....
        /*0224*/ 	.word	0x00002420


	//   ....[14]....
        /*0228*/ 	.word	0x00002440


	//   ....[15]....
        /*022c*/ 	.word	0x00002470


	//   ....[16]....
        /*0230*/ 	.word	0x000024a0


	//   ....[17]....
        /*0234*/ 	.word	0x000024c0


	//   ....[18]....
        /*0238*/ 	.word	0x000024e0


	//   ....[19]....
        /*023c*/ 	.word	0x00002500


	//   ....[20]....
        /*0240*/ 	.word	0x00002530


	//   ....[21]....
        /*0244*/ 	.word	0x00002560


	//   ....[22]....
        /*0248*/ 	.word	0x00002580


	//   ....[23]....
        /*024c*/ 	.word	0x000025a0


	//   ....[24]....
        /*0250*/ 	.word	0x000025c0


	//   ....[25]....
        /*0254*/ 	.word	0x000025f0


	//   ....[26]....
        /*0258*/ 	.word	0x00002620


	//   ....[27]....
        /*025c*/ 	.word	0x00002640


	//   ....[28]....
        /*0260*/ 	.word	0x00002660


	//   ....[29]....
        /*0264*/ 	.word	0x00002680


	//   ....[30]....
        /*0268*/ 	.word	0x000026b0


	//   ....[31]....
        /*026c*/ 	.word	0x000026e0


	//   ....[32]....
        /*0270*/ 	.word	0x00002700


	//   ....[33]....
        /*0274*/ 	.word	0x00002720


	//   ....[34]....
        /*0278*/ 	.word	0x00002740


	//   ....[35]....
        /*027c*/ 	.word	0x00002770


	//   ....[36]....
        /*0280*/ 	.word	0x000027a0


	//   ....[37]....
        /*0284*/ 	.word	0x000027c0


	//   ....[38]....
        /*0288*/ 	.word	0x000027e0


	//   ....[39]....
        /*028c*/ 	.word	0x00002800


	//   ....[40]....
        /*0290*/ 	.word	0x00002830


	//   ....[41]....
        /*0294*/ 	.word	0x00002860


	//   ....[42]....
        /*0298*/ 	.word	0x00002880


	//   ....[43]....
        /*029c*/ 	.word	0x000028a0


	//   ....[44]....
        /*02a0*/ 	.word	0x000028c0


	//   ....[45]....
        /*02a4*/ 	.word	0x000028f0


	//   ....[46]....
        /*02a8*/ 	.word	0x00002920


	//   ....[47]....
        /*02ac*/ 	.word	0x00002940


	//   ....[48]....
        /*02b0*/ 	.word	0x00002960


	//   ....[49]....
        /*02b4*/ 	.word	0x00002980


	//   ....[50]....
        /*02b8*/ 	.word	0x000029b0


	//   ....[51]....
        /*02bc*/ 	.word	0x000029e0


	//   ....[52]....
        /*02c0*/ 	.word	0x00002a00


	//   ....[53]....
        /*02c4*/ 	.word	0x00002a20


	//   ....[54]....
        /*02c8*/ 	.word	0x00002a40


	//   ....[55]....
        /*02cc*/ 	.word	0x00002a70


	//   ....[56]....
        /*02d0*/ 	.word	0x00002aa0


	//   ....[57]....
        /*02d4*/ 	.word	0x00002ac0


	//   ....[58]....
        /*02d8*/ 	.word	0x00002ae0


	//   ....[59]....
        /*02dc*/ 	.word	0x00002b00


	//   ....[60]....
        /*02e0*/ 	.word	0x00002b30


	//   ....[61]....
        /*02e4*/ 	.word	0x00002b60


	//   ....[62]....
        /*02e8*/ 	.word	0x00002b80


	//   ....[63]....
        /*02ec*/ 	.word	0x00002ba0


	//   ....[64]....
        /*02f0*/ 	.word	0x00002bc0


	//   ....[65]....
        /*02f4*/ 	.word	0x00002bf0


	//   ....[66]....
        /*02f8*/ 	.word	0x00002c20


	//   ....[67]....
        /*02fc*/ 	.word	0x00002c40


	//   ....[68]....
        /*0300*/ 	.word	0x00002c60


	//   ....[69]....
        /*0304*/ 	.word	0x00002c80


	//   ....[70]....
        /*0308*/ 	.word	0x00002cb0


	//   ....[71]....
        /*030c*/ 	.word	0x00002ce0


	//   ....[72]....
        /*0310*/ 	.word	0x00002d00


	//   ....[73]....
        /*0314*/ 	.word	0x00002d20


	//   ....[74]....
        /*0318*/ 	.word	0x00002d40


	//   ....[75]....
        /*031c*/ 	.word	0x00002d70


	//   ....[76]....
        /*0320*/ 	.word	0x00002d90


	//   ....[77]....
        /*0324*/ 	.word	0x00002db0


	//   ....[78]....
        /*0328*/ 	.word	0x00002dd0


	//   ....[79]....
        /*032c*/ 	.word	0x00002df0


	//----- nvinfo : EIATTR_EXIT_INSTR_OFFSETS
	.align		4
.L_1053:
        /*0330*/ 	.byte	0x04, 0x1c
        /*0332*/ 	.short	(.L_1055 - .L_1054)


	//   ....[0]....
.L_1054:
        /*0334*/ 	.word	0x00002e40


	//   ....[1]....
        /*0338*/ 	.word	0x00002eb0


	//   ....[2]....
        /*033c*/ 	.word	0x00002ee0


	//   ....[3]....
        /*0340*/ 	.word	0x00002f10


	//   ....[4]....
        /*0344*/ 	.word	0x00002f40


	//   ....[5]....
        /*0348*/ 	.word	0x00002f70


	//   ....[6]....
        /*034c*/ 	.word	0x00002fa0


	//   ....[7]....
        /*0350*/ 	.word	0x00002fd0


	//   ....[8]....
        /*0354*/ 	.word	0x00003000


	//   ....[9]....
        /*0358*/ 	.word	0x00003030


	//   ....[10]....
        /*035c*/ 	.word	0x00003060


	//   ....[11]....
        /*0360*/ 	.word	0x00003090


	//   ....[12]....
        /*0364*/ 	.word	0x000030c0


	//   ....[13]....
        /*0368*/ 	.word	0x000030f0


	//   ....[14]....
        /*036c*/ 	.word	0x00003120


	//   ....[15]....
        /*0370*/ 	.word	0x00003150


	//   ....[16]....
        /*0374*/ 	.word	0x00003170


	//----- nvinfo : EIATTR_CRS_STACK_SIZE
	.align		4
.L_1055:
        /*0378*/ 	.byte	0x04, 0x1e
        /*037a*/ 	.short	(.L_1057 - .L_1056)
.L_1056:
        /*037c*/ 	.word	0x00000000


	//----- nvinfo : EIATTR_CBANK_PARAM_SIZE
	.align		4
.L_1057:
        /*0380*/ 	.byte	0x03, 0x19
        /*0382*/ 	.short	0x003c


	//----- nvinfo : EIATTR_PARAM_CBANK
	.align		4
        /*0384*/ 	.byte	0x04, 0x0a
        /*0386*/ 	.short	(.L_1059 - .L_1058)
	.align		4
.L_1058:
        /*0388*/ 	.word	index@(.nv.constant0._Z18moe_permute_kernelIffLi16ELb1EEvPKT_S2_PS0_PKfPfPKiiii)
        /*038c*/ 	.short	0x0210
        /*038e*/ 	.short	0x003c


	//----- nvinfo : EIATTR_SW_WAR
	.align		4
.L_1059:
        /*0390*/ 	.byte	0x04, 0x36
        /*0392*/ 	.short	(.L_1061 - .L_1060)
.L_1060:
        /*0394*/ 	.word	0x00000008
.L_1061:


//--------------------- .nv.info._Z18moe_permute_kernelIffLi8ELb1EEvPKT_S2_PS0_PKfPfPKiiii --------------------------
	.section	.nv.info._Z18moe_permute_kernelIffLi8ELb1EEvPKT_S2_PS0_PKfPfPKiiii,"",@"SHT_CUDA_INFO"
	.sectionflags	@""
	.align	4


	//----- nvinfo : EIATTR_CUDA_API_VERSION
	.align		4
        /*0000*/ 	.byte	0x04, 0x37
        /*0002*/ 	.short	(.L_1063 - .L_1062)
.L_1062:
        /*0004*/ 	.word	0x00000082


	//----- nvinfo : EIATTR_KPARAM_INFO
	.align		4
.L_1063:
        /*0008*/ 	.byte	0x04, 0x17
        /*000a*/ 	.short	(.L_1065 - .L_1064)
.L_1064:
        /*000c*/ 	.word	0x00000000
        /*0010*/ 	.short	0x0008
        /*0012*/ 	.short	0x0038
        /*0014*/ 	.byte	0x00, 0xf0, 0x11, 0x00


	//----- nvinfo : EIATTR_KPARAM_INFO
	.align		4
.L_1065:
        /*0018*/ 	.byte	0x04, 0x17
        /*001a*/ 	.short	(.L_1067 - .L_1066)
.L_1066:
        /*001c*/ 	.word	0x00000000
        /*0020*/ 	.short	0x0007
        /*0022*/ 	.short	0x0034
        /*0024*/ 	.byte	0x00, 0xf0, 0x11, 0x00


	//----- nvinfo : EIATTR_KPARAM_INFO
	.align		4
.L_1067:
        /*0028*/ 	.byte	0x04, 0x17
        /*002a*/ 	.short	(.L_1069 - .L_1068)
.L_1068:
        /*002c*/ 	.word	0x00000000
        /*0030*/ 	.short	0x0006
        /*0032*/ 	.short	0x0030
        /*0034*/ 	.byte	0x00, 0xf0, 0x11, 0x00


	//----- nvinfo : EIATTR_KPARAM_INFO
	.align		4
.L_1069:
        /*0038*/ 	.byte	0x04, 0x17
        /*003a*/ 	.short	(.L_1071 - .L_1070)
.L_1070:
        /*003c*/ 	.word	0x00000000
        /*0040*/ 	.short	0x0005
        /*0042*/ 	.short	0x0028
        /*0044*/ 	.byte	0x00, 0xf0, 0x21, 0x00


	//----- nvinfo : EIATTR_KPARAM_INFO
	.align		4
.L_1071:
        /*0048*/ 	.byte	0x04, 0x17
        /*004a*/ 	.short	(.L_1073 - .L_1072)
.L_1072:
        /*004c*/ 	.word	0x00000000
        /*0050*/ 	.short	0x0004
        /*0052*/ 	.short	0x0020
        /*0054*/ 	.byte	0x00, 0xf0, 0x21, 0x00


	//----- nvinfo : EIATTR_KPARAM_INFO
	.align		4
.L_1073:
        /*0058*/ 	.byte	0x04, 0x17
        /*005a*/ 	.short	(.L_1075 - .L_1074)
.L_1074:
        /*005c*/ 	.word	0x00000000
        /*0060*/ 	.short	0x0003
        /*0062*/ 	.short	0x0018
        /*0064*/ 	.byte	0x00, 0xf0, 0x21, 0x00


	//----- nvinfo : EIATTR_KPARAM_INFO
	.align		4
.L_1075:
        /*0068*/ 	.byte	0x04, 0x17
        /*006a*/ 	.short	(.L_1077 - .L_1076)
.L_1076:
        /*006c*/ 	.word	0x00000000
        /*0070*/ 	.short	0x0002
        /*0072*/ 	.short	0x0010
        /*0074*/ 	.byte	0x00, 0xf0, 0x21, 0x00


	//----- nvinfo : EIATTR_KPARAM_INFO
	.align		4
.L_1077:
        /*0078*/ 	.byte	0x04, 0x17
        /*007a*/ 	.short	(.L_1079 - .L_1078)
.L_1078:
        /*007c*/ 	.word	0x00000000
        /*0080*/ 	.short	0x0001
        /*0082*/ 	.short	0x0008
        /*0084*/ 	.byte	0x00, 0xf0, 0x21, 0x00


	//----- nvinfo : EIATTR_KPARAM_INFO
	.align		4
.L_1079:
        /*0088*/ 	.byte	0x04, 0x17
        /*008a*/ 	.short	(.L_1081 - .L_1080)
.L_1080:
        /*008c*/ 	.word	0x00000000
        /*0090*/ 	.short	0x0000
        /*0092*/ 	.short	0x0000
        /*0094*/ 	.byte	0x00, 0xf0, 0x21, 0x00


	//----- nvinfo : EIATTR_SPARSE_MMA_MASK
	.align		4
.L_1081:
        /*0098*/ 	.byte	0x03, 0x50
        /*009a*/ 	.short	0x0000


	//----- nvinfo : EIATTR_MAXREG_COUNT
	.align		4
        /*009c*/ 	.byte	0x03, 0x1b
        /*009e*/ 	.short	0x00ff


	//----- nvinfo : EIATTR_NUM_BARRIERS
	.align		4
        /*00a0*/ 	.byte	0x02, 0x4c
        /*00a2*/ 	.byte	0x01
	.zero		1


	//----- nvinfo : EIATTR_MERCURY_ISA_VERSION
	.align		4
        /*00a4*/ 	.byte	0x03, 0x5f
        /*00a6*/ 	.short	0x0101


	//----- nvinfo : EIATTR_COOP_GROUP_MASK_REGIDS
	.align		4
        /*00a8*/ 	.byte	0x04, 0x29
        /*00aa*/ 	.short	(.L_1083 - .L_1082)


	//   ....[0]....
.L_1082:
        /*00ac*/ 	.word	0xffffffff


	//   ....[1]....
        /*00b0*/ 	.word	0xffffffff


	//   ....[2]....
        /*00b4*/ 	.word	0xffffffff


	//   ....[3]....
        /*00b8*/ 	.word	0xffffffff


	//   ....[4]....
        /*00bc*/ 	.word	0xffffffff


	//   ....[5]....
        /*00c0*/ 	.word	0xffffffff


	//   ....[6]....
        /*00c4*/ 	.word	0xffffffff


	//   ....[7]....
        /*00c8*/ 	.word	0xffffffff


	//   ....[8]....
        /*00cc*/ 	.word	0xffffffff


	//   ....[9]....
        /*00d0*/ 	.word	0xffffffff


	//   ....[10]....
        /*00d4*/ 	.word	0xffffffff


	//   ....[11]....
        /*00d8*/ 	.word	0xffffffff


	//   ....[12]....
        /*00dc*/ 	.word	0xffffffff


	//   ....[13]....
        /*00e0*/ 	.word	0xffffffff


	//   ....[14]....
        /*00e4*/ 	.word	0xffffffff


	//   ....[15]....
        /*00e8*/ 	.word	0xffffffff


	//   ....[16]....
        /*00ec*/ 	.word	0xffffffff


	//   ....[17]....
        /*00f0*/ 	.word	0xffffffff


	//   ....[18]....
        /*00f4*/ 	.word	0xffffffff


	//   ....[19]....
        /*00f8*/ 	.word	0xffffffff


	//   ....[20]....
        /*00fc*/ 	.word	0xffffffff


	//   ....[21]....
        /*0100*/ 	.word	0xffffffff


	//   ....[22]....
        /*0104*/ 	.word	0xffffffff


	//   ....[23]....
        /*0108*/ 	.word	0xffffffff


	//   ....[24]....
        /*010c*/ 	.word	0xffffffff


	//   ....[25]....
        /*0110*/ 	.word	0xffffffff


	//   ....[26]....
        /*0114*/ 	.word	0xffffffff


	//   ....[27]....
        /*0118*/ 	.word	0xffffffff


	//   ....[28]....
        /*011c*/ 	.word	0xffffffff


	//   ....[29]....
        /*0120*/ 	.word	0xffffffff


	//   ....[30]....
        /*0124*/ 	.word	0xffffffff


	//   ....[31]....
        /*0128*/ 	.word	0xffffffff


	//   ....[32]....
        /*012c*/ 	.word	0xffffffff


	//   ....[33]....
        /*0130*/ 	.word	0xffffffff


	//   ....[34]....
        /*0134*/ 	.word	0xffffffff


	//   ....[35]....
        /*0138*/ 	.word	0xffffffff


	//   ....[36]....
        /*013c*/ 	.word	0xffffffff


	//   ....[37]....
        /*0140*/ 	.word	0xffffffff


	//   ....[38]....
        /*0144*/ 	.word	0xffffffff


	//   ....[39]....
        /*0148*/ 	.word	0xffffffff


	//----- nvinfo : EIATTR_COOP_GROUP_INSTR_OFFSETS
	.align		4
.L_1083:
        /*014c*/ 	.byte	0x04, 0x28
        /*014e*/ 	.short	(.L_1085 - .L_1084)


	//   ....[0]....
.L_1084:
        /*0150*/ 	.word	0x000012f0


	//   ....[1]....
        /*0154*/ 	.word	0x00001320


	//   ....[2]....
        /*0158*/ 	.word	0x00001340


	//   ....[3]....
        /*015c*/ 	.word	0x00001360


	//   ....[4]....
        /*0160*/ 	.word	0x00001380


	//   ....[5]....
        /*0164*/ 	.word	0x000013b0


	//   ....[6]....
        /*0168*/ 	.word	0x000013e0


	//   ....[7]....
        /*016c*/ 	.word	0x00001400


	//   ....[8]....
        /*0170*/ 	.word	0x00001420


	//   ....[9]....
        /*0174*/ 	.word	0x00001440


	//   ....[10]....
        /*0178*/ 	.word	0x00001470


	//   ....[11]....
        /*017c*/ 	.word	0x000014a0


	//   ....[12]....
        /*0180*/ 	.word	0x000014c0


	//   ....[13]....
        /*0184*/ 	.word	0x000014e0


	//   ....[14]....
        /*0188*/ 	.word	0x00001500


	//   ....[15]....
        /*018c*/ 	.word	0x00001530


	//   ....[16]....
        /*0190*/ 	.word	0x00001560


	//   ....[17]....
        /*0194*/ 	.word	0x00001580


	//   ....[18]....
        /*0198*/ 	.word	0x000015a0


	//   ....[19]....
        /*019c*/ 	.word	0x000015c0


	//   ....[20]....
        /*01a0*/ 	.word	0x000015f0


	//   ....[21]....
        /*01a4*/ 	.word	0x00001620


	//   ....[22]....
        /*01a8*/ 	.word	0x00001640


	//   ....[23]....
        /*01ac*/ 	.word	0x00001660


	//   ....[24]....
        /*01b0*/ 	.word	0x00001680


	//   ....[25]....
        /*01b4*/ 	.word	0x000016b0


	//   ....[26]....
        /*01b8*/ 	.word	0x000016e0


	//   ....[27]....
        /*01bc*/ 	.word	0x00001700


	//   ....[28]....
        /*01c0*/ 	.word	0x00001720


	//   ....[29]....
        /*01c4*/ 	.word	0x00001740


	//   ....[30]....
        /*01c8*/ 	.word	0x00001770


	//   ....[31]....
        /*01cc*/ 	.word	0x000017a0


	//   ....[32]....
        /*01d0*/ 	.word	0x000017c0


	//   ....[33]....
        /*01d4*/ 	.word	0x000017e0


	//   ....[34]....
        /*01d8*/ 	.word	0x00001800


	//   ....[35]....
        /*01dc*/ 	.word	0x00001830


	//   ....[36]....
        /*01e0*/ 	.word	0x00001850


	//   ....[37]....
        /*01e4*/ 	.word	0x00001870


	//   ....[38]....
        /*01e8*/ 	.word	0x00001890


	//   ....[39]....
        /*01ec*/ 	.word	0x000018b0


	//----- nvinfo : EIATTR_EXIT_INSTR_OFFSETS
	.align		4
.L_1085:
        /*01f0*/ 	.byte	0x04, 0x1c
        /*01f2*/ 	.short	(.L_1087 - .L_1086)


	//   ....[0]....
.L_1086:
        /*01f4*/ 	.word	0x00001900


	//   ....[1]....
        /*01f8*/ 	.word	0x00001970


	//   ....[2]....
        /*01fc*/ 	.word	0x000019a0


	//   ....[3]....
        /*0200*/ 	.word	0x000019d0


	//   ....[4]....
        /*0204*/ 	.word	0x00001a00


	//   ....[5]....
        /*0208*/ 	.word	0x00001a30


	//   ....[6]....
        /*020c*/ 	.word	0x00001a60


	//   ....[7]....
        /*0210*/ 	.word	0x00001a90


	//   ....[8]....
        /*0214*/ 	.word	0x00001ab0


	//----- nvinfo : EIATTR_CRS_STACK_SIZE
	.align		4
.L_1087:
        /*0218*/ 	.byte	0x04, 0x1e
        /*021a*/ 	.short	(.L_1089 - .L_1088)
.L_1088:
        /*021c*/ 	.word	0x00000000


	//----- nvinfo : EIATTR_CBANK_PARAM_SIZE
	.align		4
.L_1089:
        /*0220*/ 	.byte	0x03, 0x19
        /*0222*/ 	.short	0x003c


	//----- nvinfo : EIATTR_PARAM_CBANK
	.align		4
        /*0224*/ 	.byte	0x04, 0x0a
        /*0226*/ 	.short	(.L_1091 - .L_1090)
	.align		4
.L_1090:
        /*0228*/ 	.word	index@(.nv.constant0._Z18moe_permute_kernelIffLi8ELb1EEvPKT_S2_PS0_PKfPfPKiiii)
        /*022c*/ 	.short	0x0210
        /*022e*/ 	.short	0x003c


	//----- nvinfo : EIATTR_SW_WAR
	.align		4
.L_1091:
        /*0230*/ 	.byte	0x04, 0x36
        /*0232*/ 	.short	(.L_1093 - .L_1092)
.L_1092:
        /*0234*/ 	.word	0x00000008
.L_1093:


//--------------------- .nv.info._Z18moe_permute_kernelIffLi1ELb0EEvPKT_S2_PS0_PKfPfPKiiii --------------------------
	.section	.nv.info._Z18moe_permute_kernelIffLi1ELb0EEvPKT_S2_PS0_PKfPfPKiiii,"",@"SHT_CUDA_INFO"
	.sectionflags	@""
	.align	4


	//----- nvinfo : EIATTR_CUDA_API_VERSION
	.align		4
        /*0000*/ 	.byte	0x04, 0x37
        /*0002*/ 	.short	(.L_1095 - .L_1094)
.L_1094:
        /*0004*/ 	.word	0x00000082


	//----- nvinfo : EIATTR_KPARAM_INFO
	.align		4
.L_1095:
        /*0008*/ 	.byte	0x04, 0x17
        /*000a*/ 	.short	(.L_1097 - .L_1096)
.L_1096:
        /*000c*/ 	.word	0x00000000
        /*0010*/ 	.short	0x0008
        /*0012*/ 	.short	0x0038
        /*0014*/ 	.byte	0x00, 0xf0, 0x11, 0x00


	//----- nvinfo : EIATTR_KPARAM_INFO
	.align		4
.L_1097:
        /*0018*/ 	.byte	0x04, 0x17
        /*001a*/ 	.short	(.L_1099 - .L_1098)
.L_1098:
        /*001c*/ 	.word	0x00000000
        /*0020*/ 	.short	0x0007
        /*0022*/ 	.short	0x0034
        /*0024*/ 	.byte	0x00, 0xf0, 0x11, 0x00


	//----- nvinfo : EIATTR_KPARAM_INFO
	.align		4
.L_1099:
        /*0028*/ 	.byte	0x04, 0x17
        /*002a*/ 	.short	(.L_1101 - .L_1100)
.L_1100:
        /*002c*/ 	.word	0x00000000
        /*0030*/ 	.short	0x0006
        /*0032*/ 	.short	0x0030
        /*0034*/ 	.byte	0x00, 0xf0, 0x11, 0x00


	//----- nvinfo : EIATTR_KPARAM_INFO
	.align		4
.L_1101:
        /*0038*/ 	.byte	0x04, 0x17
        /*003a*/ 	.short	(.L_1103 - .L_1102)
.L_1102:
        /*003c*/ 	.word	0x00000000
        /*0040*/ 	.short	0x0005
        /*0042*/ 	.short	0x0028
        /*0044*/ 	.byte	0x00, 0xf0, 0x21, 0x00


	//----- nvinfo : EIATTR_KPARAM_INFO
	.align		4
.L_1103:
        /*0048*/ 	.byte	0x04, 0x17
        /*004a*/ 	.short	(.L_1105 - .L_1104)
.L_1104:
        /*004c*/ 	.word	0x00000000
        /*0050*/ 	.short	0x0004
        /*0052*/ 	.short	0x0020
        /*0054*/ 	.byte	0x00, 0xf0, 0x21, 0x00


	//----- nvinfo : EIATTR_KPARAM_INFO
	.align		4
.L_1105:
        /*0058*/ 	.byte	0x04, 0x17
        /*005a*/ 	.short	(.L_1107 - .L_1106)
.L_1106:
        /*005c*/ 	.word	0x00000000
        /*0060*/ 	.short	0x0003
        /*0062*/ 	.short	0x0018
        /*0064*/ 	.byte	0x00, 0xf0, 0x21, 0x00


	//----- nvinfo : EIATTR_KPARAM_INFO
	.align		4
.L_1107:
        /*0068*/ 	.byte	0x04, 0x17
        /*006a*/ 	.short	(.L_1109 - .L_1108)
.L_1108:
        /*006c*/ 	.word	0x00000000
        /*0070*/ 	.short	0x0002
        /*0072*/ 	.short	0x0010
        /*0074*/ 	.byte	0x00, 0xf0, 0x21, 0x00


	//----- nvinfo : EIATTR_KPARAM_INFO
	.align		4
.L_1109:
        /*0078*/ 	.byte	0x04, 0x17
        /*007a*/ 	.short	(.L_1111 - .L_1110)
.L_1110:
        /*007c*/ 	.word	0x00000000
        /*0080*/ 	.short	0x0001
        /*0082*/ 	.short	0x0008
        /*0084*/ 	.byte	0x00, 0xf0, 0x21, 0x00


	//----- nvinfo : EIATTR_KPARAM_INFO
	.align		4
.L_1111:
        /*0088*/ 	.byte	0x04, 0x17
        /*008a*/ 	.short	(.L_1113 - .L_1112)
.L_1112:
        /*008c*/ 	.word	0x00000000
        /*0090*/ 	.short	0x0000
        /*0092*/ 	.short	0x0000
        /*0094*/ 	.byte	0x00, 0xf0, 0x21, 0x00


	//----- nvinfo : EIATTR_SPARSE_MMA_MASK
	.align		4
.L_1113:
        /*0098*/ 	.byte	0x03, 0x50
        /*009a*/ 	.short	0x0000


	//----- nvinfo : EIATTR_MAXREG_COUNT
	.align		4
        /*009c*/ 	.byte	0x03, 0x1b
        /*009e*/ 	.short	0x00ff


	//----- nvinfo : EIATTR_MERCURY_ISA_VERSION
	.align		4
        /*00a0*/ 	.byte	0x03, 0x5f
        /*00a2*/ 	.short	0x0101


	//----- nvinfo : EIATTR_EXIT_INSTR_OFFSETS
	.align		4
        /*00a4*/ 	.byte	0x04, 0x1c
        /*00a6*/ 	.short	(.L_1115 - .L_1114)


	//   ....[0]....
.L_1114:
        /*00a8*/ 	.word	0x00000050


	//   ....[1]....
        /*00ac*/ 	.word	0x00000080


	//   ....[2]....
        /*00b0*/ 	.word	0x00000250


	//----- nvinfo : EIATTR_CRS_STACK_SIZE
	.align		4
.L_1115:
        /*00b4*/ 	.byte	0x04, 0x1e
        /*00b6*/ 	.short	(.L_1117 - .L_1116)
.L_1116:
        /*00b8*/ 	.word	0x00000000


	//----- nvinfo : EIATTR_CBANK_PARAM_SIZE
	.align		4
.L_1117:
        /*00bc*/ 	.byte	0x03, 0x19
        /*00be*/ 	.short	0x003c


	//----- nvinfo : EIATTR_PARAM_CBANK
	.align		4
        /*00c0*/ 	.byte	0x04, 0x0a
        /*00c2*/ 	.short	(.L_1119 - .L_1118)
	.align		4
.L_1118:
        /*00c4*/ 	.word	index@(.nv.constant0._Z18moe_permute_kernelIffLi1ELb0EEvPKT_S2_PS0_PKfPfPKiiii)
        /*00c8*/ 	.short	0x0210
        /*00ca*/ 	.short	0x003c


	//----- nvinfo : EIATTR_SW_WAR
	.align		4
.L_1119:
        /*00cc*/ 	.byte	0x04, 0x36
        /*00ce*/ 	.short	(.L_1121 - .L_1120)
.L_1120:
        /*00d0*/ 	.word	0x00000008
.L_1121:


//--------------------- .nv.info._Z18moe_permute_kernelIffLi128ELb0EEvPKT_S2_PS0_PKfPfPKiiii --------------------------
	.section	.nv.info._Z18moe_permute_kernelIffLi128ELb0EEvPKT_S2_PS0_PKfPfPKiiii,"",@"SHT_CUDA_INFO"
	.sectionflags	@""
	.align	4


	//----- nvinfo : EIATTR_CUDA_API_VERSION
	.align		4
        /*0000*/ 	.byte	0x04, 0x37
        /*0002*/ 	.short	(.L_1123 - .L_1122)
.L_1122:
        /*0004*/ 	.word	0x00000082


	//----- nvinfo : EIATTR_KPARAM_INFO
	.align		4
.L_1123:
        /*0008*/ 	.byte	0x04, 0x17
        /*000a*/ 	.short	(.L_1125 - .L_1124)
.L_1124:
        /*000c*/ 	.word	0x00000000
        /*0010*/ 	.short	0x0008
        /*0012*/ 	.short	0x0038
        /*0014*/ 	.byte	0x00, 0xf0, 0x11, 0x00


	//----- nvinfo : EIATTR_KPARAM_INFO
	.align		4
.L_1125:
        /*0018*/ 	.byte	0x04, 0x17
        /*001a*/ 	.short	(.L_1127 - .L_1126)
.L_1126:
        /*001c*/ 	.word	0x00000000
        /*0020*/ 	.short	0x0007
        /*0022*/ 	.short	0x0034
        /*0024*/ 	.byte	0x00, 0xf0, 0x11, 0x00


	//----- nvinfo : EIATTR_KPARAM_INFO
	.align		4
.L_1127:
        /*0028*/ 	.byte	0x04, 0x17
        /*002a*/ 	.short	(.L_1129 - .L_1128)
.L_1128:
        /*002c*/ 	.word	0x00000000
        /*0030*/ 	.short	0x0006
        /*0032*/ 	.short	0x0030
        /*0034*/ 	.byte	0x00, 0xf0, 0x11, 0x00


	//----- nvinfo : EIATTR_KPARAM_INFO
	.align		4
.L_1129:
        /*0038*/ 	.byte	0x04, 0x17
        /*003a*/ 	.short	(.L_1131 - .L_1130)
.L_1130:
        /*003c*/ 	.word	0x00000000
        /*0040*/ 	.short	0x0005
        /*0042*/ 	.short	0x0028
        /*0044*/ 	.byte	0x00, 0xf0, 0x21, 0x00


	//----- nvinfo : EIATTR_KPARAM_INFO
	.align		4
.L_1131:
        /*0048*/ 	.byte	0x04, 0x17
        /*004a*/ 	.short	(.L_1133 - .L_1132)
.L_1132:
        /*004c*/ 	.word	0x00000000
        /*0050*/ 	.short	0x0004
        /*0052*/ 	.short	0x0020
        /*0054*/ 	.byte	0x00, 0xf0, 0x21, 0x00


	//----- nvinfo : EIATTR_KPARAM_INFO
	.align		4
.L_1133:
        /*0058*/ 	.byte	0x04, 0x17
        /*005a*/ 	.short	(.L_1135 - .L_1134)
.L_1134:
        /*005c*/ 	.word	0x00000000
        /*0060*/ 	.short	0x0003
        /*0062*/ 	.short	0x0018
        /*0064*/ 	.byte	0x00, 0xf0, 0x21, 0x00


	//----- nvinfo : EIATTR_KPARAM_INFO
	.align		4
.L_1135:
        /*0068*/ 	.byte	0x04, 0x17
        /*006a*/ 	.short	(.L_1137 - .L_1136)
.L_1136:
        /*006c*/ 	.word	0x00000000
        /*0070*/ 	.short	0x0002
        /*0072*/ 	.short	0x0010
        /*0074*/ 	.byte	0x00, 0xf0, 0x21, 0x00


	//----- nvinfo : EIATTR_KPARAM_INFO
	.align		4
.L_1137:
        /*0078*/ 	.byte	0x04, 0x17
        /*007a*/ 	.short	(.L_1139 - .L_1138)
.L_1138:
        /*007c*/ 	.word	0x00000000
        /*0080*/ 	.short	0x0001
        /*0082*/ 	.short	0x0008
        /*0084*/ 	.byte	0x00, 0xf0, 0x21, 0x00


	//----- nvinfo : EIATTR_KPARAM_INFO
	.align		4
.L_1139:
        /*0088*/ 	.byte	0x04, 0x17
        /*008a*/ 	.short	(.L_1141 - .L_1140)
.L_1140:
        /*008c*/ 	.word	0x00000000
        /*0090*/ 	.short	0x0000
        /*0092*/ 	.short	0x0000
        /*0094*/ 	.byte	0x00, 0xf0, 0x21, 0x00


	//----- nvinfo : EIATTR_SPARSE_MMA_MASK
	.align		4
.L_1141:
        /*0098*/ 	.byte	0x03, 0x50
        /*009a*/ 	.short	0x0000


	//----- nvinfo : EIATTR_MAXREG_COUNT
	.align		4
        /*009c*/ 	.byte	0x03, 0x1b
        /*009e*/ 	.short	0x00ff


	//----- nvinfo : EIATTR_MERCURY_ISA_VERSION
	.align		4
        /*00a0*/ 	.byte	0x03, 0x5f
        /*00a2*/ 	.short	0x0101


	//----- nvinfo : EIATTR_EXIT_INSTR_OFFSETS
	.align		4
        /*00a4*/ 	.byte	0x04, 0x1c
        /*00a6*/ 	.short	(.L_1143 - .L_1142)


	//   ....[0]....
.L_1142:
        /*00a8*/ 	.word	0x00000050


	//   ....[1]....
        /*00ac*/ 	.word	0x00000080


	//   ....[2]....
        /*00b0*/ 	.word	0x00001b10


	//----- nvinfo : EIATTR_CRS_STACK_SIZE
	.align		4
.L_1143:
        /*00b4*/ 	.byte	0x04, 0x1e
        /*00b6*/ 	.short	(.L_1145 - .L_1144)
.L_1144:
        /*00b8*/ 	.word	0x00000000


	//----- nvinfo : EIATTR_CBANK_PARAM_SIZE
	.align		4
.L_1145:
        /*00bc*/ 	.byte	0x03, 0x19
        /*00be*/ 	.short	0x003c


	//----- nvinfo : EIATTR_PARAM_CBANK
	.align		4
        /*00c0*/ 	.byte	0x04, 0x0a
        /*00c2*/ 	.short	(.L_1147 - .L_1146)
	.align		4
.L_1146:
        /*00c4*/ 	.word	index@(.nv.constant0._Z18moe_permute_kernelIffLi128ELb0EEvPKT_S2_PS0_PKfPfPKiiii)
        /*00c8*/ 	.short	0x0210
        /*00ca*/ 	.short	0x003c


	//----- nvinfo : EIATTR_SW_WAR
	.align		4
.L_1147:
        /*00cc*/ 	.byte	0x04, 0x36
        /*00ce*/ 	.short	(.L_1149 - .L_1148)
.L_1148:
        /*00d0*/ 	.word	0x00000008
.L_1149:


//--------------------- .nv.info._Z19moe_permute_row_mapPKiPiiii --------------------------
	.section	.nv.info._Z19moe_permute_row_mapPKiPiiii,"",@"SHT_CUDA_INFO"
	.sectionflags	@""
	.align	4


	//----- nvinfo : EIATTR_CUDA_API_VERSION
	.align		4
        /*0000*/ 	.byte	0x04, 0x37
        /*0002*/ 	.short	(.L_1151 - .L_1150)
.L_1150:
        /*0004*/ 	.word	0x00000082


	//----- nvinfo : EIATTR_KPARAM_INFO
	.align		4
.L_1151:
        /*0008*/ 	.byte	0x04, 0x17
        /*000a*/ 	.short	(.L_1153 - .L_1152)
.L_1152:
        /*000c*/ 	.word	0x00000000
        /*0010*/ 	.short	0x0004
        /*0012*/ 	.short	0x0018
        /*0014*/ 	.byte	0x00, 0xf0, 0x11, 0x00


	//----- nvinfo : EIATTR_KPARAM_INFO
	.align		4
.L_1153:
        /*0018*/ 	.byte	0x04, 0x17
        /*001a*/ 	.short	(.L_1155 - .L_1154)
.L_1154:
        /*001c*/ 	.word	0x00000000
        /*0020*/ 	.short	0x0003
        /*0022*/ 	.short	0x0014
        /*0024*/ 	.byte	0x00, 0xf0, 0x11, 0x00


	//----- nvinfo : EIATTR_KPARAM_INFO
	.align		4
.L_1155:
        /*0028*/ 	.byte	0x04, 0x17
        /*002a*/ 	.short	(.L_1157 - .L_1156)
.L_1156:
        /*002c*/ 	.word	0x00000000
        /*0030*/ 	.short	0x0002
        /*0032*/ 	.short	0x0010
        /*0034*/ 	.byte	0x00, 0xf0, 0x11, 0x00


	//----- nvinfo : EIATTR_KPARAM_INFO
	.align		4
.L_1157:
        /*0038*/ 	.byte	0x04, 0x17
        /*003a*/ 	.short	(.L_1159 - .L_1158)
.L_1158:
        /*003c*/ 	.word	0x00000000
        /*0040*/ 	.short	0x0001
        /*0042*/ 	.short	0x0008
        /*0044*/ 	.byte	0x00, 0xf0, 0x21, 0x00


	//----- nvinfo : EIATTR_KPARAM_INFO
	.align		4
.L_1159:
        /*0048*/ 	.byte	0x04, 0x17
        /*004a*/ 	.short	(.L_1161 - .L_1160)
.L_1160:
        /*004c*/ 	.word	0x00000000
        /*0050*/ 	.short	0x0000
        /*0052*/ 	.short	0x0000
        /*0054*/ 	.byte	0x00, 0xf0, 0x21, 0x00


	//----- nvinfo : EIATTR_SPARSE_MMA_MASK
	.align		4
.L_1161:
        /*0058*/ 	.byte	0x03, 0x50
        /*005a*/ 	.short	0x0000


	//----- nvinfo : EIATTR_MAXREG_COUNT
	.align		4
        /*005c*/ 	.byte	0x03, 0x1b
        /*005e*/ 	.short	0x00ff


	//----- nvinfo : EIATTR_MERCURY_ISA_VERSION
	.align		4
        /*0060*/ 	.byte	0x03, 0x5f
        /*0062*/ 	.short	0x0101


	//----- nvinfo : EIATTR_EXIT_INSTR_OFFSETS
	.align		4
        /*0064*/ 	.byte	0x04, 0x1c
        /*0066*/ 	.short	(.L_1163 - .L_1162)


	//   ....[0]....
.L_1162:
        /*0068*/ 	.word	0x00000080


	//   ....[1]....
        /*006c*/ 	.word	0x000002d0


	//   ....[2]....
        /*0070*/ 	.word	0x000002f0


	//----- nvinfo : EIATTR_CBANK_PARAM_SIZE
	.align		4
.L_1163:
        /*0074*/ 	.byte	0x03, 0x19
        /*0076*/ 	.short	0x001c


	//----- nvinfo : EIATTR_PARAM_CBANK
	.align		4
        /*0078*/ 	.byte	0x04, 0x0a
        /*007a*/ 	.short	(.L_1165 - .L_1164)
	.align		4
.L_1164:
        /*007c*/ 	.word	index@(.nv.constant0._Z19moe_permute_row_mapPKiPiiii)
        /*0080*/ 	.short	0x0210
        /*0082*/ 	.short	0x001c


	//----- nvinfo : EIATTR_SW_WAR
	.align		4
.L_1165:
        /*0084*/ 	.byte	0x04, 0x36
        /*0086*/ 	.short	(.L_1167 - .L_1166)
.L_1166:
        /*0088*/ 	.word	0x00000008
.L_1167:


//--------------------- .nv.callgraph             --------------------------
	.section	.nv.callgraph,"",@"SHT_CUDA_CALLGRAPH"
	.align	4
	.sectionentsize	8
	.align		4
        /*0000*/ 	.word	0x00000000
	.align		4
        /*0004*/ 	.word	0xffffffff
	.align		4
        /*0008*/ 	.word	0x00000000
	.align		4
        /*000c*/ 	.word	0xfffffffe
	.align		4
        /*0010*/ 	.word	0x00000000
	.align		4
        /*0014*/ 	.word	0xfffffffd
	.align		4
        /*0018*/ 	.word	0x00000000
	.align		4
        /*001c*/ 	.word	0xfffffffc


//--------------------- .nv.constant4             --------------------------
	.section	.nv.constant4,"a",@progbits
	.align	8
	.align		8
.nv.constant4:
        /*0000*/ 	.dword	_ZN45_INTERNAL_70a6c584_14_permutation_cu_32a3d3554cuda3std3__45__cpo5beginE
	.align		8
        /*0008*/ 	.dword	_ZN45_INTERNAL_70a6c584_14_permutation_cu_32a3d3554cuda3std3__45__cpo3endE
	.align		8
        /*0010*/ 	.dword	_ZN45_INTERNAL_70a6c584_14_permutation_cu_32a3d3554cuda3std3__45__cpo6cbeginE
	.align		8
        /*0018*/ 	.dword	_ZN45_INTERNAL_70a6c584_14_permutation_cu_32a3d3554cuda3std3__45__cpo4cendE
	.align		8
        /*0020*/ 	.dword	_ZN45_INTERNAL_70a6c584_14_permutation_cu_32a3d3554cuda3std3__45__cpo6rbeginE
	.align		8
        /*0028*/ 	.dword	_ZN45_INTERNAL_70a6c584_14_permutation_cu_32a3d3554cuda3std3__45__cpo4rendE
	.align		8
        /*0030*/ 	.dword	_ZN45_INTERNAL_70a6c584_14_permutation_cu_32a3d3554cuda3std3__45__cpo7crbeginE
	.align		8
        /*0038*/ 	.dword	_ZN45_INTERNAL_70a6c584_14_permutation_cu_32a3d3554cuda3std3__45__cpo5crendE
	.align		8
        /*0040*/ 	.dword	_ZN45_INTERNAL_70a6c584_14_permutation_cu_32a3d3554cuda3std3__447_GLOBAL__N__70a6c584_14_permutation_cu_32a3d3556ignoreE
	.align		8
        /*0048*/ 	.dword	_ZN45_INTERNAL_70a6c584_14_permutation_cu_32a3d3554cuda3std3__419piecewise_constructE
	.align		8
        /*0050*/ 	.dword	_ZN45_INTERNAL_70a6c584_14_permutation_cu_32a3d3554cuda3std3__48in_placeE
	.align		8
        /*0058*/ 	.dword	_ZN45_INTERNAL_70a6c584_14_permutation_cu_32a3d3554cuda3std3__420unreachable_sentinelE
	.align		8
        /*0060*/ 	.dword	_ZN45_INTERNAL_70a6c584_14_permutation_cu_32a3d3554cuda3std3__47nulloptE
	.align		8
        /*0068*/ 	.dword	_ZN45_INTERNAL_70a6c584_14_permutation_cu_32a3d3554cuda3std3__48unexpectE
	.align		8
        /*0070*/ 	.dword	_ZN45_INTERNAL_70a6c584_14_permutation_cu_32a3d3554cuda3std6ranges3__45__cpo4swapE
	.align		8
        /*0078*/ 	.dword	_ZN45_INTERNAL_70a6c584_14_permutation_cu_32a3d3554cuda3std6ranges3__45__cpo9iter_moveE
	.align		8
        /*0080*/ 	.dword	_ZN45_INTERNAL_70a6c584_14_permutation_cu_32a3d3554cuda3std6ranges3__45__cpo5beginE
	.align		8
        /*0088*/ 	.dword	_ZN45_INTERNAL_70a6c584_14_permutation_cu_32a3d3554cuda3std6ranges3__45__cpo3endE
	.align		8
        /*0090*/ 	.dword	_ZN45_INTERNAL_70a6c584_14_permutation_cu_32a3d3554cuda3std6ranges3__45__cpo6cbeginE
	.align		8
        /*0098*/ 	.dword	_ZN45_INTERNAL_70a6c584_14_permutation_cu_32a3d3554cuda3std6ranges3__45__cpo4cendE
	.align		8
        /*00a0*/ 	.dword	_ZN45_INTERNAL_70a6c584_14_permutation_cu_32a3d3554cuda3std6ranges3__45__cpo7advanceE
	.align		8
        /*00a8*/ 	.dword	_ZN45_INTERNAL_70a6c584_14_permutation_cu_32a3d3554cuda3std6ranges3__45__cpo9iter_swapE
	.align		8
        /*00b0*/ 	.dword	_ZN45_INTERNAL_70a6c584_14_permutation_cu_32a3d3554cuda3std6ranges3__45__cpo4nextE
	.align		8
        /*00b8*/ 	.dword	_ZN45_INTERNAL_70a6c584_14_permutation_cu_32a3d3554cuda3std6ranges3__45__cpo4prevE
	.align		8
        /*00c0*/ 	.dword	_ZN45_INTERNAL_70a6c584_14_permutation_cu_32a3d3554cuda3std6ranges3__45__cpo4dataE
	.align		8
        /*00c8*/ 	.dword	_ZN45_INTERNAL_70a6c584_14_permutation_cu_32a3d3554cuda3std6ranges3__45__cpo5cdataE
	.align		8
        /*00d0*/ 	.dword	_ZN45_INTERNAL_70a6c584_14_permutation_cu_32a3d3554cuda3std6ranges3__45__cpo4sizeE
	.align		8
        /*00d8*/ 	.dword	_ZN45_INTERNAL_70a6c584_14_permutation_cu_32a3d3554cuda3std6ranges3__45__cpo5ssizeE
	.align		8
        /*00e0*/ 	.dword	_ZN45_INTERNAL_70a6c584_14_permutation_cu_32a3d3554cuda3std6ranges3__45__cpo8distanceE
	.align		8
        /*00e8*/ 	.dword	_ZN45_INTERNAL_70a6c584_14_permutation_cu_32a3d3556thrust23THRUST_300001_SM_900_NS6system6detail10sequential3seqE
	.align		8
        /*00f0*/ 	.dword	_ZN45_INTERNAL_70a6c584_14_permutation_cu_32a3d3556thrust23THRUST_300001_SM_900_NS12placeholders2_1E
	.align		8
        /*00f8*/ 	.dword	_ZN45_INTERNAL_70a6c584_14_permutation_cu_32a3d3556thrust23THRUST_300001_SM_900_NS12placeholders2_2E
	.align		8
        /*0100*/ 	.dword	_ZN45_INTERNAL_70a6c584_14_permutation_cu_32a3d3556thrust23THRUST_300001_SM_900_NS12placeholders2_3E
	.align		8
        /*0108*/ 	.dword	_ZN45_INTERNAL_70a6c584_14_permutation_cu_32a3d3556thrust23THRUST_300001_SM_900_NS12placeholders2_4E
	.align		8
        /*0110*/ 	.dword	_ZN45_INTERNAL_70a6c584_14_permutation_cu_32a3d3556thrust23THRUST_300001_SM_900_NS12placeholders2_5E
	.align		8
        /*0118*/ 	.dword	_ZN45_INTERNAL_70a6c584_14_permutation_cu_32a3d3556thrust23THRUST_300001_SM_900_NS12placeholders2_6E
	.align		8
        /*0120*/ 	.dword	_ZN45_INTERNAL_70a6c584_14_permutation_cu_32a3d3556thrust23THRUST_300001_SM_900_NS12placeholders2_7E
	.align		8
        /*0128*/ 	.dword	_ZN45_INTERNAL_70a6c584_14_permutation_cu_32a3d3556thrust23THRUST_300001_SM_900_NS12placeholders2_8E
	.align		8
        /*0130*/ 	.dword	_ZN45_INTERNAL_70a6c584_14_permutation_cu_32a3d3556thrust23THRUST_300001_SM_900_NS12placeholders2_9E
	.align		8
        /*0138*/ 	.dword	_ZN45_INTERNAL_70a6c584_14_permutation_cu_32a3d3556thrust23THRUST_300001_SM_900_NS12placeholders3_10E


//--------------------- .text._ZN3cub17CUB_300001_SM_9006detail10radix_sort29DeviceRadixSortOnesweepKernelINS1_5radix10policy_hubIiiyE10Policy1000ELNS0_9SortOrderE0EiiyiiNS1_21identity_decomposer_tEEEvPT5_SB_PT3_PKSC_PT1_PKSG_PT2_PKSK_T4_iiT6_ --------------------------
	.section	.text._ZN3cub17CUB_300001_SM_9006detail10radix_sort29DeviceRadixSortOnesweepKernelINS1_5radix10policy_hubIiiyE10Policy1000ELNS0_9SortOrderE0EiiyiiNS1_21identity_decomposer_tEEEvPT5_SB_PT3_PKSC_PT1_PKSG_PT2_PKSK_T4_iiT6_,"ax",@progbits
	.align	128
        .global         _ZN3cub17CUB_300001_SM_9006detail10radix_sort29DeviceRadixSortOnesweepKernelINS1_5radix10policy_hubIiiyE10Policy1000ELNS0_9SortOrderE0EiiyiiNS1_21identity_decomposer_tEEEvPT5_SB_PT3_PKSC_PT1_PKSG_PT2_PKSK_T4_iiT6_
        .type           _ZN3cub17CUB_300001_SM_9006detail10radix_sort29DeviceRadixSortOnesweepKernelINS1_5radix10policy_hubIiiyE10Policy1000ELNS0_9SortOrderE0EiiyiiNS1_21identity_decomposer_tEEEvPT5_SB_PT3_PKSC_PT1_PKSG_PT2_PKSK_T4_iiT6_,@function
        .size           _ZN3cub17CUB_300001_SM_9006detail10radix_sort29DeviceRadixSortOnesweepKernelINS1_5radix10policy_hubIiiyE10Policy1000ELNS0_9SortOrderE0EiiyiiNS1_21identity_decomposer_tEEEvPT5_SB_PT3_PKSC_PT1_PKSG_PT2_PKSK_T4_iiT6_,(.L_x_798 - _ZN3cub17CUB_300001_SM_9006detail10radix_sort29DeviceRadixSortOnesweepKernelINS1_5radix10policy_hubIiiyE10Policy1000ELNS0_9SortOrderE0EiiyiiNS1_21identity_decomposer_tEEEvPT5_SB_PT3_PKSC_PT1_PKSG_PT2_PKSK_T4_iiT6_)
        .other          _ZN3cub17CUB_300001_SM_9006detail10radix_sort29DeviceRadixSortOnesweepKernelINS1_5radix10policy_hubIiiyE10Policy1000ELNS0_9SortOrderE0EiiyiiNS1_21identity_decomposer_tEEEvPT5_SB_PT3_PKSC_PT1_PKSG_PT2_PKSK_T4_iiT6_,@"STO_CUDA_ENTRY STV_DEFAULT"
_ZN3cub17CUB_300001_SM_9006detail10radix_sort29DeviceRadixSortOnesweepKernelINS1_5radix10policy_hubIiiyE10Policy1000ELNS0_9SortOrderE0EiiyiiNS1_21identity_decomposer_tEEEvPT5_SB_PT3_PKSC_PT1_PKSG_PT2_PKSK_T4_iiT6_:
.text._ZN3cub17CUB_300001_SM_9006detail10radix_sort29DeviceRadixSortOnesweepKernelINS1_5radix10policy_hubIiiyE10Policy1000ELNS0_9SortOrderE0EiiyiiNS1_21identity_decomposer_tEEEvPT5_SB_PT3_PKSC_PT1_PKSG_PT2_PKSK_T4_iiT6_:
[----:B------:R-:W-:Y:S01]  /*0000*/  LDC R1, c[0x0][0x28] ;  /* 0x00000a00ff017b82 */ /* 0x000fe20000000800 */
[----:B------:R-:W0:Y:S01]  /*0010*/  S2R R57, SR_TID.X ;  /* 0x0000000000397919 */ /* 0x000e220000002100 */
[----:B------:R-:W-:Y:S01]  /*0020*/  MOV R26, 0x400 ;  /* 0x00000400001a7802 */ /* 0x000fe20000000f00 */
[----:B------:R-:W-:Y:S01]  /*0030*/  ULDC.64 UR6, c[0x0][0x208] ;  /* 0x0000820000067ab9 */ /* 0x000fe20000000a00 */
[----:B------:R-:W-:Y:S01]  /*0040*/  BSSY B0, `(.L_x_0) ;  /* 0x000000c000007945 */ /* 0x000fe20003800000 */
[----:B------:R-:W1:Y:S01]  /*0050*/  S2R R3, SR_CgaCtaId ;  /* 0x0000000000037919 */ /* 0x000e620000008800 */
[----:B0-----:R-:W-:Y:S02]  /*0060*/  ISETP.NE.AND P0, PT, R57, RZ, PT ;  /* 0x000000ff3900720c */ /* 0x001fe40003f05270 */
[----:B-1----:R-:W-:-:S11]  /*0070*/  LEA R26, R3, R26, 0x18 ;  /* 0x0000001a031a7211 */ /* 0x002fd600078ec0ff */
[----:B------:R-:W-:Y:S05]  /*0080*/  @P0 BRA `(.L_x_1) ;  /* 0x00000000001c0947 */ /* 0x000fea0003800000 */
[----:B------:R-:W0:Y:S01]  /*0090*/  LDC.64 R2, c[0x0][0x218] ;  /* 0x00008600ff027b82 */ /* 0x000e220000000a00 */
[----:B------:R-:W-:-:S05]  /*00a0*/  IMAD.MOV.U32 R5, RZ, RZ, 0x1 ;  /* 0x00000001ff057424 */ /* 0x000fca00078e00ff */
[----:B0-----:R-:W2:Y:S02]  /*00b0*/  ATOMG.E.ADD.STRONG.GPU PT, R2, desc[UR6][R2.64], R5 ;  /* 0x00000005020279a8 */ /* 0x001ea400081ee1c6 */
[----:B------:R-:W0:Y:S01]  /*00c0*/  S2UR UR5, SR_CgaCtaId ;  /* 0x00000000000579c3 */ /* 0x000e220000008800 */
[----:B------:R-:W-:Y:S02]  /*00d0*/  UMOV UR4, 0x400 ;  /* 0x0000040000047882 */ /* 0x000fe40000000000 */
[----:B0-----:R-:W-:-:S09]  /*00e0*/  ULEA UR4, UR5, UR4, 0x18 ;  /* 0x0000000405047291 */ /* 0x001fd2000f8ec03f */
[----:B--2---:R0:W-:Y:S03]  /*00f0*/  STS [UR4+0x6600], R2 ;  /* 0x00660002ff007988 */ /* 0x0041e60008000804 */
.L_x_1:
[----:B------:R-:W-:Y:S05]  /*0100*/  BSYNC B0 ;  /* 0x0000000000007941 */ /* 0x000fea0003800000 */
.L_x_0:
[----:B------:R-:W-:Y:S01]  /*0110*/  BAR.SYNC.DEFER_BLOCKING 0x0 ;  /* 0x0000000000007b1d */ /* 0x000fe20000010000 */
[C---:B------:R-:W-:Y:S02]  /*0120*/  LOP3.LUT R46, R57.reuse, 0xffffffe0, RZ, 0xc0, !PT ;  /* 0xffffffe0392e7812 */ /* 0x040fe400078ec0ff */
[----:B------:R-:W-:Y:S02]  /*0130*/  LOP3.LUT R3, R57, 0x1f, RZ, 0xc0, !PT ;  /* 0x0000001f39037812 */ /* 0x000fe400078ec0ff */
[----:B------:R-:W-:Y:S01]  /*0140*/  SHF.R.U32.HI R5, RZ, 0x5, R57 ;  /* 0x00000005ff057819 */ /* 0x000fe20000011639 */
[----:B------:R-:W-:Y:S01]  /*0150*/  ULDC UR4, c[0x0][0x250] ;  /* 0x0000940000047ab9 */ /* 0x000fe20000000800 */
[----:B------:R-:W-:Y:S01]  /*0160*/  ULDC.64 UR8, c[0x0][0x238] ;  /* 0x00008e0000087ab9 */ /* 0x000fe20000000a00 */
[----:B------:R-:W-:Y:S01]  /*0170*/  IMAD R46, R46, 0x11, R3 ;  /* 0x000000112e2e7824 */ /* 0x000fe200078e0203 */
[----:B------:R-:W-:Y:S04]  /*0180*/  BSSY B0, `(.L_x_2) ;  /* 0x0000064000007945 */ /* 0x000fe80003800000 */
[----:B------:R-:W-:Y:S01]  /*0190*/  SHF.R.S32.HI R44, RZ, 0x1f, R46 ;  /* 0x0000001fff2c7819 */ /* 0x000fe2000001142e */
[----:B------:R-:W1:Y:S02]  /*01a0*/  LDS R73, [R26+0x6600] ;  /* 0x006600001a497984 */ /* 0x000e640000000800 */
[----:B-1----:R-:W-:-:S04]  /*01b0*/  IMAD R23, R73, 0x1980, RZ ;  /* 0x0000198049177824 */ /* 0x002fc800078e02ff */
[C---:B------:R-:W-:Y:S01]  /*01c0*/  VIADD R45, R23.reuse, 0x1980 ;  /* 0x00001980172d7836 */ /* 0x040fe20000000000 */
[----:B------:R-:W-:-:S04]  /*01d0*/  IADD3 R20, P0, R23, R46, RZ ;  /* 0x0000002e17147210 */ /* 0x000fc80007f1e0ff */
[----:B------:R-:W-:Y:S01]  /*01e0*/  ISETP.GT.AND P2, PT, R45, UR4, PT ;  /* 0x000000042d007c0c */ /* 0x000fe2000bf44270 */
[----:B------:R-:W-:Y:S01]  /*01f0*/  IMAD.SHL.U32 R21, R20, 0x4, RZ ;  /* 0x0000000414157824 */ /* 0x000fe200078e00ff */
[----:B------:R-:W-:-:S04]  /*0200*/  LEA.HI.X.SX32 R3, R23, R44, 0x1, P0 ;  /* 0x0000002c17037211 */ /* 0x000fc800000f0eff */
[----:B------:R-:W-:Y:S02]  /*0210*/  SHF.L.U64.HI R20, R20, 0x2, R3 ;  /* 0x0000000214147819 */ /* 0x000fe40000010203 */
[----:B0-----:R-:W-:-:S04]  /*0220*/  IADD3 R2, P0, R21, UR8, RZ ;  /* 0x0000000815027c10 */ /* 0x001fc8000ff1e0ff */
[----:B------:R-:W-:Y:S01]  /*0230*/  IADD3.X R3, R20, UR9, RZ, P0, !PT ;  /* 0x0000000914037c10 */ /* 0x000fe200087fe4ff */
[----:B------:R-:W-:Y:S08]  /*0240*/  @!P2 BRA `(.L_x_3) ;  /* 0x000000040018a947 */ /* 0x000ff00003800000 */
[----:B------:R-:W-:Y:S01]  /*0250*/  IADD3 R7, -R23, UR4, RZ ;  /* 0x0000000417077c10 */ /* 0x000fe2000fffe1ff */
[C---:B------:R-:W-:Y:S02]  /*0260*/  VIADD R0, R46.reuse, 0x20 ;  /* 0x000000202e007836 */ /* 0x040fe40000000000 */
[C---:B------:R-:W-:Y:S01]  /*0270*/  VIADD R4, R46.reuse, 0x40 ;  /* 0x000000402e047836 */ /* 0x040fe20000000000 */
[-C--:B------:R-:W-:Y:S01]  /*0280*/  ISETP.GE.AND P1, PT, R46, R7.reuse, PT ;  /* 0x000000072e00720c */ /* 0x080fe20003f26270 */
[----:B------:R-:W-:Y:S01]  /*0290*/  IMAD.MOV.U32 R11, RZ, RZ, 0x7fffffff ;  /* 0x7fffffffff0b7424 */ /* 0x000fe200078e00ff */
[-C--:B------:R-:W-:Y:S01]  /*02a0*/  ISETP.GE.AND P3, PT, R0, R7.reuse, PT ;  /* 0x000000070000720c */ /* 0x080fe20003f66270 */
[----:B------:R-:W-:Y:S01]  /*02b0*/  VIADD R0, R46, 0x60 ;  /* 0x000000602e007836 */ /* 0x000fe20000000000 */
[-C--:B------:R-:W-:Y:S01]  /*02c0*/  ISETP.GE.AND P4, PT, R4, R7.reuse, PT ;  /* 0x000000070400720c */ /* 0x080fe20003f86270 */
[C---:B------:R-:W-:Y:S02]  /*02d0*/  VIADD R4, R46.reuse, 0x80 ;  /* 0x000000802e047836 */ /* 0x040fe40000000000 */
[----:B------:R-:W-:Y:S01]  /*02e0*/  VIADD R6, R46, 0xa0 ;  /* 0x000000a02e067836 */ /* 0x000fe20000000000 */
[-C--:B------:R-:W-:Y:S01]  /*02f0*/  ISETP.GE.AND P5, PT, R0, R7.reuse, PT ;  /* 0x000000070000720c */ /* 0x080fe20003fa6270 */
[----:B------:R-:W-:Y:S01]  /*0300*/  VIADD R0, R46, 0xc0 ;  /* 0x000000c02e007836 */ /* 0x000fe20000000000 */
[-C--:B------:R-:W-:Y:S01]  /*0310*/  ISETP.GE.AND P6, PT, R4, R7.reuse, PT ;  /* 0x000000070400720c */ /* 0x080fe20003fc6270 */
[----:B------:R-:W-:Y:S01]  /*0320*/  IMAD.MOV.U32 R12, RZ, RZ, 0x7fffffff ;  /* 0x7fffffffff0c7424 */ /* 0x000fe200078e00ff */
[-C--:B------:R-:W-:Y:S01]  /*0330*/  ISETP.GE.AND P0, PT, R6, R7.reuse, PT ;  /* 0x000000070600720c */ /* 0x080fe20003f06270 */
[----:B------:R1:W5:Y:S01]  /*0340*/  @!P1 LDG.E R11, desc[UR6][R2.64] ;  /* 0x00000006020b9981 */ /* 0x000362000c1e1900 */
[----:B------:R-:W-:Y:S01]  /*0350*/  ISETP.GE.AND P1, PT, R0, R7, PT ;  /* 0x000000070000720c */ /* 0x000fe20003f26270 */
[----:B------:R-:W-:-:S02]  /*0360*/  VIADD R0, R46, 0xe0 ;  /* 0x000000e02e007836 */ /* 0x000fc40000000000 */
[----:B------:R-:W-:Y:S01]  /*0370*/  IMAD.MOV.U32 R14, RZ, RZ, 0x7fffffff ;  /* 0x7fffffffff0e7424 */ /* 0x000fe200078e00ff */
[----:B------:R1:W5:Y:S01]  /*0380*/  @!P3 LDG.E R12, desc[UR6][R2.64+0x80] ;  /* 0x00008006020cb981 */ /* 0x000362000c1e1900 */
[----:B------:R-:W-:Y:S01]  /*0390*/  IMAD.MOV.U32 R15, RZ, RZ, 0x7fffffff ;  /* 0x7fffffffff0f7424 */ /* 0x000fe200078e00ff */
[-C--:B------:R-:W-:Y:S01]  /*03a0*/  ISETP.GE.AND P3, PT, R0, R7.reuse, PT ;  /* 0x000000070000720c */ /* 0x080fe20003f66270 */
[----:B------:R-:W-:Y:S02]  /*03b0*/  VIADD R0, R46, 0x120 ;  /* 0x000001202e007836 */ /* 0x000fe40000000000 */
[----:B------:R1:W5:Y:S01]  /*03c0*/  @!P5 LDG.E R14, desc[UR6][R2.64+0x180] ;  /* 0x00018006020ed981 */ /* 0x000362000c1e1900 */
[----:B------:R-:W-:Y:S02]  /*03d0*/  IMAD.MOV.U32 R13, RZ, RZ, 0x7fffffff ;  /* 0x7fffffffff0d7424 */ /* 0x000fe400078e00ff */
[----:B------:R-:W-:Y:S01]  /*03e0*/  ISETP.GE.AND P5, PT, R0, R7, PT ;  /* 0x000000070000720c */ /* 0x000fe20003fa6270 */
[C---:B------:R-:W-:Y:S01]  /*03f0*/  VIADD R0, R46.reuse, 0x140 ;  /* 0x000001402e007836 */ /* 0x040fe20000000000 */
[----:B------:R1:W5:Y:S01]  /*0400*/  @!P6 LDG.E R15, desc[UR6][R2.64+0x200] ;  /* 0x00020006020fe981 */ /* 0x000362000c1e1900 */
[----:B------:R-:W-:-:S02]  /*0410*/  VIADD R4, R46, 0x100 ;  /* 0x000001002e047836 */ /* 0x000fc40000000000 */
[----:B------:R-:W-:Y:S01]  /*0420*/  IMAD.MOV.U32 R17, RZ, RZ, 0x7fffffff ;  /* 0x7fffffffff117424 */ /* 0x000fe200078e00ff */
[-C--:B------:R-:W-:Y:S01]  /*0430*/  ISETP.GE.AND P6, PT, R0, R7.reuse, PT ;  /* 0x000000070000720c */ /* 0x080fe20003fc6270 */
[----:B------:R-:W-:Y:S01]  /*0440*/  VIADD R0, R46, 0x180 ;  /* 0x000001802e007836 */ /* 0x000fe20000000000 */
[----:B------:R1:W5:Y:S01]  /*0450*/  @!P4 LDG.E R13, desc[UR6][R2.64+0x100] ;  /* 0x00010006020dc981 */ /* 0x000362000c1e1900 */
[-C--:B------:R-:W-:Y:S01]  /*0460*/  ISETP.GE.AND P4, PT, R4, R7.reuse, PT ;  /* 0x000000070400720c */ /* 0x080fe20003f86270 */
[----:B------:R-:W-:Y:S02]  /*0470*/  IMAD.MOV.U32 R16, RZ, RZ, 0x7fffffff ;  /* 0x7fffffffff107424 */ /* 0x000fe400078e00ff */
[----:B------:R1:W5:Y:S01]  /*0480*/  @!P1 LDG.E R17, desc[UR6][R2.64+0x300] ;  /* 0x0003000602119981 */ /* 0x000362000c1e1900 */
[----:B------:R-:W-:Y:S01]  /*0490*/  IMAD.MOV.U32 R18, RZ, RZ, 0x7fffffff ;  /* 0x7fffffffff127424 */ /* 0x000fe200078e00ff */
[----:B------:R-:W-:Y:S01]  /*04a0*/  ISETP.GE.AND P1, PT, R0, R7, PT ;  /* 0x000000070000720c */ /* 0x000fe20003f26270 */
[C---:B------:R-:W-:Y:S01]  /*04b0*/  VIADD R4, R46.reuse, 0x160 ;  /* 0x000001602e047836 */ /* 0x040fe20000000000 */
[----:B------:R1:W5:Y:S01]  /*04c0*/  @!P0 LDG.E R16, desc[UR6][R2.64+0x280] ;  /* 0x0002800602108981 */ /* 0x000362000c1e1900 */
[----:B------:R-:W-:-:S02]  /*04d0*/  VIADD R0, R46, 0x1a0 ;  /* 0x000001a02e007836 */ /* 0x000fc40000000000 */
[----:B------:R-:W-:Y:S01]  /*04e0*/  IMAD.MOV.U32 R19, RZ, RZ, 0x7fffffff ;  /* 0x7fffffffff137424 */ /* 0x000fe200078e00ff */
[----:B------:R1:W5:Y:S01]  /*04f0*/  @!P3 LDG.E R18, desc[UR6][R2.64+0x380] ;  /* 0x000380060212b981 */ /* 0x000362000c1e1900 */
[----:B------:R-:W-:Y:S01]  /*0500*/  IMAD.MOV.U32 R35, RZ, RZ, 0x7fffffff ;  /* 0x7fffffffff237424 */ /* 0x000fe200078e00ff */
[-C--:B------:R-:W-:Y:S01]  /*0510*/  ISETP.GE.AND P0, PT, R4, R7.reuse, PT ;  /* 0x000000070400720c */ /* 0x080fe20003f06270 */
[----:B------:R-:W-:Y:S01]  /*0520*/  VIADD R4, R46, 0x1c0 ;  /* 0x000001c02e047836 */ /* 0x000fe20000000000 */
[-C--:B------:R-:W-:Y:S01]  /*0530*/  ISETP.GE.AND P3, PT, R0, R7.reuse, PT ;  /* 0x000000070000720c */ /* 0x080fe20003f66270 */
[----:B------:R-:W-:Y:S01]  /*0540*/  VIADD R0, R46, 0x1e0 ;  /* 0x000001e02e007836 */ /* 0x000fe20000000000 */
[----:B------:R1:W5:Y:S02]  /*0550*/  @!P4 LDG.E R19, desc[UR6][R2.64+0x400] ;  /* 0x000400060213c981 */ /* 0x000364000c1e1900 */
[-C--:B------:R-:W-:Y:S02]  /*0560*/  ISETP.GE.AND P4, PT, R4, R7.reuse, PT ;  /* 0x000000070400720c */ /* 0x080fe40003f86270 */
[----:B------:R1:W5:Y:S01]  /*0570*/  @!P5 LDG.E R35, desc[UR6][R2.64+0x480] ;  /* 0x000480060223d981 */ /* 0x000362000c1e1900 */
[----:B------:R-:W-:Y:S01]  /*0580*/  ISETP.GE.AND P5, PT, R0, R7, PT ;  /* 0x000000070000720c */ /* 0x000fe20003fa6270 */
[----:B------:R-:W-:-:S02]  /*0590*/  IMAD.MOV.U32 R36, RZ, RZ, 0x7fffffff ;  /* 0x7fffffffff247424 */ /* 0x000fc400078e00ff */
[----:B------:R-:W-:Y:S02]  /*05a0*/  IMAD.MOV.U32 R38, RZ, RZ, 0x7fffffff ;  /* 0x7fffffffff267424 */ /* 0x000fe400078e00ff */
[----:B------:R-:W-:Y:S02]  /*05b0*/  IMAD.MOV.U32 R39, RZ, RZ, 0x7fffffff ;  /* 0x7fffffffff277424 */ /* 0x000fe400078e00ff */
[----:B------:R-:W-:Y:S01]  /*05c0*/  IMAD.MOV.U32 R40, RZ, RZ, 0x7fffffff ;  /* 0x7fffffffff287424 */ /* 0x000fe200078e00ff */
[----:B------:R1:W5:Y:S01]  /*05d0*/  @!P6 LDG.E R36, desc[UR6][R2.64+0x500] ;  /* 0x000500060224e981 */ /* 0x000362000c1e1900 */
[----:B------:R-:W-:-:S03]  /*05e0*/  IMAD.MOV.U32 R41, RZ, RZ, 0x7fffffff ;  /* 0x7fffffffff297424 */ /* 0x000fc600078e00ff */
[----:B------:R1:W5:Y:S04]  /*05f0*/  @!P1 LDG.E R38, desc[UR6][R2.64+0x600] ;  /* 0x0006000602269981 */ /* 0x000368000c1e1900 */
[----:B------:R1:W5:Y:S04]  /*0600*/  @!P3 LDG.E R39, desc[UR6][R2.64+0x680] ;  /* 0x000680060227b981 */ /* 0x000368000c1e1900 */
[----:B------:R1:W5:Y:S04]  /*0610*/  @!P4 LDG.E R40, desc[UR6][R2.64+0x700] ;  /* 0x000700060228c981 */ /* 0x000368000c1e1900 */
[----:B------:R1:W5:Y:S01]  /*0620*/  @!P5 LDG.E R41, desc[UR6][R2.64+0x780] ;  /* 0x000780060229d981 */ /* 0x000362000c1e1900 */
[----:B------:R-:W-:-:S02]  /*0630*/  IMAD.MOV.U32 R37, RZ, RZ, 0x7fffffff ;  /* 0x7fffffffff257424 */ /* 0x000fc400078e00ff */
[----:B------:R-:W-:-:S04]  /*0640*/  VIADD R0, R46, 0x200 ;  /* 0x000002002e007836 */ /* 0x000fc80000000000 */
[----:B------:R1:W5:Y:S01]  /*0650*/  @!P0 LDG.E R37, desc[UR6][R2.64+0x580] ;  /* 0x0005800602258981 */ /* 0x000362000c1e1900 */
[----:B------:R-:W-:Y:S01]  /*0660*/  ISETP.GE.AND P0, PT, R0, R7, PT ;  /* 0x000000070000720c */ /* 0x000fe20003f06270 */
[----:B------:R-:W-:-:S12]  /*0670*/  IMAD.MOV.U32 R42, RZ, RZ, 0x7fffffff ;  /* 0x7fffffffff2a7424 */ /* 0x000fd800078e00ff */
[----:B-1----:R-:W-:Y:S05]  /*0680*/  @P0 BRA `(.L_x_4) ;  /* 0x00000000004c0947 */ /* 0x002fea0003800000 */
[----:B------:R1:W5:Y:S01]  /*0690*/  LDG.E R42, desc[UR6][R2.64+0x800] ;  /* 0x00080006022a7981 */ /* 0x000362000c1e1900 */
[----:B------:R-:W-:Y:S05]  /*06a0*/  BRA `(.L_x_4) ;  /* 0x0000000000447947 */ /* 0x000fea0003800000 */
.L_x_3:
[----:B------:R0:W5:Y:S04]  /*06b0*/  LDG.E R11, desc[UR6][R2.64] ;  /* 0x00000006020b7981 */ /* 0x000168000c1e1900 */
        /* <DEDUP_REMOVED lines=15> */
[----:B------:R0:W5:Y:S02]  /*07b0*/  LDG.E R42, desc[UR6][R2.64+0x800] ;  /* 0x00080006022a7981 */ /* 0x000164000c1e1900 */
.L_x_4:
[----:B------:R-:W-:Y:S05]  /*07c0*/  BSYNC B0 ;  /* 0x0000000000007941 */ /* 0x000fea0003800000 */
.L_x_2:
[----:B------:R-:W0:Y:S01]  /*07d0*/  S2R R10, SR_LANEID ;  /* 0x00000000000a7919 */ /* 0x000e220000000000 */
[----:B------:R-:W-:Y:S01]  /*07e0*/  ULDC UR4, c[0x0][0x258] ;  /* 0x0000960000047ab9 */ /* 0x000fe20000000800 */
[----:B------:R-:W-:Y:S01]  /*07f0*/  UMOV UR5, 0xffffffff ;  /* 0xffffffff00057882 */ /* 0x000fe20000000000 */
[----:B------:R-:W-:Y:S01]  /*0800*/  BSSY B0, `(.L_x_5) ;  /* 0x0000013000007945 */ /* 0x000fe20003800000 */
[----:B------:R-:W-:Y:S01]  /*0810*/  USHF.L.U32 UR4, UR5, UR4, URZ ;  /* 0x0000000405047299 */ /* 0x000fe2000800063f */
[----:B01----:R-:W-:-:S04]  /*0820*/  VIMNMX R3, R10, 0xe0, !PT ;  /* 0x000000e00a037848 */ /* 0x003fc80007fe0100 */
[----:B------:R-:W-:-:S04]  /*0830*/  IADD3 R3, -R10, 0x1f, R3 ;  /* 0x0000001f0a037810 */ /* 0x000fc80007ffe103 */
[C---:B------:R-:W-:Y:S02]  /*0840*/  LEA.HI R0, R3.reuse, 0x1, RZ, 0x1b ;  /* 0x0000000103007811 */ /* 0x040fe400078fd8ff */
[----:B------:R-:W-:Y:S01]  /*0850*/  ISETP.GE.U32.AND P1, PT, R3, 0x60, PT ;  /* 0x000000600300780c */ /* 0x000fe20003f26070 */
[----:B------:R-:W-:Y:S01]  /*0860*/  IMAD.MOV.U32 R3, RZ, RZ, R10 ;  /* 0x000000ffff037224 */ /* 0x000fe200078e000a */
[----:B------:R-:W-:Y:S01]  /*0870*/  LOP3.LUT P0, R2, R0, 0x3, RZ, 0xc0, !PT ;  /* 0x0000000300027812 */ /* 0x000fe2000780c0ff */
[----:B------:R-:W-:-:S12]  /*0880*/  IMAD R0, R5, 0x400, R26 ;  /* 0x0000040005007824 */ /* 0x000fd800078e021a */
[----:B------:R-:W-:Y:S05]  /*0890*/  @!P0 BRA `(.L_x_6) ;  /* 0x0000000000248947 */ /* 0x000fea0003800000 */
[----:B------:R-:W-:Y:S02]  /*08a0*/  IMAD R7, R5, 0x400, R26 ;  /* 0x0000040005077824 */ /* 0x000fe400078e021a */
[----:B------:R-:W-:Y:S02]  /*08b0*/  IMAD.MOV.U32 R3, RZ, RZ, R10 ;  /* 0x000000ffff037224 */ /* 0x000fe400078e000a */
[----:B------:R-:W-:-:S07]  /*08c0*/  IMAD R7, R10, 0x4, R7 ;  /* 0x000000040a077824 */ /* 0x000fce00078e0207 */
.L_x_7:
[----:B------:R-:W-:Y:S01]  /*08d0*/  VIADD R2, R2, 0xffffffff ;  /* 0xffffffff02027836 */ /* 0x000fe20000000000 */
[----:B------:R0:W-:Y:S01]  /*08e0*/  STS [R7], RZ ;  /* 0x000000ff07007388 */ /* 0x0001e20000000800 */
[----:B------:R-:W-:-:S03]  /*08f0*/  VIADD R3, R3, 0x20 ;  /* 0x0000002003037836 */ /* 0x000fc60000000000 */
[----:B------:R-:W-:Y:S01]  /*0900*/  ISETP.NE.AND P0, PT, R2, RZ, PT ;  /* 0x000000ff0200720c */ /* 0x000fe20003f05270 */
[----:B0-----:R-:W-:-:S12]  /*0910*/  VIADD R7, R7, 0x80 ;  /* 0x0000008007077836 */ /* 0x001fd80000000000 */
[----:B------:R-:W-:Y:S05]  /*0920*/  @P0 BRA `(.L_x_7) ;  /* 0xfffffffc00e80947 */ /* 0x000fea000383ffff */
.L_x_6:
[----:B------:R-:W-:Y:S05]  /*0930*/  BSYNC B0 ;  /* 0x0000000000007941 */ /* 0x000fea0003800000 */
.L_x_5:
[----:B------:R-:W-:Y:S01]  /*0940*/  ULDC UR5, c[0x0][0x254] ;  /* 0x0000950000057ab9 */ /* 0x000fe20000000800 */
[----:B------:R-:W-:Y:S04]  /*0950*/  BSSY B0, `(.L_x_8) ;  /* 0x000000e000007945 */ /* 0x000fe80003800000 */
[----:B------:R-:W-:Y:S05]  /*0960*/  @!P1 BRA `(.L_x_9) ;  /* 0x0000000000309947 */ /* 0x000fea0003800000 */
[----:B------:R-:W-:-:S04]  /*0970*/  IMAD R2, R5, 0x400, R26 ;  /* 0x0000040005027824 */ /* 0x000fc800078e021a */
[C---:B------:R-:W-:Y:S02]  /*0980*/  IMAD R2, R3.reuse, 0x4, R2 ;  /* 0x0000000403027824 */ /* 0x040fe400078e0202 */
[----:B------:R-:W-:Y:S02]  /*0990*/  VIADD R3, R3, 0xffffff80 ;  /* 0xffffff8003037836 */ /* 0x000fe40000000000 */
[----:B------:R-:W-:-:S07]  /*09a0*/  VIADD R2, R2, 0x100 ;  /* 0x0000010002027836 */ /* 0x000fce0000000000 */
.L_x_10:
[----:B------:R-:W-:Y:S01]  /*09b0*/  VIADD R3, R3, 0x80 ;  /* 0x0000008003037836 */ /* 0x000fe20000000000 */
[----:B------:R-:W-:Y:S04]  /*09c0*/  STS [R2+-0x100], RZ ;  /* 0xffff00ff02007388 */ /* 0x000fe80000000800 */
[----:B------:R-:W-:Y:S01]  /*09d0*/  ISETP.GE.AND P0, PT, R3, 0x80, PT ;  /* 0x000000800300780c */ /* 0x000fe20003f06270 */
[----:B------:R-:W-:Y:S04]  /*09e0*/  STS [R2+-0x80], RZ ;  /* 0xffff80ff02007388 */ /* 0x000fe80000000800 */
[----:B------:R-:W-:Y:S04]  /*09f0*/  STS [R2], RZ ;  /* 0x000000ff02007388 */ /* 0x000fe80000000800 */
[----:B------:R0:W-:Y:S02]  /*0a00*/  STS [R2+0x80], RZ ;  /* 0x000080ff02007388 */ /* 0x0001e40000000800 */
[----:B0-----:R-:W-:-:S02]  /*0a10*/  VIADD R2, R2, 0x200 ;  /* 0x0000020002027836 */ /* 0x001fc40000000000 */
[----:B------:R-:W-:Y:S05]  /*0a20*/  @!P0 BRA `(.L_x_10) ;  /* 0xfffffffc00e08947 */ /* 0x000fea000383ffff */
.L_x_9:
[----:B------:R-:W-:Y:S05]  /*0a30*/  BSYNC B0 ;  /* 0x0000000000007941 */ /* 0x000fea0003800000 */
.L_x_8:
[----:B-----5:R-:W-:Y:S01]  /*0a40*/  VIADD R32, R15, 0x80000000 ;  /* 0x800000000f207836 */ /* 0x020fe20000000000 */
[----:B------:R-:W-:Y:S01]  /*0a50*/  NOP ;  /* 0x0000000000007918 */ /* 0x000fe20000000000 */
[----:B------:R-:W-:-:S03]  /*0a60*/  VIADD R8, R11, 0x80000000 ;  /* 0x800000000b087836 */ /* 0x000fc60000000000 */
[----:B------:R-:W-:Y:S01]  /*0a70*/  SHF.R.U32.HI R49, RZ, UR5, R32 ;  /* 0x00000005ff317c19 */ /* 0x000fe20008011620 */
[----:B------:R-:W-:Y:S01]  /*0a80*/  VIADD R7, R16, 0x80000000 ;  /* 0x8000000010077836 */ /* 0x000fe20000000000 */
[----:B------:R-:W-:Y:S01]  /*0a90*/  ISETP.GT.U32.AND P1, PT, R57, 0xff, PT ;  /* 0x000000ff3900780c */ /* 0x000fe20003f24070 */
[----:B------:R-:W-:Y:S01]  /*0aa0*/  VIADD R9, R12, 0x80000000 ;  /* 0x800000000c097836 */ /* 0x000fe20000000000 */
[----:B------:R-:W-:Y:S01]  /*0ab0*/  SHF.R.U32.HI R43, RZ, UR5, R8 ;  /* 0x00000005ff2b7c19 */ /* 0x000fe20008011608 */
        /* <DEDUP_REMOVED lines=26> */
[----:B------:R-:W-:Y:S01]  /*0c60*/  BSSY B0, `(.L_x_11) ;  /* 0x0000060000007945 */ /* 0x000fe20003800000 */
[----:B------:R-:W-:-:S02]  /*0c70*/  SHF.R.U32.HI R4, RZ, UR5, R24 ;  /* 0x00000005ff047c19 */ /* 0x000fc40008011618 */
[----:B------:R-:W-:Y:S02]  /*0c80*/  SHF.R.U32.HI R47, RZ, UR5, R6 ;  /* 0x00000005ff2f7c19 */ /* 0x000fe40008011606 */
[----:B------:R-:W-:Y:S02]  /*0c90*/  LOP3.LUT R51, R49, UR4, RZ, 0x30, !PT ;  /* 0x0000000431337c12 */ /* 0x000fe4000f8e30ff */
[----:B------:R-:W-:Y:S02]  /*0ca0*/  LOP3.LUT R43, R43, UR4, RZ, 0x30, !PT ;  /* 0x000000042b2b7c12 */ /* 0x000fe4000f8e30ff */
[----:B------:R-:W-:Y:S01]  /*0cb0*/  LOP3.LUT R53, R50, UR4, RZ, 0x30, !PT ;  /* 0x0000000432357c12 */ /* 0x000fe2000f8e30ff */
[--C-:B------:R-:W-:Y:S01]  /*0cc0*/  IMAD R50, R51, 0x4, R0.reuse ;  /* 0x0000000433327824 */ /* 0x100fe200078e0200 */
[----:B------:R-:W-:Y:S02]  /*0cd0*/  LOP3.LUT R48, R48, UR4, RZ, 0x30, !PT ;  /* 0x0000000430307c12 */ /* 0x000fe4000f8e30ff */
[----:B------:R-:W-:Y:S01]  /*0ce0*/  LOP3.LUT R5, R5, UR4, RZ, 0x30, !PT ;  /* 0x0000000405057c12 */ /* 0x000fe2000f8e30ff */
[--C-:B------:R-:W-:Y:S01]  /*0cf0*/  IMAD R51, R53, 0x4, R0.reuse ;  /* 0x0000000435337824 */ /* 0x100fe200078e0200 */
        /* <DEDUP_REMOVED lines=24> */
[----:B------:R-:W-:Y:S01]  /*0e80*/  ATOMS.POPC.INC.32 RZ, [R52+URZ] ;  /* 0x0000000034ff7f8c */ /* 0x000fe2000d80003f */
[--C-:B------:R-:W-:Y:S01]  /*0e90*/  IMAD R54, R4, 0x4, R0.reuse ;  /* 0x0000000404367824 */ /* 0x100fe200078e0200 */
[----:B------:R-:W-:Y:S01]  /*0ea0*/  ISETP.GT.AND P3, PT, R57, 0xff, PT ;  /* 0x000000ff3900780c */ /* 0x000fe20003f64270 */
[--C-:B------:R-:W-:Y:S01]  /*0eb0*/  IMAD R53, R48, 0x4, R0.reuse ;  /* 0x0000000430357824 */ /* 0x100fe200078e0200 */
[----:B------:R-:W0:Y:S01]  /*0ec0*/  LDC.64 R4, c[0x0][0x210] ;  /* 0x00008400ff047b82 */ /* 0x000e220000000a00 */
[----:B------:R-:W-:-:S03]  /*0ed0*/  IMAD R0, R47, 0x4, R0 ;  /* 0x000000042f007824 */ /* 0x000fc600078e0200 */
[----:B------:R-:W-:Y:S04]  /*0ee0*/  ATOMS.POPC.INC.32 RZ, [R53+URZ] ;  /* 0x0000000035ff7f8c */ /* 0x000fe8000d80003f */
[----:B------:R1:W-:Y:S04]  /*0ef0*/  ATOMS.POPC.INC.32 RZ, [R0+URZ] ;  /* 0x0000000000ff7f8c */ /* 0x0003e8000d80003f */
[----:B------:R2:W-:Y:S04]  /*0f00*/  ATOMS.POPC.INC.32 RZ, [R49+URZ] ;  /* 0x0000000031ff7f8c */ /* 0x0005e8000d80003f */
[----:B------:R2:W-:Y:S01]  /*0f10*/  ATOMS.POPC.INC.32 RZ, [R50+URZ] ;  /* 0x0000000032ff7f8c */ /* 0x0005e2000d80003f */
[----:B-1----:R-:W-:Y:S01]  /*0f20*/  P2R R0, PR, RZ, 0x8 ;  /* 0x00000008ff007803 */ /* 0x002fe20000000000 */
[----:B------:R-:W-:-:S02]  /*0f30*/  IMAD.MOV.U32 R0, RZ, RZ, RZ ;  /* 0x000000ffff007224 */ /* 0x000fc400078e00ff */
[----:B------:R2:W-:Y:S04]  /*0f40*/  ATOMS.POPC.INC.32 RZ, [R51+URZ] ;  /* 0x0000000033ff7f8c */ /* 0x0005e8000d80003f */
        /* <DEDUP_REMOVED lines=10> */
[----:B------:R2:W-:Y:S01]  /*0ff0*/  ATOMS.POPC.INC.32 RZ, [R54+URZ] ;  /* 0x0000000036ff7f8c */ /* 0x0005e2000d80003f */
[----:B------:R-:W-:Y:S06]  /*1000*/  BAR.SYNC.DEFER_BLOCKING 0x0 ;  /* 0x0000000000007b1d */ /* 0x000fec0000010000 */
[----:B0-----:R-:W-:Y:S05]  /*1010*/  @P1 BRA `(.L_x_12) ;  /* 0x0000000000901947 */ /* 0x001fea0003800000 */
[----:B--2---:R-:W-:-:S05]  /*1020*/  IMAD R49, R57, 0x4, R26 ;  /* 0x0000000439317824 */ /* 0x004fca00078e021a */
[----:B------:R-:W-:Y:S04]  /*1030*/  LDS R0, [R49] ;  /* 0x0000000031007984 */ /* 0x000fe80000000800 */
[----:B------:R-:W0:Y:S04]  /*1040*/  LDS R51, [R49+0x400] ;  /* 0x0004000031337984 */ /* 0x000e280000000800 */
[----:B------:R-:W1:Y:S04]  /*1050*/  LDS R53, [R49+0x800] ;  /* 0x0008000031357984 */ /* 0x000e680000000800 */
[----:B------:R-:W2:Y:S04]  /*1060*/  LDS R55, [R49+0xc00] ;  /* 0x000c000031377984 */ /* 0x000ea80000000800 */
[----:B------:R-:W3:Y:S04]  /*1070*/  LDS R59, [R49+0x1000] ;  /* 0x00100000313b7984 */ /* 0x000ee80000000800 */
[----:B------:R-:W4:Y:S04]  /*1080*/  LDS R61, [R49+0x1400] ;  /* 0x00140000313d7984 */ /* 0x000f280000000800 */
[----:B------:R-:W5:Y:S04]  /*1090*/  LDS R63, [R49+0x1800] ;  /* 0x00180000313f7984 */ /* 0x000f680000000800 */
[----:B------:R-:W5:Y:S04]  /*10a0*/  LDS R65, [R49+0x1c00] ;  /* 0x001c000031417984 */ /* 0x000f680000000800 */
[----:B------:R-:W5:Y:S04]  /*10b0*/  LDS R67, [R49+0x2000] ;  /* 0x0020000031437984 */ /* 0x000f680000000800 */
[----:B------:R-:W5:Y:S04]  /*10c0*/  LDS R69, [R49+0x2400] ;  /* 0x0024000031457984 */ /* 0x000f680000000800 */
[----:B------:R-:W5:Y:S01]  /*10d0*/  LDS R71, [R49+0x2800] ;  /* 0x0028000031477984 */ /* 0x000f620000000800 */
[----:B0-----:R-:W-:-:S03]  /*10e0*/  IMAD.IADD R50, R0, 0x1, R51 ;  /* 0x0000000100327824 */ /* 0x001fc600078e0233 */
[----:B------:R-:W-:Y:S01]  /*10f0*/  STS [R49], RZ ;  /* 0x000000ff31007388 */ /* 0x000fe20000000800 */
[----:B-1----:R-:W-:-:S03]  /*1100*/  IMAD.IADD R52, R50, 0x1, R53 ;  /* 0x0000000132347824 */ /* 0x002fc600078e0235 */
[----:B------:R-:W0:Y:S01]  /*1110*/  LDS R51, [R49+0x2c00] ;  /* 0x002c000031337984 */ /* 0x000e220000000800 */
[----:B--2---:R-:W-:-:S03]  /*1120*/  IMAD.IADD R54, R52, 0x1, R55 ;  /* 0x0000000134367824 */ /* 0x004fc600078e0237 */
[----:B------:R-:W-:Y:S01]  /*1130*/  STS [R49+0x800], R50 ;  /* 0x0008003231007388 */ /* 0x000fe20000000800 */
[----:B---3--:R-:W-:-:S03]  /*1140*/  IMAD.IADD R56, R54, 0x1, R59 ;  /* 0x0000000136387824 */ /* 0x008fc600078e023b */
[----:B------:R-:W-:Y:S01]  /*1150*/  STS [R49+0xc00], R52 ;  /* 0x000c003431007388 */ /* 0x000fe20000000800 */
[----:B----4-:R-:W-:-:S03]  /*1160*/  IMAD.IADD R58, R56, 0x1, R61 ;  /* 0x00000001383a7824 */ /* 0x010fc600078e023d */
[----:B------:R-:W-:Y:S01]  /*1170*/  STS [R49+0x1000], R54 ;  /* 0x0010003631007388 */ /* 0x000fe20000000800 */
[----:B-----5:R-:W-:-:S03]  /*1180*/  IMAD.IADD R60, R58, 0x1, R63 ;  /* 0x000000013a3c7824 */ /* 0x020fc600078e023f */
[----:B------:R-:W-:Y:S01]  /*1190*/  STS [R49+0x1400], R56 ;  /* 0x0014003831007388 */ /* 0x000fe20000000800 */
[----:B------:R-:W-:-:S03]  /*11a0*/  IMAD.IADD R62, R60, 0x1, R65 ;  /* 0x000000013c3e7824 */ /* 0x000fc600078e0241 */
[----:B------:R-:W-:Y:S01]  /*11b0*/  STS [R49+0x1800], R58 ;  /* 0x0018003a31007388 */ /* 0x000fe20000000800 */
[----:B------:R-:W-:-:S03]  /*11c0*/  IMAD.IADD R64, R62, 0x1, R67 ;  /* 0x000000013e407824 */ /* 0x000fc600078e0243 */
[----:B------:R-:W-:Y:S01]  /*11d0*/  STS [R49+0x1c00], R60 ;  /* 0x001c003c31007388 */ /* 0x000fe20000000800 */
[----:B------:R-:W-:-:S03]  /*11e0*/  IMAD.IADD R66, R64, 0x1, R69 ;  /* 0x0000000140427824 */ /* 0x000fc600078e0245 */
[----:B------:R-:W-:Y:S01]  /*11f0*/  STS [R49+0x2000], R62 ;  /* 0x0020003e31007388 */ /* 0x000fe20000000800 */
[----:B------:R-:W-:-:S03]  /*1200*/  IMAD.IADD R68, R66, 0x1, R71 ;  /* 0x0000000142447824 */ /* 0x000fc600078e0247 */
[----:B------:R-:W-:Y:S04]  /*1210*/  STS [R49+0x2400], R64 ;  /* 0x0024004031007388 */ /* 0x000fe80000000800 */
[----:B------:R-:W-:Y:S04]  /*1220*/  STS [R49+0x2800], R66 ;  /* 0x0028004231007388 */ /* 0x000fe80000000800 */
[----:B------:R-:W-:Y:S04]  /*1230*/  STS [R49+0x2c00], R68 ;  /* 0x002c004431007388 */ /* 0x000fe80000000800 */
[----:B------:R0:W-:Y:S02]  /*1240*/  STS [R49+0x400], R0 ;  /* 0x0004000031007388 */ /* 0x0001e40000000800 */
[----:B0-----:R-:W-:-:S07]  /*1250*/  IMAD.IADD R0, R68, 0x1, R51 ;  /* 0x0000000144007824 */ /* 0x001fce00078e0233 */
.L_x_12:
[----:B------:R-:W-:Y:S05]  /*1260*/  BSYNC B0 ;  /* 0x0000000000007941 */ /* 0x000fea0003800000 */
.L_x_11:
[----:B------:R-:W-:Y:S01]  /*1270*/  ISETP.NE.AND P0, PT, R0, 0x1980, PT ;  /* 0x000019800000780c */ /* 0x000fe20003f05270 */
[----:B--2---:R-:W-:-:S03]  /*1280*/  IMAD R49, R73, 0x100, R57 ;  /* 0x0000010049317824 */ /* 0x004fc600078e0239 */
[----:B------:R-:W-:Y:S01]  /*1290*/  ISETP.LT.AND P0, PT, R57, 0x100, !P0 ;  /* 0x000001003900780c */ /* 0x000fe20004701270 */
[----:B------:R-:W-:Y:S01]  /*12a0*/  IMAD.WIDE R4, R49, 0x4, R4 ;  /* 0x0000000431047825 */ /* 0x000fe200078e0204 */
[----:B------:R-:W-:-:S05]  /*12b0*/  @!P3 LOP3.LUT R49, R0, 0x40000000, RZ, 0xfc, !PT ;  /* 0x400000000031b812 */ /* 0x000fca00078efcff */
[----:B------:R0:W-:Y:S06]  /*12c0*/  @!P3 STG.E.STRONG.SYS desc[UR6][R4.64], R49 ;  /* 0x000000310400b986 */ /* 0x0001ec000c115906 */
[----:B------:R-:W-:Y:S06]  /*12d0*/  BAR.RED.OR.DEFER_BLOCKING 0x0, P0 ;  /* 0x0000000000007b1d */ /* 0x000fec0000014800 */
[----:B------:R-:W1:Y:S02]  /*12e0*/  B2R.RESULT RZ, P0 ;  /* 0x0000000000ff731c */ /* 0x000e640000004000 */
[----:B01----:R-:W-:Y:S05]  /*12f0*/  @!P0 BRA `(.L_x_13) ;  /* 0x0000001000b08947 */ /* 0x003fea0003800000 */
[C---:B------:R-:W-:Y:S01]  /*1300*/  ISETP.GT.U32.AND P0, PT, R57.reuse, R43, PT ;  /* 0x0000002b3900720c */ /* 0x040fe20003f04070 */
[----:B------:R-:W-:Y:S01]  /*1310*/  BSSY B1, `(.L_x_14) ;  /* 0x0000030000017945 */ /* 0x000fe20003800000 */
[----:B------:R-:W-:Y:S02]  /*1320*/  IMAD R25, R57, 0x8, R26 ;  /* 0x0000000839197824 */ /* 0x000fe400078e021a */
[----:B------:R-:W-:Y:S01]  /*1330*/  SEL R29, RZ, 0x1980, !P0 ;  /* 0x00001980ff1d7807 */ /* 0x000fe20004000000 */
[----:B------:R-:W-:Y:S08]  /*1340*/  @P3 BRA `(.L_x_15) ;  /* 0x0000000000b03947 */ /* 0x000ff00003800000 */
[----:B------:R-:W0:Y:S02]  /*1350*/  LDC.64 R2, c[0x0][0x228] ;  /* 0x00008a00ff027b82 */ /* 0x000e240000000a00 */
[----:B0-----:R-:W-:-:S06]  /*1360*/  IMAD.WIDE R2, R57, 0x8, R2 ;  /* 0x0000000839027825 */ /* 0x001fcc00078e0202 */
[----:B------:R-:W2:Y:S01]  /*1370*/  LDG.E.64 R2, desc[UR6][R2.64] ;  /* 0x0000000602027981 */ /* 0x000ea2000c1e1b00 */
[----:B------:R-:W-:Y:S01]  /*1380*/  IMAD.MOV.U32 R9, RZ, RZ, R0 ;  /* 0x000000ffff097224 */ /* 0x000fe200078e0000 */
[----:B--2---:R-:W-:-:S04]  /*1390*/  IADD3 R6, P0, -R29, R2, RZ ;  /* 0x000000021d067210 */ /* 0x004fc80007f1e1ff */
[----:B------:R-:W-:Y:S02]  /*13a0*/  IADD3.X R7, R3, -0x1, RZ, P0, !PT ;  /* 0xffffffff03077810 */ /* 0x000fe400007fe4ff */
[----:B------:R-:W-:-:S03]  /*13b0*/  ISETP.GE.AND P0, PT, R73, 0x1, PT ;  /* 0x000000014900780c */ /* 0x000fc60003f06270 */
[----:B------:R0:W-:Y:S10]  /*13c0*/  STS.64 [R25+0x6600], R6 ;  /* 0x0066000619007388 */ /* 0x0001f40000000a00 */
[----:B------:R-:W-:Y:S05]  /*13d0*/  @!P0 BRA `(.L_x_16) ;  /* 0x0000000000708947 */ /* 0x000fea0003800000 */
[----:B------:R-:W-:Y:S01]  /*13e0*/  BSSY B0, `(.L_x_16) ;  /* 0x000001b000007945 */ /* 0x000fe20003800000 */
[----:B0-----:R-:W-:Y:S02]  /*13f0*/  IMAD.MOV.U32 R6, RZ, RZ, -0x1 ;  /* 0xffffffffff067424 */ /* 0x001fe400078e00ff */
[----:B------:R-:W-:Y:S02]  /*1400*/  IMAD.MOV.U32 R8, RZ, RZ, R73 ;  /* 0x000000ffff087224 */ /* 0x000fe400078e0049 */
[----:B------:R-:W-:-:S07]  /*1410*/  IMAD.MOV.U32 R9, RZ, RZ, R0 ;  /* 0x000000ffff097224 */ /* 0x000fce00078e0000 */
.L_x_21:
[----:B------:R-:W0:Y:S01]  /*1420*/  LDC.64 R2, c[0x0][0x210] ;  /* 0x00008400ff027b82 */ /* 0x000e220000000a00 */
[----:B------:R-:W-:Y:S01]  /*1430*/  IMAD R7, R8, 0x100, R57 ;  /* 0x0000010008077824 */ /* 0x000fe200078e0239 */
[----:B------:R-:W-:Y:S03]  /*1440*/  BSSY B2, `(.L_x_17) ;  /* 0x0000008000027945 */ /* 0x000fe60003800000 */
[----:B------:R-:W-:-:S04]  /*1450*/  VIADD R7, R7, 0xffffff00 ;  /* 0xffffff0007077836 */ /* 0x000fc80000000000 */
[----:B0-----:R-:W-:-:S07]  /*1460*/  IMAD.WIDE R2, R7, 0x4, R2 ;  /* 0x0000000407027825 */ /* 0x001fce00078e0202 */
.L_x_18:
[----:B------:R-:W-:Y:S05]  /*1470*/  YIELD ;  /* 0x0000000000007946 */ /* 0x000fea0003800000 */
[----:B------:R0:W-:Y:S06]  /*1480*/  MEMBAR.SC.CTA ;  /* 0x0000000000007992 */ /* 0x0001ec0000000000 */
[----:B0-----:R-:W2:Y:S02]  /*1490*/  LDG.E.STRONG.SYS R7, desc[UR6][R2.64] ;  /* 0x0000000602077981 */ /* 0x001ea4000c1f5900 */
[----:B--2---:R-:W-:-:S13]  /*14a0*/  ISETP.NE.AND P0, PT, R7, RZ, PT ;  /* 0x000000ff0700720c */ /* 0x004fda0003f05270 */
[----:B------:R-:W-:Y:S05]  /*14b0*/  @!P0 BRA `(.L_x_18) ;  /* 0xfffffffc00ec8947 */ /* 0x000fea000383ffff */
[----:B------:R-:W-:Y:S05]  /*14c0*/  BSYNC B2 ;  /* 0x0000000000027941 */ /* 0x000fea0003800000 */
.L_x_17:
[C---:B------:R-:W-:Y:S01]  /*14d0*/  LOP3.LUT R2, R7.reuse, 0x3fffffff, RZ, 0xc0, !PT ;  /* 0x3fffffff07027812 */ /* 0x040fe200078ec0ff */
[----:B------:R-:W-:Y:S01]  /*14e0*/  BSSY B2, `(.L_x_19) ;  /* 0x0000006000027945 */ /* 0x000fe20003800000 */
[C---:B------:R-:W-:Y:S02]  /*14f0*/  ISETP.GT.AND P0, PT, R7.reuse, -0x1, PT ;  /* 0xffffffff0700780c */ /* 0x040fe40003f04270 */
[----:B------:R-:W-:Y:S01]  /*1500*/  ISETP.GE.AND P1, PT, R7, RZ, PT ;  /* 0x000000ff0700720c */ /* 0x000fe20003f26270 */
[----:B------:R-:W-:Y:S01]  /*1510*/  IMAD.IADD R9, R2, 0x1, R9 ;  /* 0x0000000102097824 */ /* 0x000fe200078e0209 */
[----:B------:R-:W-:Y:S09]  /*1520*/  WARPSYNC.EXCLUSIVE R6 ;  /* 0x0000000006007348 */ /* 0x000ff20003a00000 */
[----:B------:R-:W-:-:S07]  /*1530*/  VOTE.ANY R6, PT, P0 ;  /* 0x0000000000067806 */ /* 0x000fce00000e0100 */
[----:B------:R-:W-:Y:S05]  /*1540*/  BSYNC B2 ;  /* 0x0000000000027941 */ /* 0x000fea0003800000 */
.L_x_19:
[----:B------:R-:W-:Y:S05]  /*1550*/  @!P1 BRA `(.L_x_20) ;  /* 0x00000000000c9947 */ /* 0x000fea0003800000 */
[C---:B------:R-:W-:Y:S01]  /*1560*/  ISETP.GT.AND P0, PT, R8.reuse, 0x1, PT ;  /* 0x000000010800780c */ /* 0x040fe20003f04270 */
[----:B------:R-:W-:-:S12]  /*1570*/  VIADD R8, R8, 0xffffffff ;  /* 0xffffffff08087836 */ /* 0x000fd80000000000 */
[----:B------:R-:W-:Y:S05]  /*1580*/  @P0 BRA `(.L_x_21) ;  /* 0xfffffffc00a40947 */ /* 0x000fea000383ffff */
.L_x_20:
[----:B------:R-:W-:Y:S05]  /*1590*/  BSYNC B0 ;  /* 0x0000000000007941 */ /* 0x000fea0003800000 */
.L_x_16:
[----:B------:R-:W1:Y:S01]  /*15a0*/  LDS.64 R2, [R25+0x6600] ;  /* 0x0066000019027984 */ /* 0x000e620000000a00 */
[C---:B------:R-:W-:Y:S01]  /*15b0*/  IMAD.IADD R27, R9.reuse, 0x1, -R0 ;  /* 0x00000001091b7824 */ /* 0x040fe200078e0a00 */
[----:B0-----:R-:W-:-:S05]  /*15c0*/  LOP3.LUT R7, R9, 0x80000000, RZ, 0xfc, !PT ;  /* 0x8000000009077812 */ /* 0x001fca00078efcff */
[----:B------:R0:W-:Y:S01]  /*15d0*/  STG.E.STRONG.SYS desc[UR6][R4.64], R7 ;  /* 0x0000000704007986 */ /* 0x0001e2000c115906 */
[----:B-1----:R-:W-:-:S04]  /*15e0*/  IADD3 R2, P0, R27, R2, RZ ;  /* 0x000000021b027210 */ /* 0x002fc80007f1e0ff */
[----:B------:R-:W-:-:S05]  /*15f0*/  LEA.HI.X.SX32 R3, R27, R3, 0x1, P0 ;  /* 0x000000031b037211 */ /* 0x000fca00000f0eff */
[----:B------:R0:W-:Y:S04]  /*1600*/  STS.64 [R25+0x6600], R2 ;  /* 0x0066000219007388 */ /* 0x0001e80000000a00 */
.L_x_15:
[----:B------:R-:W-:Y:S05]  /*1610*/  BSYNC B1 ;  /* 0x0000000000017941 */ /* 0x000fea0003800000 */
.L_x_14:
[----:B0-----:R-:W0:Y:S01]  /*1620*/  LDC R2, c[0x0][0x250] ;  /* 0x00009400ff027b82 */ /* 0x001e220000000800 */
[----:B------:R-:W-:Y:S01]  /*1630*/  ULDC.64 UR8, c[0x0][0x220] ;  /* 0x0000880000087ab9 */ /* 0x000fe20000000a00 */
[----:B------:R-:W-:Y:S01]  /*1640*/  IMAD R26, R43, 0x8, R26 ;  /* 0x000000082b1a7824 */ /* 0x000fe200078e021a */
[----:B------:R-:W-:-:S04]  /*1650*/  ISETP.NE.U32.AND P0, PT, RZ, UR8, PT ;  /* 0x00000008ff007c0c */ /* 0x000fc8000bf05070 */
[----:B------:R-:W-:Y:S01]  /*1660*/  ISETP.NE.AND.EX P0, PT, RZ, UR9, PT, P0 ;  /* 0x00000009ff007c0c */ /* 0x000fe2000bf05300 */
[----:B------:R-:W-:Y:S05]  /*1670*/  WARPSYNC.ALL ;  /* 0x0000000000007948 */ /* 0x000fea0003800000 */
[----:B------:R-:W-:Y:S01]  /*1680*/  ULDC.64 UR8, c[0x0][0x230] ;  /* 0x00008c0000087ab9 */ /* 0x000fe20000000a00 */
[----:B------:R-:W-:Y:S01]  /*1690*/  BSSY B0, `(.L_x_22) ;  /* 0x0000059000007945 */ /* 0x000fe20003800000 */
[----:B0-----:R-:W-:-:S04]  /*16a0*/  ISETP.LT.OR P0, PT, R45, R2, !P0 ;  /* 0x000000022d00720c */ /* 0x001fc80004701670 */
[----:B------:R-:W-:-:S13]  /*16b0*/  ISETP.GT.OR P0, PT, R57, 0xff, P0 ;  /* 0x000000ff3900780c */ /* 0x000fda0000704670 */
[----:B------:R-:W0:Y:S01]  /*16c0*/  @!P0 LDS.64 R4, [R25+0x6600] ;  /* 0x0066000019048984 */ /* 0x000e220000000a00 */
[----:B------:R-:W1:Y:S01]  /*16d0*/  @!P0 LDC.64 R6, c[0x0][0x220] ;  /* 0x00008800ff068b82 */ /* 0x000e620000000a00 */
[----:B------:R-:W-:Y:S01]  /*16e0*/  @!P0 SHF.R.S32.HI R3, RZ, 0x1f, R0 ;  /* 0x0000001fff038819 */ /* 0x000fe20000011400 */
[----:B-1----:R-:W-:Y:S01]  /*16f0*/  @!P0 IMAD.WIDE R6, R57, 0x8, R6 ;  /* 0x0000000839068825 */ /* 0x002fe200078e0206 */
[----:B0-----:R-:W-:-:S04]  /*1700*/  @!P0 IADD3 R8, P1, P3, R4, R29, R0 ;  /* 0x0000001d04088210 */ /* 0x001fc80007b3e000 */
[----:B------:R-:W-:-:S05]  /*1710*/  @!P0 IADD3.X R9, R5, RZ, R3, P1, P3 ;  /* 0x000000ff05098210 */ /* 0x000fca0000fe6403 */
[----:B------:R-:W-:Y:S01]  /*1720*/  @!P0 STG.E.64 desc[UR6][R6.64], R8 ;  /* 0x0000000806008986 */ /* 0x000fe2000c101b06 */
[----:B------:R-:W-:Y:S06]  /*1730*/  BAR.SYNC.DEFER_BLOCKING 0x0 ;  /* 0x0000000000007b1d */ /* 0x000fec0000010000 */
[----:B------:R-:W0:Y:S02]  /*1740*/  LDS.64 R4, [R26+0x6600] ;  /* 0x006600001a047984 */ /* 0x000e240000000a00 */
[----:B0-----:R-:W-:-:S05]  /*1750*/  IADD3 R3, P0, R46, R4, RZ ;  /* 0x000000042e037210 */ /* 0x001fca0007f1e0ff */
[----:B------:R-:W-:Y:S02]  /*1760*/  IMAD.X R4, R5, 0x1, R44, P0 ;  /* 0x0000000105047824 */ /* 0x000fe400000e062c */
[----:B------:R-:W-:-:S03]  /*1770*/  IMAD.SHL.U32 R0, R3, 0x4, RZ ;  /* 0x0000000403007824 */ /* 0x000fc600078e00ff */
[----:B------:R-:W-:Y:S02]  /*1780*/  SHF.L.U64.HI R3, R3, 0x2, R4 ;  /* 0x0000000203037819 */ /* 0x000fe40000010204 */
[----:B------:R-:W-:-:S04]  /*1790*/  IADD3 R4, P0, R0, UR8, RZ ;  /* 0x0000000800047c10 */ /* 0x000fc8000ff1e0ff */
[----:B------:R-:W-:Y:S01]  /*17a0*/  IADD3.X R5, R3, UR9, RZ, P0, !PT ;  /* 0x0000000903057c10 */ /* 0x000fe200087fe4ff */
[----:B------:R-:W-:Y:S08]  /*17b0*/  @!P2 BRA `(.L_x_23) ;  /* 0x0000000000d4a947 */ /* 0x000ff00003800000 */
[----:B------:R-:W-:Y:S02]  /*17c0*/  IMAD R7, R73, -0x1980, R2 ;  /* 0xffffe68049077824 */ /* 0x000fe400078e0202 */
[C---:B------:R-:W-:Y:S02]  /*17d0*/  VIADD R6, R46.reuse, 0x20 ;  /* 0x000000202e067836 */ /* 0x040fe40000000000 */
[C---:B------:R-:W-:Y:S01]  /*17e0*/  VIADD R8, R46.reuse, 0x40 ;  /* 0x000000402e087836 */ /* 0x040fe20000000000 */
[CC--:B------:R-:W-:Y:S01]  /*17f0*/  ISETP.GE.AND P1, PT, R46.reuse, R7.reuse, PT ;  /* 0x000000072e00720c */ /* 0x0c0fe20003f26270 */
[----:B------:R-:W-:Y:S01]  /*1800*/  VIADD R10, R46, 0xa0 ;  /* 0x000000a02e0a7836 */ /* 0x000fe20000000000 */
[-C--:B------:R-:W-:Y:S01]  /*1810*/  ISETP.GE.AND P3, PT, R6, R7.reuse, PT ;  /* 0x000000070600720c */ /* 0x080fe20003f66270 */
[----:B------:R-:W-:Y:S01]  /*1820*/  VIADD R6, R46, 0x60 ;  /* 0x000000602e067836 */ /* 0x000fe20000000000 */
[-C--:B------:R-:W-:Y:S01]  /*1830*/  ISETP.GE.AND P4, PT, R8, R7.reuse, PT ;  /* 0x000000070800720c */ /* 0x080fe20003f86270 */
[----:B------:R-:W-:Y:S01]  /*1840*/  VIADD R8, R46, 0x80 ;  /* 0x000000802e087836 */ /* 0x000fe20000000000 */
[----:B------:R-:W-:-:S02]  /*1850*/  ISETP.GE.AND P0, PT, R10, R7, PT ;  /* 0x000000070a00720c */ /* 0x000fc40003f06270 */
[-C--:B------:R-:W-:Y:S01]  /*1860*/  ISETP.GE.AND P5, PT, R6, R7.reuse, PT ;  /* 0x000000070600720c */ /* 0x080fe20003fa6270 */
[----:B------:R-:W-:Y:S01]  /*1870*/  VIADD R6, R46, 0xc0 ;  /* 0x000000c02e067836 */ /* 0x000fe20000000000 */
[-C--:B------:R-:W-:Y:S01]  /*1880*/  ISETP.GE.AND P6, PT, R8, R7.reuse, PT ;  /* 0x000000070800720c */ /* 0x080fe20003fc6270 */
[----:B------:R-:W-:Y:S02]  /*1890*/  VIADD R8, R46, 0xe0 ;  /* 0x000000e02e087836 */ /* 0x000fe40000000000 */
[----:B------:R0:W-:Y:S01]  /*18a0*/  @!P1 STG.E desc[UR6][R4.64], R11 ;  /* 0x0000000b04009986 */ /* 0x0001e2000c101906 */
[-C--:B------:R-:W-:Y:S01]  /*18b0*/  ISETP.GE.AND P1, PT, R6, R7.reuse, PT ;  /* 0x000000070600720c */ /* 0x080fe20003f26270 */
[----:B------:R-:W-:Y:S02]  /*18c0*/  VIADD R6, R46, 0x100 ;  /* 0x000001002e067836 */ /* 0x000fe40000000000 */
[----:B------:R0:W-:Y:S01]  /*18d0*/  @!P3 STG.E desc[UR6][R4.64+0x80], R12 ;  /* 0x0000800c0400b986 */ /* 0x0001e2000c101906 */
[----:B------:R-:W-:Y:S01]  /*18e0*/  ISETP.GE.AND P3, PT, R8, R7, PT ;  /* 0x000000070800720c */ /* 0x000fe20003f66270 */
[----:B------:R-:W-:-:S02]  /*18f0*/  VIADD R8, R46, 0x120 ;  /* 0x000001202e087836 */ /* 0x000fc40000000000 */
[----:B------:R0:W-:Y:S01]  /*1900*/  @!P4 STG.E desc[UR6][R4.64+0x100], R13 ;  /* 0x0001000d0400c986 */ /* 0x0001e2000c101906 */
        /* <DEDUP_REMOVED lines=21> */
[----:B------:R-:W-:-:S03]  /*1a60*/  ISETP.GE.AND P5, PT, R8, R7, PT ;  /* 0x000000070800720c */ /* 0x000fc60003fa6270 */
[----:B------:R0:W-:Y:S04]  /*1a70*/  @!P6 STG.E desc[UR6][R4.64+0x500], R36 ;  /* 0x000500240400e986 */ /* 0x0001e8000c101906 */
[----:B------:R0:W-:Y:S04]  /*1a80*/  @!P1 STG.E desc[UR6][R4.64+0x600], R38 ;  /* 0x0006002604009986 */ /* 0x0001e8000c101906 */
[----:B------:R0:W-:Y:S04]  /*1a90*/  @!P3 STG.E desc[UR6][R4.64+0x680], R39 ;  /* 0x000680270400b986 */ /* 0x0001e8000c101906 */
[----:B------:R0:W-:Y:S04]  /*1aa0*/  @!P4 STG.E desc[UR6][R4.64+0x700], R40 ;  /* 0x000700280400c986 */ /* 0x0001e8000c101906 */
[----:B------:R0:W-:Y:S04]  /*1ab0*/  @!P5 STG.E desc[UR6][R4.64+0x780], R41 ;  /* 0x000780290400d986 */ /* 0x0001e8000c101906 */
[----:B------:R0:W-:Y:S01]  /*1ac0*/  @!P0 STG.E desc[UR6][R4.64+0x580], R37 ;  /* 0x0005802504008986 */ /* 0x0001e2000c101906 */
[----:B------:R-:W-:-:S13]  /*1ad0*/  ISETP.GE.AND P0, PT, R6, R7, PT ;  /* 0x000000070600720c */ /* 0x000fda0003f06270 */
[----:B0-----:R-:W-:Y:S05]  /*1ae0*/  @P0 BRA `(.L_x_24) ;  /* 0x00000000004c0947 */ /* 0x001fea0003800000 */
[----:B------:R0:W-:Y:S01]  /*1af0*/  STG.E desc[UR6][R4.64+0x800], R42 ;  /* 0x0008002a04007986 */ /* 0x0001e2000c101906 */
[----:B------:R-:W-:Y:S05]  /*1b00*/  BRA `(.L_x_24) ;  /* 0x0000000000447947 */ /* 0x000fea0003800000 */
.L_x_23:
[----:B------:R1:W-:Y:S04]  /*1b10*/  STG.E desc[UR6][R4.64], R11 ;  /* 0x0000000b04007986 */ /* 0x0003e8000c101906 */
        /* <DEDUP_REMOVED lines=15> */
[----:B------:R1:W-:Y:S02]  /*1c10*/  STG.E desc[UR6][R4.64+0x800], R42 ;  /* 0x0008002a04007986 */ /* 0x0003e4000c101906 */
.L_x_24:
[----:B------:R-:W-:Y:S05]  /*1c20*/  BSYNC B0 ;  /* 0x0000000000007941 */ /* 0x000fea0003800000 */
.L_x_22:
[----:B------:R-:W-:Y:S01]  /*1c30*/  ULDC.64 UR4, c[0x0][0x248] ;  /* 0x0000920000047ab9 */ /* 0x000fe20000000a00 */
[----:B------:R-:W-:Y:S01]  /*1c40*/  BSSY B0, `(.L_x_25) ;  /* 0x000004a000007945 */ /* 0x000fe20003800000 */
[----:B01----:R-:W-:-:S04]  /*1c50*/  IADD3 R4, P0, R21, UR4, RZ ;  /* 0x0000000415047c10 */ /* 0x003fc8000ff1e0ff */
[----:B------:R-:W-:Y:S01]  /*1c60*/  IADD3.X R5, R20, UR5, RZ, P0, !PT ;  /* 0x0000000514057c10 */ /* 0x000fe200087fe4ff */
[----:B------:R-:W-:Y:S08]  /*1c70*/  @!P2 BRA `(.L_x_26) ;  /* 0x0000000000d4a947 */ /* 0x000ff00003800000 */
[----:B------:R-:W-:Y:S02]  /*1c80*/  IMAD.IADD R41, R2, 0x1, -R23 ;  /* 0x0000000102297824 */ /* 0x000fe400078e0a17 */
        /* <DEDUP_REMOVED lines=13> */
[----:B------:R1:W5:Y:S01]  /*1d60*/  @!P2 LDG.E R7, desc[UR6][R4.64] ;  /* 0x000000060407a981 */ /* 0x000362000c1e1900 */
[-C--:B------:R-:W-:Y:S01]  /*1d70*/  ISETP.GE.AND P3, PT, R6, R41.reuse, PT ;  /* 0x000000290600720c */ /* 0x080fe20003f66270 */
[----:B------:R-:W-:Y:S01]  /*1d80*/  VIADD R6, R46, 0x100 ;  /* 0x000001002e067836 */ /* 0x000fe20000000000 */
[-C--:B------:R-:W-:Y:S01]  /*1d90*/  ISETP.GE.AND P2, PT, R8, R41.reuse, PT ;  /* 0x000000290800720c */ /* 0x080fe20003f46270 */
[----:B------:R-:W-:Y:S01]  /*1da0*/  VIADD R8, R46, 0x120 ;  /* 0x000001202e087836 */ /* 0x000fe20000000000 */
[----:B------:R1:W5:Y:S02]  /*1db0*/  @!P1 LDG.E R9, desc[UR6][R4.64+0x80] ;  /* 0x0000800604099981 */ /* 0x000364000c1e1900 */
[----:B------:R-:W-:-:S02]  /*1dc0*/  ISETP.GE.AND P1, PT, R6, R41, PT ;  /* 0x000000290600720c */ /* 0x000fc40003f26270 */
[----:B------:R1:W5:Y:S01]  /*1dd0*/  @!P0 LDG.E R11, desc[UR6][R4.64+0x100] ;  /* 0x00010006040b8981 */ /* 0x000362000c1e1900 */
[-C--:B------:R-:W-:Y:S01]  /*1de0*/  ISETP.GE.AND P0, PT, R8, R41.reuse, PT ;  /* 0x000000290800720c */ /* 0x080fe20003f06270 */
[C---:B------:R-:W-:Y:S02]  /*1df0*/  VIADD R6, R46.reuse, 0x140 ;  /* 0x000001402e067836 */ /* 0x040fe40000000000 */
[----:B------:R-:W-:Y:S01]  /*1e00*/  VIADD R8, R46, 0x160 ;  /* 0x000001602e087836 */ /* 0x000fe20000000000 */
[----:B------:R1:W5:Y:S02]  /*1e10*/  @!P4 LDG.E R13, desc[UR6][R4.64+0x180] ;  /* 0x00018006040dc981 */ /* 0x000364000c1e1900 */
[-C--:B------:R-:W-:Y:S02]  /*1e20*/  ISETP.GE.AND P4, PT, R6, R41.reuse, PT ;  /* 0x000000290600720c */ /* 0x080fe40003f86270 */
[----:B------:R1:W5:Y:S01]  /*1e30*/  @!P6 LDG.E R15, desc[UR6][R4.64+0x200] ;  /* 0x00020006040fe981 */ /* 0x000362000c1e1900 */
[----:B------:R-:W-:Y:S01]  /*1e40*/  ISETP.GE.AND P6, PT, R8, R41, PT ;  /* 0x000000290800720c */ /* 0x000fe20003fc6270 */
[----:B------:R-:W-:-:S02]  /*1e50*/  VIADD R6, R46, 0x180 ;  /* 0x000001802e067836 */ /* 0x000fc40000000000 */
[----:B------:R-:W-:Y:S01]  /*1e60*/  VIADD R8, R46, 0x1a0 ;  /* 0x000001a02e087836 */ /* 0x000fe20000000000 */
[----:B------:R1:W5:Y:S02]  /*1e70*/  @!P5 LDG.E R17, desc[UR6][R4.64+0x280] ;  /* 0x000280060411d981 */ /* 0x000364000c1e1900 */
[-C--:B------:R-:W-:Y:S02]  /*1e80*/  ISETP.GE.AND P5, PT, R6, R41.reuse, PT ;  /* 0x000000290600720c */ /* 0x080fe40003fa6270 */
[----:B------:R1:W5:Y:S01]  /*1e90*/  @!P3 LDG.E R19, desc[UR6][R4.64+0x300] ;  /* 0x000300060413b981 */ /* 0x000362000c1e1900 */
[-C--:B------:R-:W-:Y:S01]  /*1ea0*/  ISETP.GE.AND P3, PT, R8, R41.reuse, PT ;  /* 0x000000290800720c */ /* 0x080fe20003f66270 */
[C---:B------:R-:W-:Y:S02]  /*1eb0*/  VIADD R6, R46.reuse, 0x1c0 ;  /* 0x000001c02e067836 */ /* 0x040fe40000000000 */
[----:B------:R-:W-:Y:S01]  /*1ec0*/  VIADD R8, R46, 0x1e0 ;  /* 0x000001e02e087836 */ /* 0x000fe20000000000 */
[----:B------:R1:W5:Y:S02]  /*1ed0*/  @!P2 LDG.E R21, desc[UR6][R4.64+0x380] ;  /* 0x000380060415a981 */ /* 0x000364000c1e1900 */
[----:B------:R-:W-:-:S02]  /*1ee0*/  ISETP.GE.AND P2, PT, R6, R41, PT ;  /* 0x000000290600720c */ /* 0x000fc40003f46270 */
[----:B------:R1:W5:Y:S01]  /*1ef0*/  @!P1 LDG.E R25, desc[UR6][R4.64+0x400] ;  /* 0x0004000604199981 */ /* 0x000362000c1e1900 */
[----:B------:R-:W-:-:S03]  /*1f00*/  ISETP.GE.AND P1, PT, R8, R41, PT ;  /* 0x000000290800720c */ /* 0x000fc60003f26270 */
[----:B------:R1:W5:Y:S04]  /*1f10*/  @!P4 LDG.E R29, desc[UR6][R4.64+0x500] ;  /* 0x00050006041dc981 */ /* 0x000368000c1e1900 */
[----:B------:R1:W5:Y:S04]  /*1f20*/  @!P6 LDG.E R31, desc[UR6][R4.64+0x580] ;  /* 0x00058006041fe981 */ /* 0x000368000c1e1900 */
[----:B------:R1:W5:Y:S04]  /*1f30*/  @!P5 LDG.E R33, desc[UR6][R4.64+0x600] ;  /* 0x000600060421d981 */ /* 0x000368000c1e1900 */
[----:B------:R1:W5:Y:S04]  /*1f40*/  @!P3 LDG.E R35, desc[UR6][R4.64+0x680] ;  /* 0x000680060423b981 */ /* 0x000368000c1e1900 */
[----:B------:R1:W5:Y:S04]  /*1f50*/  @!P2 LDG.E R37, desc[UR6][R4.64+0x700] ;  /* 0x000700060425a981 */ /* 0x000368000c1e1900 */
[----:B------:R1:W5:Y:S01]  /*1f60*/  @!P1 LDG.E R39, desc[UR6][R4.64+0x780] ;  /* 0x0007800604279981 */ /* 0x000362000c1e1900 */
[----:B------:R-:W-:-:S03]  /*1f70*/  VIADD R6, R46, 0x200 ;  /* 0x000002002e067836 */ /* 0x000fc60000000000 */
[----:B------:R1:W5:Y:S02]  /*1f80*/  @!P0 LDG.E R27, desc[UR6][R4.64+0x480] ;  /* 0x00048006041b8981 */ /* 0x000364000c1e1900 */
[----:B------:R-:W-:-:S13]  /*1f90*/  ISETP.GE.AND P0, PT, R6, R41, PT ;  /* 0x000000290600720c */ /* 0x000fda0003f06270 */
[----:B-1----:R-:W-:Y:S05]  /*1fa0*/  @P0 BRA `(.L_x_27) ;  /* 0x00000000004c0947 */ /* 0x002fea0003800000 */
[----:B------:R1:W5:Y:S01]  /*1fb0*/  LDG.E R41, desc[UR6][R4.64+0x800] ;  /* 0x0008000604297981 */ /* 0x000362000c1e1900 */
[----:B------:R-:W-:Y:S05]  /*1fc0*/  BRA `(.L_x_27) ;  /* 0x0000000000447947 */ /* 0x000fea0003800000 */
.L_x_26:
        /* <DEDUP_REMOVED lines=17> */
.L_x_27:
[----:B------:R-:W-:Y:S05]  /*20e0*/  BSYNC B0 ;  /* 0x0000000000007941 */ /* 0x000fea0003800000 */
.L_x_25:
[----:B------:R-:W-:Y:S01]  /*20f0*/  VIADD R23, R23, 0x1980 ;  /* 0x0000198017177836 */ /* 0x000fe20000000000 */
[----:B------:R-:W-:Y:S02]  /*2100*/  ULDC.64 UR4, c[0x0][0x240] ;  /* 0x0000900000047ab9 */ /* 0x000fe40000000a00 */
[----:B01----:R-:W-:Y:S02]  /*2110*/  IADD3 R4, P0, R0, UR4, RZ ;  /* 0x0000000400047c10 */ /* 0x003fe4000ff1e0ff */
[----:B------:R-:W-:Y:S02]  /*2120*/  ISETP.GT.AND P1, PT, R23, R2, PT ;  /* 0x000000021700720c */ /* 0x000fe40003f24270 */
[----:B------:R-:W-:-:S11]  /*2130*/  IADD3.X R5, R3, UR5, RZ, P0, !PT ;  /* 0x0000000503057c10 */ /* 0x000fd600087fe4ff */
[----:B------:R-:W-:Y:S05]  /*2140*/  @!P1 BRA `(.L_x_28) ;  /* 0x0000000000d49947 */ /* 0x000fea0003800000 */
        /* <DEDUP_REMOVED lines=14> */
[----:B-----5:R0:W-:Y:S01]  /*2230*/  @!P2 STG.E desc[UR6][R4.64], R7 ;  /* 0x000000070400a986 */ /* 0x0201e2000c101906 */
[-C--:B------:R-:W-:Y:S01]  /*2240*/  ISETP.GE.AND P3, PT, R0, R73.reuse, PT ;  /* 0x000000490000720c */ /* 0x080fe20003f66270 */
[----:B------:R-:W-:Y:S01]  /*2250*/  VIADD R0, R46, 0x100 ;  /* 0x000001002e007836 */ /* 0x000fe20000000000 */
[-C--:B------:R-:W-:Y:S01]  /*2260*/  ISETP.GE.AND P2, PT, R2, R73.reuse, PT ;  /* 0x000000490200720c */ /* 0x080fe20003f46270 */
[----:B------:R-:W-:Y:S01]  /*2270*/  VIADD R2, R46, 0x120 ;  /* 0x000001202e027836 */ /* 0x000fe20000000000 */
[----:B------:R0:W-:Y:S02]  /*2280*/  @!P1 STG.E desc[UR6][R4.64+0x80], R9 ;  /* 0x0000800904009986 */ /* 0x0001e4000c101906 */
[-C--:B------:R-:W-:Y:S01]  /*2290*/  ISETP.GE.AND P1, PT, R0, R73.reuse, PT ;  /* 0x000000490000720c */ /* 0x080fe20003f26270 */
[----:B------:R-:W-:Y:S01]  /*22a0*/  VIADD R0, R46, 0x140 ;  /* 0x000001402e007836 */ /* 0x000fe20000000000 */
        /* <DEDUP_REMOVED lines=14> */
[C---:B------:R-:W-:Y:S02]  /*2390*/  VIADD R2, R46.reuse, 0x1e0 ;  /* 0x000001e02e027836 */ /* 0x040fe40000000000 */
[----:B------:R-:W-:Y:S01]  /*23a0*/  VIADD R46, R46, 0x200 ;  /* 0x000002002e2e7836 */ /* 0x000fe20000000000 */
[----:B------:R0:W-:Y:S01]  /*23b0*/  @!P2 STG.E desc[UR6][R4.64+0x380], R21 ;  /* 0x000380150400a986 */ /* 0x0001e2000c101906 */
[----:B------:R-:W-:-:S03]  /*23c0*/  ISETP.GE.AND P2, PT, R0, R73, PT ;  /* 0x000000490000720c */ /* 0x000fc60003f46270 */
[----:B------:R0:W-:Y:S01]  /*23d0*/  @!P1 STG.E desc[UR6][R4.64+0x400], R25 ;  /* 0x0004001904009986 */ /* 0x0001e2000c101906 */
[----:B------:R-:W-:-:S03]  /*23e0*/  ISETP.GE.AND P1, PT, R2, R73, PT ;  /* 0x000000490200720c */ /* 0x000fc60003f26270 */
        /* <DEDUP_REMOVED lines=8> */
[----:B------:R-:W-:Y:S05]  /*2470*/  @P0 EXIT ;  /* 0x000000000000094d */ /* 0x000fea0003800000 */
[----:B------:R-:W-:Y:S01]  /*2480*/  STG.E desc[UR6][R4.64+0x800], R41 ;  /* 0x0008002904007986 */ /* 0x000fe2000c101906 */
[----:B------:R-:W-:Y:S05]  /*2490*/  EXIT ;  /* 0x000000000000794d */ /* 0x000fea0003800000 */
.L_x_28:
[----:B-----5:R-:W-:Y:S04]  /*24a0*/  STG.E desc[UR6][R4.64], R7 ;  /* 0x0000000704007986 */ /* 0x020fe8000c101906 */
[----:B------:R-:W-:Y:S04]  /*24b0*/  STG.E desc[UR6][R4.64+0x80], R9 ;  /* 0x0000800904007986 */ /* 0x000fe8000c101906 */
        /* <DEDUP_REMOVED lines=14> */
[----:B------:R-:W-:Y:S01]  /*25a0*/  STG.E desc[UR6][R4.64+0x800], R41 ;  /* 0x0008002904007986 */ /* 0x000fe2000c101906 */
[----:B------:R-:W-:Y:S05]  /*25b0*/  EXIT ;  /* 0x000000000000794d */ /* 0x000fea0003800000 */
.L_x_13:
[C---:B------:R-:W-:Y:S01]  /*25c0*/  IMAD.WIDE.U32 R4, R57.reuse, -0x55555555, RZ ;  /* 0xaaaaaaab39047825 */ /* 0x040fe200078e00ff */
[----:B------:R-:W-:Y:S01]  /*25d0*/  ISETP.GT.U32.AND P0, PT, R57, 0x1f, PT ;  /* 0x0000001f3900780c */ /* 0x000fe20003f04070 */
[----:B------:R-:W-:Y:S05]  /*25e0*/  WARPSYNC.ALL ;  /* 0x0000000000007948 */ /* 0x000fea0003800000 */
[----:B------:R-:W-:-:S05]  /*25f0*/  LEA.HI R5, R5, R57, RZ, 0x1d ;  /* 0x0000003905057211 */ /* 0x000fca00078fe8ff */
[----:B------:R-:W-:-:S05]  /*2600*/  IMAD R5, R5, 0x4, R26 ;  /* 0x0000000405057824 */ /* 0x000fca00078e021a */
[----:B------:R0:W-:Y:S01]  /*2610*/  STS [R5+0x3410], R0 ;  /* 0x0034100005007388 */ /* 0x0001e20000000800 */
[----:B------:R-:W-:Y:S06]  /*2620*/  BAR.SYNC.DEFER_BLOCKING 0x0 ;  /* 0x0000000000007b1d */ /* 0x000fec0000010000 */
[----:B------:R-:W-:Y:S05]  /*2630*/  @P0 BRA `(.L_x_29) ;  /* 0x0000000000dc0947 */ /* 0x000fea0003800000 */
[----:B------:R-:W-:Y:S01]  /*2640*/  IMAD R4, R57, 0x34, R26 ;  /* 0x0000003439047824 */ /* 0x000fe200078e021a */
[----:B------:R-:W-:-:S04]  /*2650*/  UMOV UR8, 0xffffffff ;  /* 0xffffffff00087882 */ /* 0x000fc80000000000 */
[----:B------:R-:W-:Y:S04]  /*2660*/  LDS R11, [R4+0x3414] ;  /* 0x00341400040b7984 */ /* 0x000fe80000000800 */
[----:B------:R-:W-:Y:S04]  /*2670*/  LDS R12, [R4+0x3410] ;  /* 0x00341000040c7984 */ /* 0x000fe80000000800 */
[----:B------:R-:W1:Y:S04]  /*2680*/  LDS R13, [R4+0x3418] ;  /* 0x00341800040d7984 */ /* 0x000e680000000800 */
[----:B------:R-:W-:Y:S04]  /*2690*/  LDS R15, [R4+0x341c] ;  /* 0x00341c00040f7984 */ /* 0x000fe80000000800 */
[----:B------:R-:W2:Y:S04]  /*26a0*/  LDS R16, [R4+0x3420] ;  /* 0x0034200004107984 */ /* 0x000ea80000000800 */
[----:B------:R-:W-:Y:S04]  /*26b0*/  LDS R17, [R4+0x3424] ;  /* 0x0034240004117984 */ /* 0x000fe80000000800 */
[----:B------:R-:W3:Y:S04]  /*26c0*/  LDS R18, [R4+0x3428] ;  /* 0x0034280004127984 */ /* 0x000ee80000000800 */
[----:B------:R-:W-:Y:S04]  /*26d0*/  LDS R19, [R4+0x342c] ;  /* 0x00342c0004137984 */ /* 0x000fe80000000800 */
[----:B------:R-:W4:Y:S04]  /*26e0*/  LDS R35, [R4+0x3430] ;  /* 0x0034300004237984 */ /* 0x000f280000000800 */
[----:B------:R-:W-:Y:S04]  /*26f0*/  LDS R37, [R4+0x3434] ;  /* 0x0034340004257984 */ /* 0x000fe80000000800 */
[----:B------:R-:W5:Y:S04]  /*2700*/  LDS R36, [R4+0x3438] ;  /* 0x0034380004247984 */ /* 0x000f680000000800 */
[----:B------:R-:W0:Y:S01]  /*2710*/  LDS R39, [R4+0x343c] ;  /* 0x00343c0004277984 */ /* 0x000e220000000800 */
[----:B-1----:R-:W-:-:S04]  /*2720*/  IADD3 R14, R13, R11, R12 ;  /* 0x0000000b0d0e7210 */ /* 0x002fc80007ffe00c */
[----:B--2---:R-:W-:-:S04]  /*2730*/  IADD3 R14, R16, R14, R15 ;  /* 0x0000000e100e7210 */ /* 0x004fc80007ffe00f */
[----:B---3--:R-:W-:-:S04]  /*2740*/  IADD3 R14, R18, R14, R17 ;  /* 0x0000000e120e7210 */ /* 0x008fc80007ffe011 */
[----:B----4-:R-:W-:-:S04]  /*2750*/  IADD3 R14, R35, R14, R19 ;  /* 0x0000000e230e7210 */ /* 0x010fc80007ffe013 */
[----:B-----5:R-:W-:-:S05]  /*2760*/  IADD3 R14, R36, R14, R37 ;  /* 0x0000000e240e7210 */ /* 0x020fca0007ffe025 */
[----:B0-----:R-:W-:Y:S01]  /*2770*/  IMAD.IADD R14, R14, 0x1, R39 ;  /* 0x000000010e0e7824 */ /* 0x001fe200078e0227 */
[----:B------:R-:W-:Y:S06]  /*2780*/  BRA.DIV UR8, `(.L_x_30) ;  /* 0x0000007e08487947 */ /* 0x000fec000b800000 */
[----:B------:R-:W0:Y:S02]  /*2790*/  SHFL.UP P0, R39, R14, 0x1, RZ ;  /* 0x042000000e277989 */ /* 0x000e2400000000ff */
[----:B0-----:R-:W-:-:S05]  /*27a0*/  @P0 IMAD.IADD R39, R14, 0x1, R39 ;  /* 0x000000010e270824 */ /* 0x001fca00078e0227 */
[----:B------:R-:W0:Y:S02]  /*27b0*/  SHFL.UP P0, R38, R39, 0x2, RZ ;  /* 0x0440000027267989 */ /* 0x000e2400000000ff */
[----:B0-----:R-:W-:-:S05]  /*27c0*/  @P0 IMAD.IADD R38, R39, 0x1, R38 ;  /* 0x0000000127260824 */ /* 0x001fca00078e0226 */
[----:B------:R-:W0:Y:S02]  /*27d0*/  SHFL.UP P0, R41, R38, 0x4, RZ ;  /* 0x0480000026297989 */ /* 0x000e2400000000ff */
[----:B0-----:R-:W-:-:S05]  /*27e0*/  @P0 IMAD.IADD R41, R38, 0x1, R41 ;  /* 0x0000000126290824 */ /* 0x001fca00078e0229 */
[----:B------:R-:W0:Y:S02]  /*27f0*/  SHFL.UP P0, R40, R41, 0x8, RZ ;  /* 0x0500000029287989 */ /* 0x000e2400000000ff */
[----:B0-----:R-:W-:-:S05]  /*2800*/  @P0 IMAD.IADD R40, R41, 0x1, R40 ;  /* 0x0000000129280824 */ /* 0x001fca00078e0228 */
[----:B------:R0:W1:Y:S02]  /*2810*/  SHFL.UP P0, R45, R40, 0x10, RZ ;  /* 0x06000000282d7989 */ /* 0x00006400000000ff */
.L_x_121:
[----:B-1----:R-:W-:-:S04]  /*2820*/  @P0 IMAD.IADD R45, R40, 0x1, R45 ;  /* 0x00000001282d0824 */ /* 0x002fc800078e022d */
[----:B------:R-:W-:-:S04]  /*2830*/  IMAD.IADD R45, R45, 0x1, -R14 ;  /* 0x000000012d2d7824 */ /* 0x000fc800078e0a0e */
[----:B------:R-:W-:Y:S01]  /*2840*/  IMAD.IADD R12, R12, 0x1, R45 ;  /* 0x000000010c0c7824 */ /* 0x000fe200078e022d */
[----:B------:R1:W-:Y:S03]  /*2850*/  STS [R4+0x3410], R45 ;  /* 0x0034102d04007388 */ /* 0x0003e60000000800 */
        /* <DEDUP_REMOVED lines=19> */
[----:B------:R1:W-:Y:S04]  /*2990*/  STS [R4+0x3438], R37 ;  /* 0x0034382504007388 */ /* 0x0003e80000000800 */
[----:B------:R1:W-:Y:S02]  /*29a0*/  STS [R4+0x343c], R39 ;  /* 0x00343c2704007388 */ /* 0x0003e40000000800 */
.L_x_29:
[----:B------:R-:W-:Y:S05]  /*29b0*/  WARPSYNC.ALL ;  /* 0x0000000000007948 */ /* 0x000fea0003800000 */
[----:B------:R-:W-:Y:S06]  /*29c0*/  BAR.SYNC.DEFER_BLOCKING 0x0 ;  /* 0x0000000000007b1d */ /* 0x000fec0000010000 */
[----:B------:R-:W-:Y:S01]  /*29d0*/  BSSY B0, `(.L_x_31) ;  /* 0x0000028000007945 */ /* 0x000fe20003800000 */
[----:B-1----:R1:W2:Y:S03]  /*29e0*/  LDS R35, [R5+0x3410] ;  /* 0x0034100005237984 */ /* 0x0022a60000000800 */
[----:B------:R-:W-:Y:S05]  /*29f0*/  @P1 BRA `(.L_x_32) ;  /* 0x0000000000941947 */ /* 0x000fea0003800000 */
[----:B01----:R-:W-:-:S05]  /*2a00*/  IMAD R5, R57, 0x4, R26 ;  /* 0x0000000439057824 */ /* 0x003fca00078e021a */
[----:B------:R-:W2:Y:S04]  /*2a10*/  LDS R4, [R5] ;  /* 0x0000000005047984 */ /* 0x000ea80000000800 */
[----:B------:R-:W0:Y:S04]  /*2a20*/  LDS R12, [R5+0x400] ;  /* 0x00040000050c7984 */ /* 0x000e280000000800 */
[----:B------:R-:W1:Y:S04]  /*2a30*/  LDS R14, [R5+0x800] ;  /* 0x00080000050e7984 */ /* 0x000e680000000800 */
[----:B------:R-:W3:Y:S04]  /*2a40*/  LDS R16, [R5+0xc00] ;  /* 0x000c000005107984 */ /* 0x000ee80000000800 */
[----:B------:R-:W4:Y:S04]  /*2a50*/  LDS R18, [R5+0x1000] ;  /* 0x0010000005127984 */ /* 0x000f280000000800 */
[----:B------:R-:W5:Y:S04]  /*2a60*/  LDS R36, [R5+0x1400] ;  /* 0x0014000005247984 */ /* 0x000f680000000800 */
[----:B------:R-:W5:Y:S04]  /*2a70*/  LDS R38, [R5+0x1800] ;  /* 0x0018000005267984 */ /* 0x000f680000000800 */
[----:B------:R-:W5:Y:S04]  /*2a80*/  LDS R40, [R5+0x1c00] ;  /* 0x001c000005287984 */ /* 0x000f680000000800 */
[----:B------:R-:W5:Y:S04]  /*2a90*/  LDS R42, [R5+0x2000] ;  /* 0x00200000052a7984 */ /* 0x000f680000000800 */
[----:B------:R-:W5:Y:S04]  /*2aa0*/  LDS R44, [R5+0x2400] ;  /* 0x00240000052c7984 */ /* 0x000f680000000800 */
[----:B------:R-:W5:Y:S01]  /*2ab0*/  LDS R50, [R5+0x2800] ;  /* 0x0028000005327984 */ /* 0x000f620000000800 */
[----:B--2---:R-:W-:-:S03]  /*2ac0*/  IMAD.IADD R4, R35, 0x1, R4 ;  /* 0x0000000123047824 */ /* 0x004fc600078e0204 */
[----:B------:R-:W2:Y:S01]  /*2ad0*/  LDS R52, [R5+0x2c00] ;  /* 0x002c000005347984 */ /* 0x000ea20000000800 */
[C---:B0-----:R-:W-:Y:S02]  /*2ae0*/  IMAD.IADD R12, R35.reuse, 0x1, R12 ;  /* 0x00000001230c7824 */ /* 0x041fe400078e020c */
[C---:B-1----:R-:W-:Y:S01]  /*2af0*/  IMAD.IADD R14, R35.reuse, 0x1, R14 ;  /* 0x00000001230e7824 */ /* 0x042fe200078e020e */
[----:B------:R0:W-:Y:S01]  /*2b00*/  STS [R5], R4 ;  /* 0x0000000405007388 */ /* 0x0001e20000000800 */
[----:B---3--:R-:W-:-:S03]  /*2b10*/  IMAD.IADD R16, R35, 0x1, R16 ;  /* 0x0000000123107824 */ /* 0x008fc600078e0210 */
[----:B------:R0:W-:Y:S01]  /*2b20*/  STS [R5+0x400], R12 ;  /* 0x0004000c05007388 */ /* 0x0001e20000000800 */
[----:B----4-:R-:W-:-:S03]  /*2b30*/  IMAD.IADD R18, R35, 0x1, R18 ;  /* 0x0000000123127824 */ /* 0x010fc600078e0212 */
[----:B------:R0:W-:Y:S01]  /*2b40*/  STS [R5+0x800], R14 ;  /* 0x0008000e05007388 */ /* 0x0001e20000000800 */
[----:B-----5:R-:W-:-:S03]  /*2b50*/  IMAD.IADD R36, R35, 0x1, R36 ;  /* 0x0000000123247824 */ /* 0x020fc600078e0224 */
[----:B------:R0:W-:Y:S01]  /*2b60*/  STS [R5+0xc00], R16 ;  /* 0x000c001005007388 */ /* 0x0001e20000000800 */
[----:B------:R-:W-:-:S03]  /*2b70*/  IMAD.IADD R38, R35, 0x1, R38 ;  /* 0x0000000123267824 */ /* 0x000fc600078e0226 */
        /* <DEDUP_REMOVED lines=9> */
[----:B--2---:R-:W-:-:S03]  /*2c10*/  IMAD.IADD R52, R35, 0x1, R52 ;  /* 0x0000000123347824 */ /* 0x004fc600078e0234 */
[----:B------:R0:W-:Y:S04]  /*2c20*/  STS [R5+0x2400], R44 ;  /* 0x0024002c05007388 */ /* 0x0001e80000000800 */
[----:B------:R0:W-:Y:S04]  /*2c30*/  STS [R5+0x2800], R50 ;  /* 0x0028003205007388 */ /* 0x0001e80000000800 */
[----:B------:R0:W-:Y:S02]  /*2c40*/  STS [R5+0x2c00], R52 ;  /* 0x002c003405007388 */ /* 0x0001e40000000800 */
.L_x_32:
[----:B------:R-:W-:Y:S05]  /*2c50*/  BSYNC B0 ;  /* 0x0000000000007941 */ /* 0x000fea0003800000 */
.L_x_31:
[----:B------:R-:W-:Y:S01]  /*2c60*/  BAR.SYNC.DEFER_BLOCKING 0x0 ;  /* 0x0000000000007b1d */ /* 0x000fe20000010000 */
[----:B------:R-:W-:Y:S01]  /*2c70*/  R2P PR, R43, 0x7f ;  /* 0x0000007f2b007804 */ /* 0x000fe20000000000 */
[----:B------:R-:W-:-:S04]  /*2c80*/  IMAD.MOV.U32 R15, RZ, RZ, RZ ;  /* 0x000000ffff0f7224 */ /* 0x000fc800078e00ff */
[----:B------:R-:W-:Y:S08]  /*2c90*/  BSSY B0, `(.L_x_33) ;  /* 0x0000025000007945 */ /* 0x000ff00003800000 */
[----:B0-----:R-:W-:Y:S02]  /*2ca0*/  VOTE.ANY R4, PT, P0 ;  /* 0x0000000000047806 */ /* 0x001fe400000e0100 */
[----:B-1----:R-:W-:-:S02]  /*2cb0*/  VOTE.ANY R5, PT, P1 ;  /* 0x0000000000057806 */ /* 0x002fc400008e0100 */
[----:B------:R-:W-:Y:S02]  /*2cc0*/  @!P0 LOP3.LUT R4, RZ, R4, RZ, 0x33, !PT ;  /* 0x00000004ff048212 */ /* 0x000fe400078e33ff */
[----:B------:R-:W-:Y:S02]  /*2cd0*/  VOTE.ANY R11, PT, P2 ;  /* 0x00000000000b7806 */ /* 0x000fe400010e0100 */
[----:B------:R-:W-:Y:S02]  /*2ce0*/  @!P1 LOP3.LUT R5, RZ, R5, RZ, 0x33, !PT ;  /* 0x00000005ff059212 */ /* 0x000fe400078e33ff */
[----:B------:R-:W-:Y:S02]  /*2cf0*/  VOTE.ANY R13, PT, P3 ;  /* 0x00000000000d7806 */ /* 0x000fe400018e0100 */
[----:B------:R-:W-:Y:S02]  /*2d00*/  @!P2 LOP3.LUT R11, RZ, R11, RZ, 0x33, !PT ;  /* 0x0000000bff0ba212 */ /* 0x000fe400078e33ff */
[----:B------:R-:W-:-:S02]  /*2d10*/  LOP3.LUT R4, R5, R4, RZ, 0xc0, !PT ;  /* 0x0000000405047212 */ /* 0x000fc400078ec0ff */
[----:B------:R-:W-:Y:S02]  /*2d20*/  VOTE.ANY R5, PT, P4 ;  /* 0x0000000000057806 */ /* 0x000fe400020e0100 */
[----:B------:R-:W-:Y:S02]  /*2d30*/  @!P3 LOP3.LUT R13, RZ, R13, RZ, 0x33, !PT ;  /* 0x0000000dff0db212 */ /* 0x000fe400078e33ff */
[----:B------:R-:W-:Y:S02]  /*2d40*/  LOP3.LUT R4, R11, R4, RZ, 0xc0, !PT ;  /* 0x000000040b047212 */ /* 0x000fe400078ec0ff */
[----:B------:R-:W-:Y:S02]  /*2d50*/  @!P4 LOP3.LUT R5, RZ, R5, RZ, 0x33, !PT ;  /* 0x00000005ff05c212 */ /* 0x000fe400078e33ff */
[----:B------:R-:W-:Y:S02]  /*2d60*/  LOP3.LUT P0, RZ, R43, 0x80, RZ, 0xc0, !PT ;  /* 0x000000802bff7812 */ /* 0x000fe4000780c0ff */
[----:B------:R-:W-:-:S02]  /*2d70*/  LOP3.LUT R4, R13, R4, RZ, 0xc0, !PT ;  /* 0x000000040d047212 */ /* 0x000fc400078ec0ff */
[----:B------:R-:W-:Y:S02]  /*2d80*/  VOTE.ANY R11, PT, P5 ;  /* 0x00000000000b7806 */ /* 0x000fe400028e0100 */
[----:B------:R-:W-:Y:S02]  /*2d90*/  LOP3.LUT R4, R5, R4, RZ, 0xc0, !PT ;  /* 0x0000000405047212 */ /* 0x000fe400078ec0ff */
[----:B------:R-:W0:Y:S01]  /*2da0*/  S2R R5, SR_LEMASK ;  /* 0x0000000000057919 */ /* 0x000e220000003a00 */
[----:B------:R-:W-:Y:S02]  /*2db0*/  @!P5 LOP3.LUT R11, RZ, R11, RZ, 0x33, !PT ;  /* 0x0000000bff0bd212 */ /* 0x000fe400078e33ff */
[----:B------:R-:W-:Y:S02]  /*2dc0*/  VOTE.ANY R13, PT, P6 ;  /* 0x00000000000d7806 */ /* 0x000fe400030e0100 */
[----:B------:R-:W-:Y:S02]  /*2dd0*/  LOP3.LUT R4, R11, R4, RZ, 0xc0, !PT ;  /* 0x000000040b047212 */ /* 0x000fe400078ec0ff */
[----:B------:R-:W-:-:S02]  /*2de0*/  VOTE.ANY R11, PT, P0 ;  /* 0x00000000000b7806 */ /* 0x000fc400000e0100 */
[----:B------:R-:W-:Y:S02]  /*2df0*/  @!P6 LOP3.LUT R13, RZ, R13, RZ, 0x33, !PT ;  /* 0x0000000dff0de212 */ /* 0x000fe400078e33ff */
[----:B------:R-:W-:Y:S02]  /*2e00*/  @!P0 LOP3.LUT R11, RZ, R11, RZ, 0x33, !PT ;  /* 0x0000000bff0b8212 */ /* 0x000fe400078e33ff */
[----:B------:R-:W-:Y:S01]  /*2e10*/  LOP3.LUT R4, R13, R4, RZ, 0xc0, !PT ;  /* 0x000000040d047212 */ /* 0x000fe200078ec0ff */
[----:B------:R-:W-:-:S03]  /*2e20*/  IMAD.MOV.U32 R13, RZ, RZ, RZ ;  /* 0x000000ffff0d7224 */ /* 0x000fc600078e00ff */
[----:B------:R-:W-:-:S04]  /*2e30*/  LOP3.LUT R12, R11, R4, RZ, 0xc0, !PT ;  /* 0x000000040b0c7212 */ /* 0x000fc800078ec0ff */
[----:B------:R-:W1:Y:S01]  /*2e40*/  FLO.U32 R17, R12 ;  /* 0x0000000c00117300 */ /* 0x000e6200000e0000 */
[----:B0-----:R-:W-:Y:S02]  /*2e50*/  LOP3.LUT R4, R5, R12, RZ, 0xc0, !PT ;  /* 0x0000000c05047212 */ /* 0x001fe400078ec0ff */
[----:B-1----:R-:W-:-:S05]  /*2e60*/  ISETP.NE.AND P0, PT, R10, R17, PT ;  /* 0x000000110a00720c */ /* 0x002fca0003f05270 */
[----:B------:R-:W0:Y:S08]  /*2e70*/  POPC R4, R4 ;  /* 0x0000000400047309 */ /* 0x000e300000000000 */
[----:B------:R-:W-:Y:S05]  /*2e80*/  @P0 BRA `(.L_x_34) ;  /* 0x0000000000140947 */ /* 0x000fea0003800000 */
[----:B------:R-:W-:-:S05]  /*2e90*/  IMAD.SHL.U32 R11, R57, 0x20, RZ ;  /* 0x00000020390b7824 */ /* 0x000fca00078e00ff */
[----:B------:R-:W-:-:S05]  /*2ea0*/  LOP3.LUT R11, R11, 0xfffffc00, RZ, 0xc0, !PT ;  /* 0xfffffc000b0b7812 */ /* 0x000fca00078ec0ff */
[----:B------:R-:W-:-:S04]  /*2eb0*/  IMAD.IADD R12, R26, 0x1, R11 ;  /* 0x000000011a0c7824 */ /* 0x000fc800078e020b */
[----:B------:R-:W-:-:S06]  /*2ec0*/  IMAD R13, R43, 0x4, R12 ;  /* 0x000000042b0d7824 */ /* 0x000fcc00078e020c */
[----:B0-----:R1:W3:Y:S02]  /*2ed0*/  ATOMS.ADD R13, [R13], R4 ;  /* 0x000000040d0d738c */ /* 0x0012e40000000000 */
.L_x_34:
[----:B------:R-:W-:Y:S05]  /*2ee0*/  BSYNC B0 ;  /* 0x0000000000007941 */ /* 0x000fea0003800000 */
.L_x_33:
[----:B------:R-:W-:Y:S01]  /*2ef0*/  R2P PR, R48, 0x7f ;  /* 0x0000007f30007804 */ /* 0x000fe20000000000 */
[----:B---3--:R3:W4:Y:S01]  /*2f00*/  SHFL.IDX PT, R13, R13, R17, 0x1f ;  /* 0x00001f110d0d7589 */ /* 0x00872200000e0000 */
[----:B------:R-:W-:Y:S11]  /*2f10*/  BSSY B0, `(.L_x_35) ;  /* 0x0000023000007945 */ /* 0x000ff60003800000 */
[----:B------:R-:W-:-:S02]  /*2f20*/  VOTE.ANY R11, PT, P0 ;  /* 0x00000000000b7806 */ /* 0x000fc400000e0100 */
[----:B------:R-:W-:Y:S02]  /*2f30*/  VOTE.ANY R12, PT, P1 ;  /* 0x00000000000c7806 */ /* 0x000fe400008e0100 */
[----:B------:R-:W-:Y:S02]  /*2f40*/  @!P0 LOP3.LUT R11, RZ, R11, RZ, 0x33, !PT ;  /* 0x0000000bff0b8212 */ /* 0x000fe400078e33ff */
[----:B------:R-:W-:Y:S02]  /*2f50*/  VOTE.ANY R14, PT, P2 ;  /* 0x00000000000e7806 */ /* 0x000fe400010e0100 */
[----:B------:R-:W-:Y:S02]  /*2f60*/  @!P1 LOP3.LUT R12, RZ, R12, RZ, 0x33, !PT ;  /* 0x0000000cff0c9212 */ /* 0x000fe400078e33ff */
[----:B------:R-:W-:Y:S02]  /*2f70*/  @!P2 LOP3.LUT R14, RZ, R14, RZ, 0x33, !PT ;  /* 0x0000000eff0ea212 */ /* 0x000fe400078e33ff */
[----:B------:R-:W-:-:S02]  /*2f80*/  LOP3.LUT R11, R12, R11, RZ, 0xc0, !PT ;  /* 0x0000000b0c0b7212 */ /* 0x000fc400078ec0ff */
[----:B------:R-:W-:Y:S02]  /*2f90*/  VOTE.ANY R12, PT, P3 ;  /* 0x00000000000c7806 */ /* 0x000fe400018e0100 */
[----:B------:R-:W-:Y:S02]  /*2fa0*/  LOP3.LUT R11, R14, R11, RZ, 0xc0, !PT ;  /* 0x0000000b0e0b7212 */ /* 0x000fe400078ec0ff */
[----:B------:R-:W-:Y:S02]  /*2fb0*/  LOP3.LUT P0, RZ, R48, 0x80, RZ, 0xc0, !PT ;  /* 0x0000008030ff7812 */ /* 0x000fe4000780c0ff */
[----:B------:R-:W-:Y:S02]  /*2fc0*/  VOTE.ANY R14, PT, P4 ;  /* 0x00000000000e7806 */ /* 0x000fe400020e0100 */
[----:B------:R-:W-:Y:S02]  /*2fd0*/  @!P3 LOP3.LUT R12, RZ, R12, RZ, 0x33, !PT ;  /* 0x0000000cff0cb212 */ /* 0x000fe400078e33ff */
[----:B------:R-:W-:-:S02]  /*2fe0*/  @!P4 LOP3.LUT R14, RZ, R14, RZ, 0x33, !PT ;  /* 0x0000000eff0ec212 */ /* 0x000fc400078e33ff */
[----:B------:R-:W-:Y:S02]  /*2ff0*/  LOP3.LUT R11, R12, R11, RZ, 0xc0, !PT ;  /* 0x0000000b0c0b7212 */ /* 0x000fe400078ec0ff */
[----:B------:R-:W-:Y:S02]  /*3000*/  VOTE.ANY R12, PT, P5 ;  /* 0x00000000000c7806 */ /* 0x000fe400028e0100 */
[----:B------:R-:W-:Y:S02]  /*3010*/  LOP3.LUT R11, R14, R11, RZ, 0xc0, !PT ;  /* 0x0000000b0e0b7212 */ /* 0x000fe400078ec0ff */
[----:B------:R-:W-:Y:S02]  /*3020*/  VOTE.ANY R14, PT, P6 ;  /* 0x00000000000e7806 */ /* 0x000fe400030e0100 */
[----:B------:R-:W-:Y:S02]  /*3030*/  @!P5 LOP3.LUT R12, RZ, R12, RZ, 0x33, !PT ;  /* 0x0000000cff0cd212 */ /* 0x000fe400078e33ff */
[----:B------:R-:W-:-:S02]  /*3040*/  VOTE.ANY R16, PT, P0 ;  /* 0x0000000000107806 */ /* 0x000fc400000e0100 */
[----:B------:R-:W-:Y:S02]  /*3050*/  @!P6 LOP3.LUT R14, RZ, R14, RZ, 0x33, !PT ;  /* 0x0000000eff0ee212 */ /* 0x000fe400078e33ff */
[----:B------:R-:W-:Y:S02]  /*3060*/  LOP3.LUT R11, R12, R11, RZ, 0xc0, !PT ;  /* 0x0000000b0c0b7212 */ /* 0x000fe400078ec0ff */
[----:B------:R-:W-:Y:S02]  /*3070*/  @!P0 LOP3.LUT R16, RZ, R16, RZ, 0x33, !PT ;  /* 0x00000010ff108212 */ /* 0x000fe400078e33ff */
[----:B------:R-:W-:-:S04]  /*3080*/  LOP3.LUT R11, R14, R11, RZ, 0xc0, !PT ;  /* 0x0000000b0e0b7212 */ /* 0x000fc800078ec0ff */
[----:B------:R-:W-:-:S04]  /*3090*/  LOP3.LUT R16, R16, R11, RZ, 0xc0, !PT ;  /* 0x0000000b10107212 */ /* 0x000fc800078ec0ff */
[----:B------:R-:W5:Y:S01]  /*30a0*/  FLO.U32 R38, R16 ;  /* 0x0000001000267300 */ /* 0x000f6200000e0000 */
[----:B------:R-:W-:-:S07]  /*30b0*/  LOP3.LUT R11, R5, R16, RZ, 0xc0, !PT ;  /* 0x00000010050b7212 */ /* 0x000fce00078ec0ff */
[----:B------:R-:W0:Y:S01]  /*30c0*/  POPC R11, R11 ;  /* 0x0000000b000b7309 */ /* 0x000e220000000000 */
[----:B-----5:R-:W-:-:S13]  /*30d0*/  ISETP.NE.AND P0, PT, R10, R38, PT ;  /* 0x000000260a00720c */ /* 0x020fda0003f05270 */
[----:B0--34-:R-:W-:Y:S05]  /*30e0*/  @P0 BRA `(.L_x_36) ;  /* 0x0000000000140947 */ /* 0x019fea0003800000 */
[----:B------:R-:W-:-:S05]  /*30f0*/  IMAD.SHL.U32 R12, R57, 0x20, RZ ;  /* 0x00000020390c7824 */ /* 0x000fca00078e00ff */
[----:B------:R-:W-:-:S05]  /*3100*/  LOP3.LUT R15, R12, 0xfffffc00, RZ, 0xc0, !PT ;  /* 0xfffffc000c0f7812 */ /* 0x000fca00078ec0ff */
[----:B------:R-:W-:-:S04]  /*3110*/  IMAD.IADD R15, R26, 0x1, R15 ;  /* 0x000000011a0f7824 */ /* 0x000fc800078e020f */
[----:B------:R-:W-:-:S05]  /*3120*/  IMAD R48, R48, 0x4, R15 ;  /* 0x0000000430307824 */ /* 0x000fca00078e020f */
[----:B------:R0:W3:Y:S02]  /*3130*/  ATOMS.ADD R15, [R48], R11 ;  /* 0x0000000b300f738c */ /* 0x0000e40000000000 */
.L_x_36:
[----:B------:R-:W-:Y:S05]  /*3140*/  BSYNC B0 ;  /* 0x0000000000007941 */ /* 0x000fea0003800000 */
.L_x_35:
[----:B------:R-:W-:Y:S01]  /*3150*/  R2P PR, R47, 0x7f ;  /* 0x0000007f2f007804 */ /* 0x000fe20000000000 */
[----:B------:R-:W-:Y:S01]  /*3160*/  BSSY B0, `(.L_x_37) ;  /* 0x0000028000007945 */ /* 0x000fe20003800000 */
[----:B------:R-:W-:Y:S01]  /*3170*/  SHF.R.U32.HI R18, RZ, UR5, R3 ;  /* 0x00000005ff127c19 */ /* 0x000fe20008011603 */
[----:B------:R-:W-:-:S10]  /*3180*/  IMAD.MOV.U32 R36, RZ, RZ, RZ ;  /* 0x000000ffff247224 */ /* 0x000fd400078e00ff */
[----:B------:R-:W-:Y:S02]  /*3190*/  VOTE.ANY R12, PT, P0 ;  /* 0x00000000000c7806 */ /* 0x000fe400000e0100 */
[----:B------:R-:W-:Y:S02]  /*31a0*/  VOTE.ANY R17, PT, P1 ;  /* 0x0000000000117806 */ /* 0x000fe400008e0100 */
[----:B------:R-:W-:Y:S02]  /*31b0*/  @!P0 LOP3.LUT R12, RZ, R12, RZ, 0x33, !PT ;  /* 0x0000000cff0c8212 */ /* 0x000fe400078e33ff */
[----:B------:R-:W-:Y:S02]  /*31c0*/  VOTE.ANY R19, PT, P2 ;  /* 0x0000000000137806 */ /* 0x000fe400010e0100 */
[----:B------:R-:W-:Y:S02]  /*31d0*/  @!P1 LOP3.LUT R17, RZ, R17, RZ, 0x33, !PT ;  /* 0x00000011ff119212 */ /* 0x000fe400078e33ff */
[----:B------:R-:W-:-:S02]  /*31e0*/  @!P2 LOP3.LUT R19, RZ, R19, RZ, 0x33, !PT ;  /* 0x00000013ff13a212 */ /* 0x000fc400078e33ff */
[----:B------:R-:W-:Y:S02]  /*31f0*/  LOP3.LUT R12, R17, R12, RZ, 0xc0, !PT ;  /* 0x0000000c110c7212 */ /* 0x000fe400078ec0ff */
[----:B------:R-:W-:Y:S02]  /*3200*/  VOTE.ANY R17, PT, P3 ;  /* 0x0000000000117806 */ /* 0x000fe400018e0100 */
[----:B------:R-:W-:Y:S02]  /*3210*/  LOP3.LUT R12, R19, R12, RZ, 0xc0, !PT ;  /* 0x0000000c130c7212 */ /* 0x000fe400078ec0ff */
[----:B------:R-:W-:Y:S02]  /*3220*/  LOP3.LUT P0, RZ, R47, 0x80, RZ, 0xc0, !PT ;  /* 0x000000802fff7812 */ /* 0x000fe4000780c0ff */
[----:B------:R-:W-:Y:S02]  /*3230*/  VOTE.ANY R19, PT, P4 ;  /* 0x0000000000137806 */ /* 0x000fe400020e0100 */
[----:B------:R-:W-:-:S02]  /*3240*/  @!P3 LOP3.LUT R17, RZ, R17, RZ, 0x33, !PT ;  /* 0x00000011ff11b212 */ /* 0x000fc400078e33ff */
[----:B------:R-:W-:Y:S02]  /*3250*/  @!P4 LOP3.LUT R19, RZ, R19, RZ, 0x33, !PT ;  /* 0x00000013ff13c212 */ /* 0x000fe400078e33ff */
[----:B------:R-:W-:Y:S02]  /*3260*/  LOP3.LUT R12, R17, R12, RZ, 0xc0, !PT ;  /* 0x0000000c110c7212 */ /* 0x000fe400078ec0ff */
[----:B------:R-:W-:Y:S02]  /*3270*/  VOTE.ANY R17, PT, P5 ;  /* 0x0000000000117806 */ /* 0x000fe400028e0100 */
[----:B------:R-:W-:Y:S02]  /*3280*/  LOP3.LUT R12, R19, R12, RZ, 0xc0, !PT ;  /* 0x0000000c130c7212 */ /* 0x000fe400078ec0ff */
[----:B------:R-:W-:Y:S02]  /*3290*/  VOTE.ANY R19, PT, P6 ;  /* 0x0000000000137806 */ /* 0x000fe400030e0100 */
[----:B------:R-:W-:-:S02]  /*32a0*/  @!P5 LOP3.LUT R17, RZ, R17, RZ, 0x33, !PT ;  /* 0x00000011ff11d212 */ /* 0x000fc400078e33ff */
[----:B------:R-:W-:Y:S02]  /*32b0*/  VOTE.ANY R37, PT, P0 ;  /* 0x0000000000257806 */ /* 0x000fe400000e0100 */
[----:B------:R-:W-:Y:S02]  /*32c0*/  @!P6 LOP3.LUT R19, RZ, R19, RZ, 0x33, !PT ;  /* 0x00000013ff13e212 */ /* 0x000fe400078e33ff */
[----:B------:R-:W-:Y:S01]  /*32d0*/  LOP3.LUT R12, R17, R12, RZ, 0xc0, !PT ;  /* 0x0000000c110c7212 */ /* 0x000fe200078ec0ff */
[----:B------:R-:W-:Y:S01]  /*32e0*/  IMAD.MOV.U32 R17, RZ, RZ, RZ ;  /* 0x000000ffff117224 */ /* 0x000fe200078e00ff */
[----:B------:R-:W-:Y:S02]  /*32f0*/  @!P0 LOP3.LUT R37, RZ, R37, RZ, 0x33, !PT ;  /* 0x00000025ff258212 */ /* 0x000fe400078e33ff */
[----:B------:R-:W-:-:S04]  /*3300*/  LOP3.LUT R12, R19, R12, RZ, 0xc0, !PT ;  /* 0x0000000c130c7212 */ /* 0x000fc800078ec0ff */
[----:B------:R-:W-:Y:S02]  /*3310*/  LOP3.LUT R16, R37, R12, RZ, 0xc0, !PT ;  /* 0x0000000c25107212 */ /* 0x000fe400078ec0ff */
[----:B---3--:R3:W4:Y:S01]  /*3320*/  SHFL.IDX PT, R12, R15, R38, 0x1f ;  /* 0x00001f260f0c7589 */ /* 0x00872200000e0000 */
[----:B------:R-:W-:Y:S01]  /*3330*/  LOP3.LUT R37, R18, UR4, RZ, 0x30, !PT ;  /* 0x0000000412257c12 */ /* 0x000fe2000f8e30ff */
        /* <DEDUP_REMOVED lines=8> */
[----:B------:R-:W-:-:S06]  /*33c0*/  IMAD R17, R47, 0x4, R16 ;  /* 0x000000042f117824 */ /* 0x000fcc00078e0210 */
[----:B------:R0:W3:Y:S02]  /*33d0*/  ATOMS.ADD R17, [R17], R14 ;  /* 0x0000000e1111738c */ /* 0x0000e40000000000 */
.L_x_38:
[----:B------:R-:W-:Y:S05]  /*33e0*/  BSYNC B0 ;  /* 0x0000000000007941 */ /* 0x000fea0003800000 */
.L_x_37:
        /* <DEDUP_REMOVED lines=25> */
[----:B------:R-:W-:Y:S02]  /*3580*/  LOP3.LUT R15, R18, R15, RZ, 0xc0, !PT ;  /* 0x0000000f120f7212 */ /* 0x000fe400078ec0ff */
[----:B------:R-:W-:Y:S02]  /*3590*/  SHF.R.U32.HI R16, RZ, UR5, R32 ;  /* 0x00000005ff107c19 */ /* 0x000fe40008011620 */
[----:B------:R-:W-:-:S02]  /*35a0*/  LOP3.LUT R38, R38, R15, RZ, 0xc0, !PT ;  /* 0x0000000f26267212 */ /* 0x000fc400078ec0ff */
[----:B------:R-:W-:Y:S02]  /*35b0*/  LOP3.LUT R40, R16, UR4, RZ, 0x30, !PT ;  /* 0x0000000410287c12 */ /* 0x000fe4000f8e30ff */
        /* <DEDUP_REMOVED lines=10> */
.L_x_40:
[----:B------:R-:W-:Y:S05]  /*3660*/  BSYNC B0 ;  /* 0x0000000000007941 */ /* 0x000fea0003800000 */
.L_x_39:
[----:B------:R-:W-:Y:S01]  /*3670*/  R2P PR, R40, 0x7f ;  /* 0x0000007f28007804 */ /* 0x000fe20000000000 */
[----:B---3--:R3:W4:Y:S01]  /*3680*/  SHFL.IDX PT, R36, R36, R43, 0x1f ;  /* 0x00001f2b24247589 */ /* 0x00872200000e0000 */
[----:B------:R-:W-:Y:S01]  /*3690*/  BSSY B0, `(.L_x_41) ;  /* 0x0000027000007945 */ /* 0x000fe20003800000 */
[----:B------:R-:W-:Y:S02]  /*36a0*/  IMAD.MOV.U32 R41, RZ, RZ, RZ ;  /* 0x000000ffff297224 */ /* 0x000fe400078e00ff */
[----:B------:R-:W-:-:S08]  /*36b0*/  IMAD.MOV.U32 R18, RZ, RZ, RZ ;  /* 0x000000ffff127224 */ /* 0x000fd000078e00ff */
        /* <DEDUP_REMOVED lines=20> */
[----:B------:R-:W-:Y:S02]  /*3800*/  LOP3.LUT R16, R19, R16, RZ, 0xc0, !PT ;  /* 0x0000001013107212 */ /* 0x000fe400078ec0ff */
[----:B------:R-:W-:Y:S02]  /*3810*/  @!P0 LOP3.LUT R39, RZ, R39, RZ, 0x33, !PT ;  /* 0x00000027ff278212 */ /* 0x000fe400078e33ff */
[----:B------:R-:W-:Y:S02]  /*3820*/  LOP3.LUT R16, R37, R16, RZ, 0xc0, !PT ;  /* 0x0000001025107212 */ /* 0x000fe400078ec0ff */
[----:B------:R-:W-:-:S02]  /*3830*/  SHF.R.U32.HI R37, RZ, UR5, R7 ;  /* 0x00000005ff257c19 */ /* 0x000fc40008011607 */
[----:B------:R-:W-:Y:S02]  /*3840*/  LOP3.LUT R16, R39, R16, RZ, 0xc0, !PT ;  /* 0x0000001027107212 */ /* 0x000fe400078ec0ff */
        /* <DEDUP_REMOVED lines=11> */
.L_x_42:
[----:B------:R-:W-:Y:S05]  /*3900*/  BSYNC B0 ;  /* 0x0000000000007941 */ /* 0x000fea0003800000 */
.L_x_41:
        /* <DEDUP_REMOVED lines=39> */
.L_x_44:
[----:B------:R-:W-:Y:S05]  /*3b80*/  BSYNC B0 ;  /* 0x0000000000007941 */ /* 0x000fea0003800000 */
.L_x_43:
[----:B------:R-:W-:Y:S01]  /*3b90*/  R2P PR, R47, 0x7f ;  /* 0x0000007f2f007804 */ /* 0x000fe20000000000 */
[----:B---3--:R3:W4:Y:S01]  /*3ba0*/  SHFL.IDX PT, R41, R41, R43, 0x1f ;  /* 0x00001f2b29297589 */ /* 0x00872200000e0000 */
[----:B------:R-:W-:Y:S01]  /*3bb0*/  BSSY B0, `(.L_x_45) ;  /* 0x0000027000007945 */ /* 0x000fe20003800000 */
        /* <DEDUP_REMOVED lines=26> */
[----:B------:R-:W-:Y:S02]  /*3d60*/  SHF.R.U32.HI R37, RZ, UR5, R29 ;  /* 0x00000005ff257c19 */ /* 0x000fe4000801161d */
[----:B------:R-:W5:Y:S01]  /*3d70*/  FLO.U32 R45, R42 ;  /* 0x0000002a002d7300 */ /* 0x000f6200000e0000 */
[----:B------:R-:W-:Y:S02]  /*3d80*/  LOP3.LUT R39, R5, R42, RZ, 0xc0, !PT ;  /* 0x0000002a05277212 */ /* 0x000fe400078ec0ff */
[----:B------:R-:W-:-:S05]  /*3d90*/  LOP3.LUT R49, R37, UR4, RZ, 0x30, !PT ;  /* 0x0000000425317c12 */ /* 0x000fca000f8e30ff */
        /* <DEDUP_REMOVED lines=8> */
.L_x_46:
[----:B------:R-:W-:Y:S05]  /*3e20*/  BSYNC B0 ;  /* 0x0000000000007941 */ /* 0x000fea0003800000 */
.L_x_45:
        /* <DEDUP_REMOVED lines=39> */
.L_x_48:
[----:B------:R-:W-:Y:S05]  /*40a0*/  BSYNC B0 ;  /* 0x0000000000007941 */ /* 0x000fea0003800000 */
.L_x_47:
        /* <DEDUP_REMOVED lines=26> */
[----:B------:R-:W-:Y:S01]  /*4250*/  LOP3.LUT R42, R45, R42, RZ, 0xc0, !PT ;  /* 0x0000002a2d2a7212 */ /* 0x000fe200078ec0ff */
[----:B------:R-:W-:-:S03]  /*4260*/  IMAD.MOV.U32 R45, RZ, RZ, RZ ;  /* 0x000000ffff2d7224 */ /* 0x000fc600078e00ff */
        /* <DEDUP_REMOVED lines=13> */
.L_x_50:
[----:B------:R-:W-:Y:S05]  /*4340*/  BSYNC B0 ;  /* 0x0000000000007941 */ /* 0x000fea0003800000 */
.L_x_49:
[----:B------:R-:W-:Y:S01]  /*4350*/  R2P PR, R47, 0x7f ;  /* 0x0000007f2f007804 */ /* 0x000fe20000000000 */
[----:B---3--:R3:W4:Y:S01]  /*4360*/  SHFL.IDX PT, R42, R49, R52, 0x1f ;  /* 0x00001f34312a7589 */ /* 0x00872200000e0000 */
[----:B------:R-:W-:Y:S01]  /*4370*/  SHF.R.U32.HI R48, RZ, UR5, R30 ;  /* 0x00000005ff307c19 */ /* 0x000fe2000801161e */
[----:B------:R-:W-:Y:S03]  /*4380*/  BSSY B0, `(.L_x_51) ;  /* 0x0000024000007945 */ /* 0x000fe60003800000 */
[----:B------:R-:W-:-:S07]  /*4390*/  LOP3.LUT R48, R48, UR4, RZ, 0x30, !PT ;  /* 0x0000000430307c12 */ /* 0x000fce000f8e30ff */
[----:B0-----:R-:W-:Y:S02]  /*43a0*/  VOTE.ANY R40, PT, P0 ;  /* 0x0000000000287806 */ /* 0x001fe400000e0100 */
        /* <DEDUP_REMOVED lines=21> */
[----:B------:R-:W-:-:S04]  /*4500*/  LOP3.LUT R40, R53, R40, RZ, 0xc0, !PT ;  /* 0x0000002835287212 */ /* 0x000fc800078ec0ff */
[----:B------:R-:W-:-:S04]  /*4510*/  LOP3.LUT R50, R55, R40, RZ, 0xc0, !PT ;  /* 0x0000002837327212 */ /* 0x000fc800078ec0ff */
[----:B------:R-:W0:Y:S01]  /*4520*/  FLO.U32 R51, R50 ;  /* 0x0000003200337300 */ /* 0x000e2200000e0000 */
[----:B------:R-:W-:-:S07]  /*4530*/  LOP3.LUT R40, R5, R50, RZ, 0xc0, !PT ;  /* 0x0000003205287212 */ /* 0x000fce00078ec0ff */
[----:B------:R-:W1:Y:S01]  /*4540*/  POPC R40, R40 ;  /* 0x0000002800287309 */ /* 0x000e620000000000 */
[----:B0-----:R-:W-:-:S13]  /*4550*/  ISETP.NE.AND P0, PT, R10, R51, PT ;  /* 0x000000330a00720c */ /* 0x001fda0003f05270 */
[----:B-1-34-:R-:W-:Y:S05]  /*4560*/  @P0 BRA `(.L_x_52) ;  /* 0x0000000000140947 */ /* 0x01afea0003800000 */
[----:B------:R-:W-:-:S05]  /*4570*/  IMAD.SHL.U32 R45, R57, 0x20, RZ ;  /* 0x00000020392d7824 */ /* 0x000fca00078e00ff */
[----:B------:R-:W-:-:S05]  /*4580*/  LOP3.LUT R45, R45, 0xfffffc00, RZ, 0xc0, !PT ;  /* 0xfffffc002d2d7812 */ /* 0x000fca00078ec0ff */
[----:B------:R-:W-:-:S04]  /*4590*/  IMAD.IADD R50, R26, 0x1, R45 ;  /* 0x000000011a327824 */ /* 0x000fc800078e022d */
[----:B------:R-:W-:-:S06]  /*45a0*/  IMAD R45, R47, 0x4, R50 ;  /* 0x000000042f2d7824 */ /* 0x000fcc00078e0232 */
[----:B------:R0:W1:Y:S02]  /*45b0*/  ATOMS.ADD R45, [R45], R40 ;  /* 0x000000282d2d738c */ /* 0x0000640000000000 */
.L_x_52:
[----:B------:R-:W-:Y:S05]  /*45c0*/  BSYNC B0 ;  /* 0x0000000000007941 */ /* 0x000fea0003800000 */
.L_x_51:
[----:B------:R-:W-:Y:S01]  /*45d0*/  R2P PR, R48, 0x7f ;  /* 0x0000007f30007804 */ /* 0x000fe20000000000 */
[----:B-1----:R1:W3:Y:S01]  /*45e0*/  SHFL.IDX PT, R45, R45, R51, 0x1f ;  /* 0x00001f332d2d7589 */ /* 0x0022e200000e0000 */
        /* <DEDUP_REMOVED lines=25> */
[----:B------:R-:W-:Y:S02]  /*4780*/  LOP3.LUT R47, R52, R47, RZ, 0xc0, !PT ;  /* 0x0000002f342f7212 */ /* 0x000fe400078ec0ff */
[----:B------:R-:W-:-:S02]  /*4790*/  SHF.R.U32.HI R52, RZ, UR5, R33 ;  /* 0x00000005ff347c19 */ /* 0x000fc40008011621 */
[----:B------:R-:W-:Y:S02]  /*47a0*/  LOP3.LUT R54, R54, R47, RZ, 0xc0, !PT ;  /* 0x0000002f36367212 */ /* 0x000fe400078ec0ff */
[----:B------:R-:W-:Y:S02]  /*47b0*/  LOP3.LUT R52, R52, UR4, RZ, 0x30, !PT ;  /* 0x0000000434347c12 */ /* 0x000fe4000f8e30ff */
[----:B------:R-:W4:Y:S01]  /*47c0*/  FLO.U32 R55, R54 ;  /* 0x0000003600377300 */ /* 0x000f2200000e0000 */
[----:B------:R-:W-:-:S07]  /*47d0*/  LOP3.LUT R47, R5, R54, RZ, 0xc0, !PT ;  /* 0x00000036052f7212 */ /* 0x000fce00078ec0ff */
[----:B------:R-:W0:Y:S01]  /*47e0*/  POPC R47, R47 ;  /* 0x0000002f002f7309 */ /* 0x000e220000000000 */
[----:B----4-:R-:W-:-:S13]  /*47f0*/  ISETP.NE.AND P0, PT, R10, R55, PT ;  /* 0x000000370a00720c */ /* 0x010fda0003f05270 */
[----:B01-3--:R-:W-:Y:S05]  /*4800*/  @P0 BRA `(.L_x_54) ;  /* 0x0000000000140947 */ /* 0x00bfea0003800000 */
[----:B------:R-:W-:-:S05]  /*4810*/  IMAD.SHL.U32 R49, R57, 0x20, RZ ;  /* 0x0000002039317824 */ /* 0x000fca00078e00ff */
[----:B------:R-:W-:-:S05]  /*4820*/  LOP3.LUT R49, R49, 0xfffffc00, RZ, 0xc0, !PT ;  /* 0xfffffc0031317812 */ /* 0x000fca00078ec0ff */
[----:B------:R-:W-:-:S04]  /*4830*/  IMAD.IADD R49, R26, 0x1, R49 ;  /* 0x000000011a317824 */ /* 0x000fc800078e0231 */
[----:B------:R-:W-:-:S05]  /*4840*/  IMAD R48, R48, 0x4, R49 ;  /* 0x0000000430307824 */ /* 0x000fca00078e0231 */
[----:B------:R0:W1:Y:S02]  /*4850*/  ATOMS.ADD R56, [R48], R47 ;  /* 0x0000002f3038738c */ /* 0x0000640000000000 */
.L_x_54:
[----:B------:R-:W-:Y:S05]  /*4860*/  BSYNC B0 ;  /* 0x0000000000007941 */ /* 0x000fea0003800000 */
.L_x_53:
[----:B------:R-:W-:Y:S01]  /*4870*/  R2P PR, R52, 0x7f ;  /* 0x0000007f34007804 */ /* 0x000fe20000000000 */
[----:B------:R-:W-:-:S12]  /*4880*/  BSSY B0, `(.L_x_55) ;  /* 0x0000026000007945 */ /* 0x000fd80003800000 */
        /* <DEDUP_REMOVED lines=25> */
[----:B-1----:R0:W1:Y:S01]  /*4a20*/  SHFL.IDX PT, R48, R56, R55, 0x1f ;  /* 0x00001f3738307589 */ /* 0x00206200000e0000 */
[----:B------:R-:W-:Y:S01]  /*4a30*/  LOP3.LUT R51, R51, UR4, RZ, 0x30, !PT ;  /* 0x0000000433337c12 */ /* 0x000fe2000f8e30ff */
[----:B------:R-:W3:Y:S01]  /*4a40*/  FLO.U32 R53, R54 ;  /* 0x0000003600357300 */ /* 0x000ee200000e0000 */
[----:B------:R-:W-:-:S07]  /*4a50*/  LOP3.LUT R49, R5, R54, RZ, 0xc0, !PT ;  /* 0x0000003605317212 */ /* 0x000fce00078ec0ff */
[----:B------:R-:W4:Y:S01]  /*4a60*/  POPC R49, R49 ;  /* 0x0000003100317309 */ /* 0x000f220000000000 */
[----:B---3--:R-:W-:-:S13]  /*4a70*/  ISETP.NE.AND P0, PT, R10, R53, PT ;  /* 0x000000350a00720c */ /* 0x008fda0003f05270 */
[----:B01--4-:R-:W-:Y:S05]  /*4a80*/  @P0 BRA `(.L_x_56) ;  /* 0x0000000000140947 */ /* 0x013fea0003800000 */
[----:B------:R-:W-:-:S05]  /*4a90*/  IMAD.SHL.U32 R50, R57, 0x20, RZ ;  /* 0x0000002039327824 */ /* 0x000fca00078e00ff */
[----:B------:R-:W-:-:S05]  /*4aa0*/  LOP3.LUT R55, R50, 0xfffffc00, RZ, 0xc0, !PT ;  /* 0xfffffc0032377812 */ /* 0x000fca00078ec0ff */
[----:B------:R-:W-:-:S04]  /*4ab0*/  IMAD.IADD R55, R26, 0x1, R55 ;  /* 0x000000011a377824 */ /* 0x000fc800078e0237 */
[----:B------:R-:W-:-:S06]  /*4ac0*/  IMAD R50, R52, 0x4, R55 ;  /* 0x0000000434327824 */ /* 0x000fcc00078e0237 */
[----:B------:R0:W1:Y:S02]  /*4ad0*/  ATOMS.ADD R50, [R50], R49 ;  /* 0x000000313232738c */ /* 0x0000640000000000 */
.L_x_56:
[----:B------:R-:W-:Y:S05]  /*4ae0*/  BSYNC B0 ;  /* 0x0000000000007941 */ /* 0x000fea0003800000 */
.L_x_55:
[----:B------:R-:W-:Y:S01]  /*4af0*/  R2P PR, R51, 0x7f ;  /* 0x0000007f33007804 */ /* 0x000fe20000000000 */
[----:B-1----:R1:W3:Y:S01]  /*4b00*/  SHFL.IDX PT, R50, R50, R53, 0x1f ;  /* 0x00001f3532327589 */ /* 0x0022e200000e0000 */
[----:B------:R-:W-:Y:S01]  /*4b10*/  SHF.R.U32.HI R56, RZ, UR5, R25 ;  /* 0x00000005ff387c19 */ /* 0x000fe20008011619 */
[----:B------:R-:W-:Y:S01]  /*4b20*/  BSSY B0, `(.L_x_57) ;  /* 0x0000026000007945 */ /* 0x000fe20003800000 */
[----:B------:R-:W-:Y:S02]  /*4b30*/  IMAD.MOV.U32 R54, RZ, RZ, RZ ;  /* 0x000000ffff367224 */ /* 0x000fe400078e00ff */
[----:B------:R-:W-:Y:S01]  /*4b40*/  IMAD.MOV.U32 R58, RZ, RZ, RZ ;  /* 0x000000ffff3a7224 */ /* 0x000fe200078e00ff */
[----:B------:R-:W-:-:S06]  /*4b50*/  LOP3.LUT R56, R56, UR4, RZ, 0x30, !PT ;  /* 0x0000000438387c12 */ /* 0x000fcc000f8e30ff */
        /* <DEDUP_REMOVED lines=34> */
.L_x_58:
[----:B------:R-:W-:Y:S05]  /*4d80*/  BSYNC B0 ;  /* 0x0000000000007941 */ /* 0x000fea0003800000 */
.L_x_57:
[----:B------:R-:W-:Y:S01]  /*4d90*/  R2P PR, R56, 0x7f ;  /* 0x0000007f38007804 */ /* 0x000fe20000000000 */
[----:B-1----:R1:W3:Y:S01]  /*4da0*/  SHFL.IDX PT, R55, R58, R55, 0x1f ;  /* 0x00001f373a377589 */ /* 0x0022e200000e0000 */
        /* <DEDUP_REMOVED lines=29> */
[----:B------:R-:W4:Y:S01]  /*4f80*/  POPC R51, R51 ;  /* 0x0000003300337309 */ /* 0x000f220000000000 */
[----:B0-----:R-:W-:-:S13]  /*4f90*/  ISETP.NE.AND P0, PT, R10, R59, PT ;  /* 0x0000003b0a00720c */ /* 0x001fda0003f05270 */
[----:B-1-34-:R-:W-:Y:S05]  /*4fa0*/  @P0 BRA `(.L_x_60) ;  /* 0x0000000000140947 */ /* 0x01afea0003800000 */
[----:B------:R-:W-:-:S05]  /*4fb0*/  IMAD.SHL.U32 R54, R57, 0x20, RZ ;  /* 0x0000002039367824 */ /* 0x000fca00078e00ff */
[----:B------:R-:W-:-:S05]  /*4fc0*/  LOP3.LUT R61, R54, 0xfffffc00, RZ, 0xc0, !PT ;  /* 0xfffffc00363d7812 */ /* 0x000fca00078ec0ff */
[----:B------:R-:W-:-:S04]  /*4fd0*/  IMAD.IADD R61, R26, 0x1, R61 ;  /* 0x000000011a3d7824 */ /* 0x000fc800078e023d */
[----:B------:R-:W-:-:S06]  /*4fe0*/  IMAD R54, R56, 0x4, R61 ;  /* 0x0000000438367824 */ /* 0x000fcc00078e023d */
[----:B------:R0:W1:Y:S02]  /*4ff0*/  ATOMS.ADD R54, [R54], R51 ;  /* 0x000000333636738c */ /* 0x0000640000000000 */
.L_x_60:
[----:B------:R-:W-:Y:S05]  /*5000*/  BSYNC B0 ;  /* 0x0000000000007941 */ /* 0x000fea0003800000 */
.L_x_59:
        /* <DEDUP_REMOVED lines=41> */
.L_x_62:
[----:B------:R-:W-:Y:S05]  /*52a0*/  BSYNC B0 ;  /* 0x0000000000007941 */ /* 0x000fea0003800000 */
.L_x_61:
        /* <DEDUP_REMOVED lines=39> */
.L_x_64:
[----:B------:R-:W-:Y:S05]  /*5520*/  BSYNC B0 ;  /* 0x0000000000007941 */ /* 0x000fea0003800000 */
.L_x_63:
[----:B------:R-:W-:Y:S01]  /*5530*/  R2P PR, R63, 0x7f ;  /* 0x0000007f3f007804 */ /* 0x000fe20000000000 */
[----:B-1----:R1:W3:Y:S01]  /*5540*/  SHFL.IDX PT, R58, R58, R59, 0x1f ;  /* 0x00001f3b3a3a7589 */ /* 0x0022e200000e0000 */
        /* <DEDUP_REMOVED lines=28> */
[----:B----4-:R-:W-:Y:S01]  /*5710*/  ISETP.NE.AND P0, PT, R10, R65, PT ;  /* 0x000000410a00720c */ /* 0x010fe20003f05270 */
[----:B------:R-:W-:-:S12]  /*5720*/  IMAD.MOV.U32 R10, RZ, RZ, RZ ;  /* 0x000000ffff0a7224 */ /* 0x000fd800078e00ff */
[----:B01-3--:R-:W-:Y:S05]  /*5730*/  @P0 BRA `(.L_x_66) ;  /* 0x0000000000140947 */ /* 0x00bfea0003800000 */
[----:B------:R-:W-:-:S05]  /*5740*/  IMAD.SHL.U32 R10, R57, 0x20, RZ ;  /* 0x00000020390a7824 */ /* 0x000fca00078e00ff */
[----:B------:R-:W-:-:S05]  /*5750*/  LOP3.LUT R59, R10, 0xfffffc00, RZ, 0xc0, !PT ;  /* 0xfffffc000a3b7812 */ /* 0x000fca00078ec0ff */
[----:B------:R-:W-:-:S04]  /*5760*/  IMAD.IADD R10, R26, 0x1, R59 ;  /* 0x000000011a0a7824 */ /* 0x000fc800078e023b */
[----:B------:R-:W-:-:S06]  /*5770*/  IMAD R10, R63, 0x4, R10 ;  /* 0x000000043f0a7824 */ /* 0x000fcc00078e020a */
[----:B------:R0:W1:Y:S02]  /*5780*/  ATOMS.ADD R10, [R10], R5 ;  /* 0x000000050a0a738c */ /* 0x0000640000000000 */
.L_x_66:
[----:B------:R-:W-:Y:S05]  /*5790*/  BSYNC B0 ;  /* 0x0000000000007941 */ /* 0x000fea0003800000 */
.L_x_65:
[----:B------:R-:W-:Y:S01]  /*57a0*/  BAR.SYNC.DEFER_BLOCKING 0x0 ;  /* 0x0000000000007b1d */ /* 0x000fe20000010000 */
[----:B------:R-:W-:Y:S02]  /*57b0*/  IADD3 R13, R4, -0x1, R13 ;  /* 0xffffffff040d7810 */ /* 0x000fe40007ffe00d */
[----:B------:R-:W-:Y:S02]  /*57c0*/  IADD3 R11, R11, -0x1, R12 ;  /* 0xffffffff0b0b7810 */ /* 0x000fe40007ffe00c */
[----:B------:R-:W-:Y:S01]  /*57d0*/  IADD3 R17, R14, -0x1, R17 ;  /* 0xffffffff0e117810 */ /* 0x000fe20007ffe011 */
[----:B------:R-:W-:Y:S01]  /*57e0*/  BSSY B1, `(.L_x_67) ;  /* 0x0000065000017945 */ /* 0x000fe20003800000 */
[----:B------:R-:W-:Y:S01]  /*57f0*/  IADD3 R15, R15, -0x1, R36 ;  /* 0xffffffff0f0f7810 */ /* 0x000fe20007ffe024 */
[----:B-1----:R-:W1:Y:S01]  /*5800*/  SHFL.IDX PT, R10, R10, R65, 0x1f ;  /* 0x00001f410a0a7589 */ /* 0x002e6200000e0000 */
[----:B------:R-:W-:Y:S01]  /*5810*/  IADD3 R59, R19, -0x1, R18 ;  /* 0xffffffff133b7810 */ /* 0x000fe20007ffe012 */
[--C-:B------:R-:W-:Y:S01]  /*5820*/  IMAD R19, R13, 0x4, R26.reuse ;  /* 0x000000040d137824 */ /* 0x100fe200078e021a */
[----:B------:R-:W-:Y:S01]  /*5830*/  IADD3 R41, R16, -0x1, R41 ;  /* 0xffffffff10297810 */ /* 0x000fe20007ffe029 */
[----:B------:R-:W-:Y:S01]  /*5840*/  IMAD R18, R11, 0x4, R26 ;  /* 0x000000040b127824 */ /* 0x000fe200078e021a */
[----:B------:R-:W-:Y:S01]  /*5850*/  IADD3 R39, R39, -0x1, R38 ;  /* 0xffffffff27277810 */ /* 0x000fe20007ffe026 */
[----:B------:R-:W-:Y:S01]  /*5860*/  IMAD R17, R17, 0x4, R26 ;  /* 0x0000000411117824 */ /* 0x000fe200078e021a */
[----:B------:R-:W-:Y:S01]  /*5870*/  IADD3 R63, R37, -0x1, R44 ;  /* 0xffffffff253f7810 */ /* 0x000fe20007ffe02c */
[----:B------:R-:W-:Y:S01]  /*5880*/  IMAD R16, R15, 0x4, R26 ;  /* 0x000000040f107824 */ /* 0x000fe200078e021a */
[----:B------:R-:W-:Y:S01]  /*5890*/  IADD3 R43, R43, -0x1, R42 ;  /* 0xffffffff2b2b7810 */ /* 0x000fe20007ffe02a */
[--C-:B------:R-:W-:Y:S01]  /*58a0*/  IMAD R15, R59, 0x4, R26.reuse ;  /* 0x000000043b0f7824 */ /* 0x100fe200078e021a */
[----:B------:R-:W-:Y:S01]  /*58b0*/  IADD3 R45, R40, -0x1, R45 ;  /* 0xffffffff282d7810 */ /* 0x000fe20007ffe02d */
[----:B------:R-:W-:Y:S01]  /*58c0*/  IMAD R14, R41, 0x4, R26 ;  /* 0x00000004290e7824 */ /* 0x000fe200078e021a */
[----:B------:R-:W-:Y:S01]  /*58d0*/  IADD3 R47, R47, -0x1, R48 ;  /* 0xffffffff2f2f7810 */ /* 0x000fe20007ffe030 */
[----:B------:R-:W-:Y:S01]  /*58e0*/  IMAD R13, R39, 0x4, R26 ;  /* 0x00000004270d7824 */ /* 0x000fe200078e021a */
[----:B------:R-:W-:Y:S01]  /*58f0*/  IADD3 R49, R49, -0x1, R50 ;  /* 0xffffffff31317810 */ /* 0x000fe20007ffe032 */
[----:B------:R3:W-:Y:S01]  /*5900*/  STS [R19], R8 ;  /* 0x0000000813007388 */ /* 0x0007e20000000800 */
[----:B------:R-:W-:Y:S01]  /*5910*/  IADD3 R55, R52, -0x1, R55 ;  /* 0xffffffff34377810 */ /* 0x000fe20007ffe037 */
[----:B------:R-:W-:Y:S01]  /*5920*/  IMAD R12, R63, 0x4, R26 ;  /* 0x000000043f0c7824 */ /* 0x000fe200078e021a */
[----:B------:R-:W-:Y:S01]  /*5930*/  IADD3 R51, R51, -0x1, R54 ;  /* 0xffffffff33337810 */ /* 0x000fe20007ffe036 */
[----:B------:R4:W-:Y:S01]  /*5940*/  STS [R18], R9 ;  /* 0x0000000912007388 */ /* 0x0009e20000000800 */
[----:B------:R-:W-:Y:S01]  /*5950*/  IMAD R11, R43, 0x4, R26 ;  /* 0x000000042b0b7824 */ /* 0x000fe200078e021a */
[----:B------:R-:W-:-:S02]  /*5960*/  IADD3 R61, R56, -0x1, R61 ;  /* 0xffffffff383d7810 */ /* 0x000fc40007ffe03d */
[----:B------:R5:W-:Y:S01]  /*5970*/  STS [R17], R6 ;  /* 0x0000000611007388 */ /* 0x000be20000000800 */
[----:B-1----:R-:W-:Y:S01]  /*5980*/  IMAD.IADD R37, R5, 0x1, R10 ;  /* 0x0000000105257824 */ /* 0x002fe200078e020a */
[----:B------:R-:W-:Y:S01]  /*5990*/  IADD3 R53, R53, -0x1, R58 ;  /* 0xffffffff35357810 */ /* 0x000fe20007ffe03a */
[--C-:B------:R-:W-:Y:S01]  /*59a0*/  IMAD R10, R45, 0x4, R26.reuse ;  /* 0x000000042d0a7824 */ /* 0x100fe200078e021a */
[----:B------:R1:W-:Y:S01]  /*59b0*/  STS [R16], R3 ;  /* 0x0000000310007388 */ /* 0x0003e20000000800 */
[--C-:B---3--:R-:W-:Y:S01]  /*59c0*/  IMAD R8, R49, 0x4, R26.reuse ;  /* 0x0000000431087824 */ /* 0x108fe200078e021a */
[----:B------:R-:W-:Y:S01]  /*59d0*/  ISETP.GT.AND P0, PT, R57, 0xff, PT ;  /* 0x000000ff3900780c */ /* 0x000fe20003f04270 */
[--C-:B----4-:R-:W-:Y:S01]  /*59e0*/  IMAD R9, R47, 0x4, R26.reuse ;  /* 0x000000042f097824 */ /* 0x110fe200078e021a */
[----:B------:R-:W-:Y:S01]  /*59f0*/  STS [R15], R32 ;  /* 0x000000200f007388 */ /* 0x000fe20000000800 */
[--C-:B0-----:R-:W-:Y:S02]  /*5a00*/  IMAD R5, R61, 0x4, R26.reuse ;  /* 0x000000043d057824 */ /* 0x101fe400078e021a */
[--C-:B-----5:R-:W-:Y:S01]  /*5a10*/  IMAD R6, R51, 0x4, R26.reuse ;  /* 0x0000000433067824 */ /* 0x120fe200078e021a */
[----:B------:R0:W-:Y:S01]  /*5a20*/  STS [R14], R7 ;  /* 0x000000070e007388 */ /* 0x0001e20000000800 */
[----:B------:R-:W-:-:S02]  /*5a30*/  IMAD R4, R53, 0x4, R26 ;  /* 0x0000000435047824 */ /* 0x000fc400078e021a */
[--C-:B-1----:R-:W-:Y:S01]  /*5a40*/  IMAD R3, R37, 0x4, R26.reuse ;  /* 0x0000000425037824 */ /* 0x102fe200078e021a */
[----:B------:R-:W-:Y:S04]  /*5a50*/  STS [R13], R34 ;  /* 0x000000220d007388 */ /* 0x000fe80000000800 */
[----:B------:R-:W-:Y:S01]  /*5a60*/  STS [R12], R29 ;  /* 0x0000001d0c007388 */ /* 0x000fe20000000800 */
[----:B0-----:R-:W-:-:S03]  /*5a70*/  IMAD R7, R55, 0x4, R26 ;  /* 0x0000000437077824 */ /* 0x001fc600078e021a */
[----:B------:R-:W-:Y:S04]  /*5a80*/  STS [R11], R28 ;  /* 0x0000001c0b007388 */ /* 0x000fe80000000800 */
[----:B------:R-:W-:Y:S04]  /*5a90*/  STS [R10], R31 ;  /* 0x0000001f0a007388 */ /* 0x000fe80000000800 */
[----:B------:R-:W-:Y:S04]  /*5aa0*/  STS [R9], R30 ;  /* 0x0000001e09007388 */ /* 0x000fe80000000800 */
[----:B------:R2:W-:Y:S04]  /*5ab0*/  STS [R8], R33 ;  /* 0x0000002108007388 */ /* 0x0005e80000000800 */
[----:B------:R0:W-:Y:S04]  /*5ac0*/  STS [R7], R2 ;  /* 0x0000000207007388 */ /* 0x0001e80000000800 */
[----:B------:R0:W-:Y:S01]  /*5ad0*/  STS [R6], R25 ;  /* 0x0000001906007388 */ /* 0x0001e20000000800 */
[----:B--2---:R-:W-:-:S03]  /*5ae0*/  SHF.R.S32.HI R33, RZ, 0x1f, R35 ;  /* 0x0000001fff217819 */ /* 0x004fc60000011423 */
[----:B------:R0:W-:Y:S04]  /*5af0*/  STS [R5], R22 ;  /* 0x0000001605007388 */ /* 0x0001e80000000800 */
[----:B------:R0:W-:Y:S04]  /*5b00*/  STS [R4], R27 ;  /* 0x0000001b04007388 */ /* 0x0001e80000000800 */
[----:B------:R0:W-:Y:S01]  /*5b10*/  STS [R3+-0x4], R24 ;  /* 0xfffffc1803007388 */ /* 0x0001e20000000800 */
[----:B------:R-:W-:Y:S05]  /*5b20*/  @P0 BRA `(.L_x_68) ;  /* 0x0000000000c00947 */ /* 0x000fea0003800000 */
[----:B0-----:R-:W0:Y:S02]  /*5b30*/  LDC.64 R24, c[0x0][0x228] ;  /* 0x00008a00ff187b82 */ /* 0x001e240000000a00 */
[----:B0-----:R-:W-:-:S05]  /*5b40*/  IMAD.WIDE R28, R57, 0x8, R24 ;  /* 0x00000008391c7825 */ /* 0x001fca00078e0218 */
[----:B------:R-:W2:Y:S01]  /*5b50*/  LDG.E.64 R24, desc[UR6][R28.64] ;  /* 0x000000061c187981 */ /* 0x000ea2000c1e1b00 */
[----:B------:R-:W-:Y:S02]  /*5b60*/  IMAD R37, R57, 0x8, R26 ;  /* 0x0000000839257824 */ /* 0x000fe400078e021a */
[----:B------:R-:W-:Y:S01]  /*5b70*/  IMAD.MOV.U32 R27, RZ, RZ, R0 ;  /* 0x000000ffff1b7224 */ /* 0x000fe200078e0000 */
[----:B--2---:R-:W-:-:S05]  /*5b80*/  IADD3 R24, P0, -R35, R24, RZ ;  /* 0x0000001823187210 */ /* 0x004fca0007f1e1ff */
[----:B------:R-:W-:Y:S01]  /*5b90*/  IMAD.X R25, R25, 0x1, ~R33, P0 ;  /* 0x0000000119197824 */ /* 0x000fe200000e0e21 */
[----:B------:R-:W-:-:S04]  /*5ba0*/  ISETP.GE.AND P0, PT, R73, 0x1, PT ;  /* 0x000000014900780c */ /* 0x000fc80003f06270 */
[----:B------:R0:W-:Y:S09]  /*5bb0*/  STS.64 [R37+0x6600], R24 ;  /* 0x0066001825007388 */ /* 0x0001f20000000a00 */
[----:B------:R-:W-:Y:S05]  /*5bc0*/  @!P0 BRA `(.L_x_69) ;  /* 0x0000000000708947 */ /* 0x000fea0003800000 */
[----:B------:R-:W-:Y:S01]  /*5bd0*/  BSSY B0, `(.L_x_69) ;  /* 0x000001b000007945 */ /* 0x000fe20003800000 */
[----:B------:R-:W-:Y:S02]  /*5be0*/  IMAD.MOV.U32 R2, RZ, RZ, -0x1 ;  /* 0xffffffffff027424 */ /* 0x000fe400078e00ff */
[----:B------:R-:W-:Y:S02]  /*5bf0*/  IMAD.MOV.U32 R22, RZ, RZ, R73 ;  /* 0x000000ffff167224 */ /* 0x000fe400078e0049 */
[----:B------:R-:W-:-:S07]  /*5c00*/  IMAD.MOV.U32 R27, RZ, RZ, R0 ;  /* 0x000000ffff1b7224 */ /* 0x000fce00078e0000 */
.L_x_74:
[----:B0-----:R-:W0:Y:S01]  /*5c10*/  LDC.64 R24, c[0x0][0x210] ;  /* 0x00008400ff187b82 */ /* 0x001e220000000a00 */
[----:B------:R-:W-:Y:S01]  /*5c20*/  IMAD R28, R22, 0x100, R57 ;  /* 0x00000100161c7824 */ /* 0x000fe200078e0239 */
[----:B------:R-:W-:Y:S03]  /*5c30*/  BSSY B2, `(.L_x_70) ;  /* 0x0000008000027945 */ /* 0x000fe60003800000 */
[----:B------:R-:W-:-:S04]  /*5c40*/  VIADD R29, R28, 0xffffff00 ;  /* 0xffffff001c1d7836 */ /* 0x000fc80000000000 */
[----:B0-----:R-:W-:-:S07]  /*5c50*/  IMAD.WIDE R24, R29, 0x4, R24 ;  /* 0x000000041d187825 */ /* 0x001fce00078e0218 */
.L_x_71:
[----:B------:R-:W-:Y:S05]  /*5c60*/  YIELD ;  /* 0x0000000000007946 */ /* 0x000fea0003800000 */
[----:B------:R0:W-:Y:S06]  /*5c70*/  MEMBAR.SC.CTA ;  /* 0x0000000000007992 */ /* 0x0001ec0000000000 */
[----:B0-----:R-:W2:Y:S02]  /*5c80*/  LDG.E.STRONG.SYS R28, desc[UR6][R24.64] ;  /* 0x00000006181c7981 */ /* 0x001ea4000c1f5900 */
[----:B--2---:R-:W-:-:S13]  /*5c90*/  ISETP.NE.AND P0, PT, R28, RZ, PT ;  /* 0x000000ff1c00720c */ /* 0x004fda0003f05270 */
[----:B------:R-:W-:Y:S05]  /*5ca0*/  @!P0 BRA `(.L_x_71) ;  /* 0xfffffffc00ec8947 */ /* 0x000fea000383ffff */
[----:B------:R-:W-:Y:S05]  /*5cb0*/  BSYNC B2 ;  /* 0x0000000000027941 */ /* 0x000fea0003800000 */
.L_x_70:
        /* <DEDUP_REMOVED lines=8> */
.L_x_72:
[----:B------:R-:W-:Y:S05]  /*5d40*/  @!P1 BRA `(.L_x_73) ;  /* 0x00000000000c9947 */ /* 0x000fea0003800000 */
[C---:B------:R-:W-:Y:S01]  /*5d50*/  ISETP.GT.AND P0, PT, R22.reuse, 0x1, PT ;  /* 0x000000011600780c */ /* 0x040fe20003f04270 */
[----:B------:R-:W-:-:S12]  /*5d60*/  VIADD R22, R22, 0xffffffff ;  /* 0xffffffff16167836 */ /* 0x000fd80000000000 */
[----:B------:R-:W-:Y:S05]  /*5d70*/  @P0 BRA `(.L_x_74) ;  /* 0xfffffffc00a40947 */ /* 0x000fea000383ffff */
.L_x_73:
[----:B------:R-:W-:Y:S05]  /*5d80*/  BSYNC B0 ;  /* 0x0000000000007941 */ /* 0x000fea0003800000 */
.L_x_69:
[----:B0-----:R-:W0:Y:S01]  /*5d90*/  LDS.64 R24, [R37+0x6600] ;  /* 0x0066000025187984 */ /* 0x001e220000000a00 */
[----:B------:R-:W1:Y:S01]  /*5da0*/  LDC.64 R28, c[0x0][0x210] ;  /* 0x00008400ff1c7b82 */ /* 0x000e620000000a00 */
[C---:B------:R-:W-:Y:S01]  /*5db0*/  IMAD.IADD R31, R27.reuse, 0x1, -R0 ;  /* 0x000000011b1f7824 */ /* 0x040fe200078e0a00 */
[----:B------:R-:W-:Y:S01]  /*5dc0*/  LOP3.LUT R27, R27, 0x80000000, RZ, 0xfc, !PT ;  /* 0x800000001b1b7812 */ /* 0x000fe200078efcff */
[----:B------:R-:W-:-:S04]  /*5dd0*/  IMAD R39, R73, 0x100, R57 ;  /* 0x0000010049277824 */ /* 0x000fc800078e0239 */
[----:B-1----:R-:W-:-:S05]  /*5de0*/  IMAD.WIDE R28, R39, 0x4, R28 ;  /* 0x00000004271c7825 */ /* 0x002fca00078e021c */
[----:B------:R1:W-:Y:S01]  /*5df0*/  STG.E.STRONG.SYS desc[UR6][R28.64], R27 ;  /* 0x0000001b1c007986 */ /* 0x0003e2000c115906 */
[----:B0-----:R-:W-:-:S04]  /*5e00*/  IADD3 R24, P0, R31, R24, RZ ;  /* 0x000000181f187210 */ /* 0x001fc80007f1e0ff */
[----:B------:R-:W-:-:S05]  /*5e10*/  LEA.HI.X.SX32 R25, R31, R25, 0x1, P0 ;  /* 0x000000191f197211 */ /* 0x000fca00000f0eff */
[----:B------:R1:W-:Y:S04]  /*5e20*/  STS.64 [R37+0x6600], R24 ;  /* 0x0066001825007388 */ /* 0x0003e80000000a00 */
.L_x_68:
[----:B------:R-:W-:Y:S05]  /*5e30*/  BSYNC B1 ;  /* 0x0000000000017941 */ /* 0x000fea0003800000 */
.L_x_67:
[----:B0-----:R-:W0:Y:S01]  /*5e40*/  LDC R2, c[0x0][0x250] ;  /* 0x00009400ff027b82 */ /* 0x001e220000000800 */
[----:B------:R-:W-:Y:S01]  /*5e50*/  ULDC.64 UR8, c[0x0][0x220] ;  /* 0x0000880000087ab9 */ /* 0x000fe20000000a00 */
[----:B-1----:R-:W-:Y:S01]  /*5e60*/  VIADD R27, R23, 0x1980 ;  /* 0x00001980171b7836 */ /* 0x002fe20000000000 */
[----:B------:R-:W-:-:S04]  /*5e70*/  ISETP.NE.U32.AND P0, PT, RZ, UR8, PT ;  /* 0x00000008ff007c0c */ /* 0x000fc8000bf05070 */
[----:B------:R-:W-:-:S04]  /*5e80*/  ISETP.NE.AND.EX P0, PT, RZ, UR9, PT, P0 ;  /* 0x00000009ff007c0c */ /* 0x000fc8000bf05300 */
[----:B0-----:R-:W-:-:S04]  /*5e90*/  ISETP.LT.OR P0, PT, R27, R2, !P0 ;  /* 0x000000021b00720c */ /* 0x001fc80004701670 */
[----:B------:R-:W-:-:S13]  /*5ea0*/  ISETP.GT.OR P0, PT, R57, 0xff, P0 ;  /* 0x000000ff3900780c */ /* 0x000fda0000704670 */
[----:B------:R-:W-:Y:S05]  /*5eb0*/  @P0 BRA `(.L_x_75) ;  /* 0x0000000000200947 */ /* 0x000fea0003800000 */
[----:B------:R-:W-:Y:S01]  /*5ec0*/  IMAD R28, R57, 0x8, R26 ;  /* 0x00000008391c7824 */ /* 0x000fe200078e021a */
[----:B------:R-:W0:Y:S01]  /*5ed0*/  LDC.64 R24, c[0x0][0x220] ;  /* 0x00008800ff187b82 */ /* 0x000e220000000a00 */
[----:B------:R-:W-:-:S03]  /*5ee0*/  SHF.R.S32.HI R29, RZ, 0x1f, R0 ;  /* 0x0000001fff1d7819 */ /* 0x000fc60000011400 */
[----:B------:R-:W1:Y:S01]  /*5ef0*/  LDS.64 R22, [R28+0x6600] ;  /* 0x006600001c167984 */ /* 0x000e620000000a00 */
[----:B0-----:R-:W-:Y:S01]  /*5f00*/  IMAD.WIDE R24, R57, 0x8, R24 ;  /* 0x0000000839187825 */ /* 0x001fe200078e0218 */
[----:B-1----:R-:W-:-:S04]  /*5f10*/  IADD3 R22, P0, P1, R22, R35, R0 ;  /* 0x0000002316167210 */ /* 0x002fc8000791e000 */
[----:B------:R-:W-:-:S05]  /*5f20*/  IADD3.X R23, R23, R33, R29, P0, P1 ;  /* 0x0000002117177210 */ /* 0x000fca00007e241d */
[----:B------:R0:W-:Y:S04]  /*5f30*/  STG.E.64 desc[UR6][R24.64], R22 ;  /* 0x0000001618007986 */ /* 0x0001e8000c101b06 */
.L_x_75:
[----:B------:R-:W-:Y:S01]  /*5f40*/  ISETP.GT.AND P0, PT, R27, R2, PT ;  /* 0x000000021b00720c */ /* 0x000fe20003f04270 */
[----:B------:R-:W-:Y:S05]  /*5f50*/  WARPSYNC.ALL ;  /* 0x0000000000007948 */ /* 0x000fea0003800000 */
[----:B------:R-:W-:Y:S07]  /*5f60*/  BAR.SYNC.DEFER_BLOCKING 0x0 ;  /* 0x0000000000007b1d */ /* 0x000fee0000010000 */
[----:B------:R-:W-:Y:S05]  /*5f70*/  @!P0 BRA `(.L_x_76) ;  /* 0x0000001400188947 */ /* 0x000fea0003800000 */
[----:B0-----:R-:W-:Y:S01]  /*5f80*/  IMAD R24, R73, -0x1980, R2 ;  /* 0xffffe68049187824 */ /* 0x001fe200078e0202 */
[----:B------:R-:W-:Y:S01]  /*5f90*/  BSSY B0, `(.L_x_77) ;  /* 0x000001d000007945 */ /* 0x000fe20003800000 */
[C---:B------:R-:W-:Y:S02]  /*5fa0*/  VIADD R72, R57.reuse, 0x180 ;  /* 0x0000018039487836 */ /* 0x040fe40000000000 */
[C---:B------:R-:W-:Y:S01]  /*5fb0*/  VIADD R71, R57.reuse, 0x300 ;  /* 0x0000030039477836 */ /* 0x040fe20000000000 */
[CC--:B------:R-:W-:Y:S01]  /*5fc0*/  ISETP.GE.AND P1, PT, R57.reuse, R24.reuse, PT ;  /* 0x000000183900720c */ /* 0x0c0fe20003f26270 */
[C---:B------:R-:W-:Y:S01]  /*5fd0*/  VIADD R70, R57.reuse, 0x480 ;  /* 0x0000048039467836 */ /* 0x040fe20000000000 */
[-C--:B------:R-:W-:Y:S01]  /*5fe0*/  ISETP.GE.AND P2, PT, R72, R24.reuse, PT ;  /* 0x000000184800720c */ /* 0x080fe20003f46270 */
[----:B------:R-:W-:Y:S01]  /*5ff0*/  VIADD R69, R57, 0x600 ;  /* 0x0000060039457836 */ /* 0x000fe20000000000 */
[-C--:B------:R-:W-:Y:S01]  /*6000*/  ISETP.GE.AND P3, PT, R71, R24.reuse, PT ;  /* 0x000000184700720c */ /* 0x080fe20003f66270 */
[C---:B------:R-:W-:Y:S01]  /*6010*/  VIADD R68, R57.reuse, 0x780 ;  /* 0x0000078039447836 */ /* 0x040fe20000000000 */
[-C--:B------:R-:W-:Y:S01]  /*6020*/  ISETP.GE.AND P4, PT, R70, R24.reuse, PT ;  /* 0x000000184600720c */ /* 0x080fe20003f86270 */
[----:B------:R-:W-:Y:S01]  /*6030*/  IMAD R0, R57, 0x4, R26 ;  /* 0x0000000439007824 */ /* 0x000fe200078e021a */
[-C--:B------:R-:W-:Y:S01]  /*6040*/  ISETP.GE.AND P5, PT, R69, R24.reuse, PT ;  /* 0x000000184500720c */ /* 0x080fe20003fa6270 */
[----:B------:R-:W-:Y:S01]  /*6050*/  VIADD R67, R57, 0x900 ;  /* 0x0000090039437836 */ /* 0x000fe20000000000 */
[----:B------:R-:W-:-:S03]  /*6060*/  ISETP.GE.AND P6, PT, R68, R24, PT ;  /* 0x000000184400720c */ /* 0x000fc60003fc6270 */
[----:B------:R-:W-:Y:S10]  /*6070*/  @P1 BRA `(.L_x_78) ;  /* 0x0000000000381947 */ /* 0x000ff40003800000 */
[----:B------:R-:W-:Y:S01]  /*6080*/  IMAD R25, R57, 0x4, R26 ;  /* 0x0000000439197824 */ /* 0x000fe200078e021a */
[----:B------:R-:W-:Y:S01]  /*6090*/  ULDC UR5, c[0x0][0x254] ;  /* 0x0000950000057ab9 */ /* 0x000fe20000000800 */
[----:B------:R-:W-:-:S04]  /*60a0*/  ULDC.64 UR8, c[0x0][0x230] ;  /* 0x00008c0000087ab9 */ /* 0x000fc80000000a00 */
[----:B------:R-:W0:Y:S02]  /*60b0*/  LDS R25, [R25] ;  /* 0x0000000019197984 */ /* 0x000e240000000800 */
[----:B0-----:R-:W-:Y:S02]  /*60c0*/  SHF.R.U32.HI R22, RZ, UR5, R25 ;  /* 0x00000005ff167c19 */ /* 0x001fe40008011619 */
[----:B------:R-:W-:Y:S02]  /*60d0*/  LOP3.LUT R25, R25, 0x80000000, RZ, 0x3c, !PT ;  /* 0x8000000019197812 */ /* 0x000fe400078e3cff */
[----:B------:R-:W-:-:S05]  /*60e0*/  LOP3.LUT R23, R22, UR4, RZ, 0x30, !PT ;  /* 0x0000000416177c12 */ /* 0x000fca000f8e30ff */
[----:B------:R-:W-:-:S05]  /*60f0*/  IMAD R27, R23, 0x8, R26 ;  /* 0x00000008171b7824 */ /* 0x000fca00078e021a */
[----:B------:R-:W0:Y:S02]  /*6100*/  LDS.64 R22, [R27+0x6600] ;  /* 0x006600001b167984 */ /* 0x000e240000000a00 */
[----:B0-----:R-:W-:-:S04]  /*6110*/  IADD3 R28, P1, R22, R57, RZ ;  /* 0x00000039161c7210 */ /* 0x001fc80007f3e0ff */
[----:B------:R-:W-:Y:S02]  /*6120*/  LEA.HI.X.SX32 R23, R57, R23, 0x1, P1 ;  /* 0x0000001739177211 */ /* 0x000fe400008f0eff */
[----:B------:R-:W-:-:S04]  /*6130*/  LEA R22, P1, R28, UR8, 0x2 ;  /* 0x000000081c167c11 */ /* 0x000fc8000f8210ff */
[----:B------:R-:W-:-:S05]  /*6140*/  LEA.HI.X R23, R28, UR9, R23, 0x2, P1 ;  /* 0x000000091c177c11 */ /* 0x000fca00088f1417 */
[----:B------:R0:W-:Y:S04]  /*6150*/  STG.E desc[UR6][R22.64], R25 ;  /* 0x0000001916007986 */ /* 0x0001e8000c101906 */
.L_x_78:
[----:B------:R-:W-:Y:S05]  /*6160*/  BSYNC B0 ;  /* 0x0000000000007941 */ /* 0x000fea0003800000 */
.L_x_77:
[----:B------:R-:W-:Y:S01]  /*6170*/  NOP ;  /* 0x0000000000007918 */ /* 0x000fe20000000000 */
[----:B------:R-:W-:Y:S01]  /*6180*/  BSSY B0, `(.L_x_79) ;  /* 0x0000011000007945 */ /* 0x000fe20003800000 */
[----:B------:R-:W-:Y:S01]  /*6190*/  ISETP.GE.AND P1, PT, R67, R24, PT ;  /* 0x000000184300720c */ /* 0x000fe20003f26270 */
[----:B------:R-:W-:Y:S02]  /*61a0*/  VIADD R66, R57, 0xa80 ;  /* 0x00000a8039427836 */ /* 0x000fe40000000000 */
[----:B------:R-:W-:Y:S10]  /*61b0*/  @P2 BRA `(.L_x_80) ;  /* 0x0000000000342947 */ /* 0x000ff40003800000 */
[----:B0-----:R-:W0:Y:S01]  /*61c0*/  LDS R25, [R0+0x600] ;  /* 0x0006000000197984 */ /* 0x001e220000000800 */
[----:B------:R-:W-:Y:S01]  /*61d0*/  ULDC UR5, c[0x0][0x254] ;  /* 0x0000950000057ab9 */ /* 0x000fe20000000800 */
[----:B------:R-:W-:Y:S01]  /*61e0*/  ULDC.64 UR8, c[0x0][0x230] ;  /* 0x00008c0000087ab9 */ /* 0x000fe20000000a00 */
        /* <DEDUP_REMOVED lines=10> */
.L_x_80:
[----:B------:R-:W-:Y:S05]  /*6290*/  BSYNC B0 ;  /* 0x0000000000007941 */ /* 0x000fea0003800000 */
.L_x_79:
[----:B------:R-:W-:Y:S01]  /*62a0*/  NOP ;  /* 0x0000000000007918 */ /* 0x000fe20000000000 */
[----:B------:R-:W-:Y:S01]  /*62b0*/  BSSY B0, `(.L_x_81) ;  /* 0x0000011000007945 */ /* 0x000fe20003800000 */
[----:B------:R-:W-:Y:S01]  /*62c0*/  ISETP.GE.AND P2, PT, R66, R24, PT ;  /* 0x000000184200720c */ /* 0x000fe20003f46270 */
[----:B------:R-:W-:Y:S02]  /*62d0*/  VIADD R65, R57, 0xc00 ;  /* 0x00000c0039417836 */ /* 0x000fe40000000000 */
[----:B------:R-:W-:Y:S10]  /*62e0*/  @P3 BRA `(.L_x_82) ;  /* 0x0000000000343947 */ /* 0x000ff40003800000 */
[----:B01----:R-:W0:Y:S01]  /*62f0*/  LDS R25, [R0+0xc00] ;  /* 0x000c000000197984 */ /* 0x003e220000000800 */
        /* <DEDUP_REMOVED lines=12> */
.L_x_82:
[----:B------:R-:W-:Y:S05]  /*63c0*/  BSYNC B0 ;  /* 0x0000000000007941 */ /* 0x000fea0003800000 */
.L_x_81:
[----:B------:R-:W-:Y:S01]  /*63d0*/  NOP ;  /* 0x0000000000007918 */ /* 0x000fe20000000000 */
[----:B------:R-:W-:Y:S01]  /*63e0*/  BSSY B0, `(.L_x_83) ;  /* 0x0000011000007945 */ /* 0x000fe20003800000 */
[----:B------:R-:W-:Y:S01]  /*63f0*/  ISETP.GE.AND P3, PT, R65, R24, PT ;  /* 0x000000184100720c */ /* 0x000fe20003f66270 */
[----:B------:R-:W-:Y:S02]  /*6400*/  VIADD R64, R57, 0xd80 ;  /* 0x00000d8039407836 */ /* 0x000fe40000000000 */
[----:B------:R-:W-:Y:S10]  /*6410*/  @P4 BRA `(.L_x_84) ;  /* 0x0000000000344947 */ /* 0x000ff40003800000 */
[----:B012---:R-:W0:Y:S01]  /*6420*/  LDS R25, [R0+0x1200] ;  /* 0x0012000000197984 */ /* 0x007e220000000800 */
        /* <DEDUP_REMOVED lines=12> */
.L_x_84:
[----:B------:R-:W-:Y:S05]  /*64f0*/  BSYNC B0 ;  /* 0x0000000000007941 */ /* 0x000fea0003800000 */
.L_x_83:
[----:B------:R-:W-:Y:S01]  /*6500*/  NOP ;  /* 0x0000000000007918 */ /* 0x000fe20000000000 */
[----:B------:R-:W-:Y:S01]  /*6510*/  BSSY B0, `(.L_x_85) ;  /* 0x0000011000007945 */ /* 0x000fe20003800000 */
[----:B------:R-:W-:Y:S01]  /*6520*/  ISETP.GE.AND P4, PT, R64, R24, PT ;  /* 0x000000184000720c */ /* 0x000fe20003f86270 */
[----:B------:R-:W-:Y:S02]  /*6530*/  VIADD R63, R57, 0xf00 ;  /* 0x00000f00393f7836 */ /* 0x000fe40000000000 */
[----:B------:R-:W-:Y:S10]  /*6540*/  @P5 BRA `(.L_x_86) ;  /* 0x0000000000345947 */ /* 0x000ff40003800000 */
[----:B0123--:R-:W0:Y:S01]  /*6550*/  LDS R25, [R0+0x1800] ;  /* 0x0018000000197984 */ /* 0x00fe220000000800 */
        /* <DEDUP_REMOVED lines=12> */
.L_x_86:
[----:B------:R-:W-:Y:S05]  /*6620*/  BSYNC B0 ;  /* 0x0000000000007941 */ /* 0x000fea0003800000 */
.L_x_85:
[----:B------:R-:W-:Y:S01]  /*6630*/  NOP ;  /* 0x0000000000007918 */ /* 0x000fe20000000000 */
[----:B------:R-:W-:Y:S01]  /*6640*/  BSSY B0, `(.L_x_87) ;  /* 0x0000011000007945 */ /* 0x000fe20003800000 */
[----:B------:R-:W-:Y:S01]  /*6650*/  ISETP.GE.AND P5, PT, R63, R24, PT ;  /* 0x000000183f00720c */ /* 0x000fe20003fa6270 */
[----:B------:R-:W-:Y:S02]  /*6660*/  VIADD R62, R57, 0x1080 ;  /* 0x00001080393e7836 */ /* 0x000fe40000000000 */
[----:B------:R-:W-:Y:S10]  /*6670*/  @P6 BRA `(.L_x_88) ;  /* 0x0000000000346947 */ /* 0x000ff40003800000 */
[----:B01234-:R-:W0:Y:S01]  /*6680*/  LDS R25, [R0+0x1e00] ;  /* 0x001e000000197984 */ /* 0x01fe220000000800 */
        /* <DEDUP_REMOVED lines=12> */
.L_x_88:
[----:B------:R-:W-:Y:S05]  /*6750*/  BSYNC B0 ;  /* 0x0000000000007941 */ /* 0x000fea0003800000 */
.L_x_87:
        /* <DEDUP_REMOVED lines=18> */
.L_x_90:
[----:B------:R-:W-:Y:S05]  /*6880*/  BSYNC B0 ;  /* 0x0000000000007941 */ /* 0x000fea0003800000 */
.L_x_89:
        /* <DEDUP_REMOVED lines=18> */
.L_x_92:
[----:B------:R-:W-:Y:S05]  /*69b0*/  BSYNC B0 ;  /* 0x0000000000007941 */ /* 0x000fea0003800000 */
.L_x_91:
        /* <DEDUP_REMOVED lines=18> */
.L_x_94:
[----:B------:R-:W-:Y:S05]  /*6ae0*/  BSYNC B0 ;  /* 0x0000000000007941 */ /* 0x000fea0003800000 */
.L_x_93:
        /* <DEDUP_REMOVED lines=18> */
.L_x_96:
[----:B------:R-:W-:Y:S05]  /*6c10*/  BSYNC B0 ;  /* 0x0000000000007941 */ /* 0x000fea0003800000 */
.L_x_95:
        /* <DEDUP_REMOVED lines=18> */
.L_x_98:
[----:B------:R-:W-:Y:S05]  /*6d40*/  BSYNC B0 ;  /* 0x0000000000007941 */ /* 0x000fea0003800000 */
.L_x_97:
[----:B------:R-:W-:Y:S01]  /*6d50*/  NOP ;  /* 0x0000000000007918 */ /* 0x000fe20000000000 */
[----:B------:R-:W-:Y:S01]  /*6d60*/  BSSY B0, `(.L_x_99) ;  /* 0x0000010000007945 */ /* 0x000fe20003800000 */
[----:B------:R-:W-:-:S03]  /*6d70*/  ISETP.GE.AND P5, PT, R57, R24, PT ;  /* 0x000000183900720c */ /* 0x000fc60003fa6270 */
[----:B------:R-:W-:Y:S10]  /*6d80*/  @P6 BRA `(.L_x_100) ;  /* 0x0000000000346947 */ /* 0x000ff40003800000 */
[----:B------:R-:W0:Y:S01]  /*6d90*/  LDS R24, [R0+0x4200] ;  /* 0x0042000000187984 */ /* 0x000e220000000800 */
[----:B------:R-:W-:Y:S01]  /*6da0*/  ULDC UR5, c[0x0][0x254] ;  /* 0x0000950000057ab9 */ /* 0x000fe20000000800 */
[----:B------:R-:W-:Y:S01]  /*6db0*/  ULDC.64 UR8, c[0x0][0x230] ;  /* 0x00008c0000087ab9 */ /* 0x000fe20000000a00 */
[----:B01234-:R-:W-:-:S04]  /*6dc0*/  SHF.R.U32.HI R22, RZ, UR5, R24 ;  /* 0x00000005ff167c19 */ /* 0x01ffc80008011618 */
[----:B------:R-:W-:-:S05]  /*6dd0*/  LOP3.LUT R23, R22, UR4, RZ, 0x30, !PT ;  /* 0x0000000416177c12 */ /* 0x000fca000f8e30ff */
[----:B------:R-:W-:-:S05]  /*6de0*/  IMAD R25, R23, 0x8, R26 ;  /* 0x0000000817197824 */ /* 0x000fca00078e021a */
[----:B------:R-:W0:Y:S02]  /*6df0*/  LDS.64 R22, [R25+0x6600] ;  /* 0x0066000019167984 */ /* 0x000e240000000a00 */
[----:B0-----:R-:W-:-:S04]  /*6e00*/  IADD3 R27, P6, R62, R22, RZ ;  /* 0x000000163e1b7210 */ /* 0x001fc80007fde0ff */
[----:B------:R-:W-:Y:S02]  /*6e10*/  LEA.HI.X.SX32 R28, R62, R23, 0x1, P6 ;  /* 0x000000173e1c7211 */ /* 0x000fe400030f0eff */
[----:B------:R-:W-:-:S04]  /*6e20*/  LEA R22, P6, R27, UR8, 0x2 ;  /* 0x000000081b167c11 */ /* 0x000fc8000f8c10ff */
[----:B------:R-:W-:Y:S02]  /*6e30*/  LEA.HI.X R23, R27, UR9, R28, 0x2, P6 ;  /* 0x000000091b177c11 */ /* 0x000fe4000b0f141c */
[----:B------:R-:W-:-:S05]  /*6e40*/  LOP3.LUT R27, R24, 0x80000000, RZ, 0x3c, !PT ;  /* 0x80000000181b7812 */ /* 0x000fca00078e3cff */
[----:B------:R0:W-:Y:S02]  /*6e50*/  STG.E desc[UR6][R22.64], R27 ;  /* 0x0000001b16007986 */ /* 0x0001e4000c101906 */
.L_x_100:
[----:B------:R-:W-:Y:S05]  /*6e60*/  BSYNC B0 ;  /* 0x0000000000007941 */ /* 0x000fea0003800000 */
.L_x_99:
[----:B------:R-:W-:Y:S01]  /*6e70*/  NOP ;  /* 0x0000000000007918 */ /* 0x000fe20000000000 */
[----:B------:R-:W-:Y:S04]  /*6e80*/  BSSY B0, `(.L_x_101) ;  /* 0x000000f000007945 */ /* 0x000fe80003800000 */
[----:B------:R-:W-:Y:S05]  /*6e90*/  @P1 BRA `(.L_x_102) ;  /* 0x0000000000341947 */ /* 0x000fea0003800000 */
        /* <DEDUP_REMOVED lines=13> */
.L_x_102:
[----:B------:R-:W-:Y:S05]  /*6f70*/  BSYNC B0 ;  /* 0x0000000000007941 */ /* 0x000fea0003800000 */
.L_x_101:
        /* <DEDUP_REMOVED lines=16> */
.L_x_104:
[----:B------:R-:W-:Y:S05]  /*7080*/  BSYNC B0 ;  /* 0x0000000000007941 */ /* 0x000fea0003800000 */
.L_x_103:
        /* <DEDUP_REMOVED lines=16> */
.L_x_106:
[----:B------:R-:W-:Y:S05]  /*7190*/  BSYNC B0 ;  /* 0x0000000000007941 */ /* 0x000fea0003800000 */
.L_x_105:
        /* <DEDUP_REMOVED lines=16> */
.L_x_108:
[----:B------:R-:W-:Y:S05]  /*72a0*/  BSYNC B0 ;  /* 0x0000000000007941 */ /* 0x000fea0003800000 */
.L_x_107:
        /* <DEDUP_REMOVED lines=16> */
.L_x_110:
[----:B------:R-:W-:Y:S05]  /*73b0*/  BSYNC B0 ;  /* 0x0000000000007941 */ /* 0x000fea0003800000 */
.L_x_109:
[----:B------:R-:W-:Y:S01]  /*73c0*/  NOP ;  /* 0x0000000000007918 */ /* 0x000fe20000000000 */
[----:B------:R-:W-:Y:S05]  /*73d0*/  BRA `(.L_x_111) ;  /* 0x0000000c00bc7947 */ /* 0x000fea0003800000 */
.L_x_76:
[C---:B------:R-:W-:Y:S01]  /*73e0*/  IMAD R0, R57.reuse, 0x4, R26 ;  /* 0x0000000439007824 */ /* 0x040fe200078e021a */
[----:B------:R-:W-:Y:S01]  /*73f0*/  ULDC UR5, c[0x0][0x254] ;  /* 0x0000950000057ab9 */ /* 0x000fe20000000800 */
[----:B------:R-:W-:Y:S01]  /*7400*/  ULDC.64 UR8, c[0x0][0x230] ;  /* 0x00008c0000087ab9 */ /* 0x000fe20000000a00 */
[C---:B------:R-:W-:Y:S02]  /*7410*/  VIADD R72, R57.reuse, 0x180 ;  /* 0x0000018039487836 */ /* 0x040fe40000000000 */
[----:B------:R-:W0:Y:S01]  /*7420*/  LDS R27, [R0] ;  /* 0x00000000001b7984 */ /* 0x000e220000000800 */
[C---:B------:R-:W-:Y:S02]  /*7430*/  VIADD R71, R57.reuse, 0x300 ;  /* 0x0000030039477836 */ /* 0x040fe40000000000 */
[----:B------:R-:W-:Y:S01]  /*7440*/  SHF.R.S32.HI R29, RZ, 0x1f, R72 ;  /* 0x0000001fff1d7819 */ /* 0x000fe20000011448 */
[C---:B------:R-:W-:Y:S02]  /*7450*/  VIADD R70, R57.reuse, 0x480 ;  /* 0x0000048039467836 */ /* 0x040fe40000000000 */
[----:B------:R-:W-:-:S02]  /*7460*/  VIADD R69, R57, 0x600 ;  /* 0x0000060039457836 */ /* 0x000fc40000000000 */
[C---:B------:R-:W-:Y:S02]  /*7470*/  VIADD R68, R57.reuse, 0x780 ;  /* 0x0000078039447836 */ /* 0x040fe40000000000 */
[C---:B------:R-:W-:Y:S02]  /*7480*/  VIADD R67, R57.reuse, 0x900 ;  /* 0x0000090039437836 */ /* 0x040fe40000000000 */
[C---:B------:R-:W-:Y:S02]  /*7490*/  VIADD R66, R57.reuse, 0xa80 ;  /* 0x00000a8039427836 */ /* 0x040fe40000000000 */
[C---:B------:R-:W-:Y:S02]  /*74a0*/  VIADD R65, R57.reuse, 0xc00 ;  /* 0x00000c0039417836 */ /* 0x040fe40000000000 */
[C---:B------:R-:W-:Y:S02]  /*74b0*/  VIADD R64, R57.reuse, 0xd80 ;  /* 0x00000d8039407836 */ /* 0x040fe40000000000 */
[----:B------:R-:W-:-:S02]  /*74c0*/  VIADD R63, R57, 0xf00 ;  /* 0x00000f00393f7836 */ /* 0x000fc40000000000 */
[C---:B------:R-:W-:Y:S01]  /*74d0*/  VIADD R62, R57.reuse, 0x1080 ;  /* 0x00001080393e7836 */ /* 0x040fe20000000000 */
[----:B------:R-:W-:Y:S01]  /*74e0*/  SHF.R.S32.HI R31, RZ, 0x1f, R64 ;  /* 0x0000001fff1f7819 */ /* 0x000fe20000011440 */
[C---:B------:R-:W-:Y:S02]  /*74f0*/  VIADD R61, R57.reuse, 0x1200 ;  /* 0x00001200393d7836 */ /* 0x040fe40000000000 */
[C---:B------:R-:W-:Y:S02]  /*7500*/  VIADD R60, R57.reuse, 0x1380 ;  /* 0x00001380393c7836 */ /* 0x040fe40000000000 */
[C---:B------:R-:W-:Y:S02]  /*7510*/  VIADD R59, R57.reuse, 0x1500 ;  /* 0x00001500393b7836 */ /* 0x040fe40000000000 */
[----:B------:R-:W-:Y:S01]  /*7520*/  VIADD R58, R57, 0x1680 ;  /* 0x00001680393a7836 */ /* 0x000fe20000000000 */
[----:B0-----:R-:W-:Y:S02]  /*7530*/  SHF.R.U32.HI R22, RZ, UR5, R27 ;  /* 0x00000005ff167c19 */ /* 0x001fe4000801161b */
[----:B------:R-:W-:-:S02]  /*7540*/  LOP3.LUT R27, R27, 0x80000000, RZ, 0x3c, !PT ;  /* 0x800000001b1b7812 */ /* 0x000fc400078e3cff */
[----:B------:R-:W-:-:S05]  /*7550*/  LOP3.LUT R23, R22, UR4, RZ, 0x30, !PT ;  /* 0x0000000416177c12 */ /* 0x000fca000f8e30ff */
[----:B------:R-:W-:-:S06]  /*7560*/  IMAD R23, R23, 0x8, R26 ;  /* 0x0000000817177824 */ /* 0x000fcc00078e021a */
[----:B------:R-:W0:Y:S02]  /*7570*/  LDS.64 R22, [R23+0x6600] ;  /* 0x0066000017167984 */ /* 0x000e240000000a00 */
[----:B0-----:R-:W-:-:S04]  /*7580*/  IADD3 R22, P1, R22, R57, RZ ;  /* 0x0000003916167210 */ /* 0x001fc80007f3e0ff */
[C---:B------:R-:W-:Y:S01]  /*7590*/  LEA.HI.X.SX32 R25, R57.reuse, R23, 0x1, P1 ;  /* 0x0000001739197211 */ /* 0x040fe200008f0eff */
[----:B------:R-:W-:Y:S01]  /*75a0*/  VIADD R57, R57, 0x1800 ;  /* 0x0000180039397836 */ /* 0x000fe20000000000 */
[----:B------:R-:W-:-:S04]  /*75b0*/  LEA R24, P1, R22, UR8, 0x2 ;  /* 0x0000000816187c11 */ /* 0x000fc8000f8210ff */
[----:B------:R-:W-:-:S05]  /*75c0*/  LEA.HI.X R25, R22, UR9, R25, 0x2, P1 ;  /* 0x0000000916197c11 */ /* 0x000fca00088f1419 */
[----:B------:R-:W-:Y:S01]  /*75d0*/  STG.E desc[UR6][R24.64], R27 ;  /* 0x0000001b18007986 */ /* 0x000fe2000c101906 */
[----:B------:R-:W-:-:S03]  /*75e0*/  NOP ;  /* 0x0000000000007918 */ /* 0x000fc60000000000 */
[----:B------:R-:W0:Y:S02]  /*75f0*/  LDS R28, [R0+0x600] ;  /* 0x00060000001c7984 */ /* 0x000e240000000800 */
[----:B0-----:R-:W-:Y:S02]  /*7600*/  SHF.R.U32.HI R22, RZ, UR5, R28 ;  /* 0x00000005ff167c19 */ /* 0x001fe4000801161c */
[----:B------:R-:W-:Y:S02]  /*7610*/  LOP3.LUT R27, R28, 0x80000000, RZ, 0x3c, !PT ;  /* 0x800000001c1b7812 */ /* 0x000fe400078e3cff */
[----:B------:R-:W-:-:S05]  /*7620*/  LOP3.LUT R23, R22, UR4, RZ, 0x30, !PT ;  /* 0x0000000416177c12 */ /* 0x000fca000f8e30ff */
[----:B------:R-:W-:-:S06]  /*7630*/  IMAD R23, R23, 0x8, R26 ;  /* 0x0000000817177824 */ /* 0x000fcc00078e021a */
[----:B------:R-:W0:Y:S02]  /*7640*/  LDS.64 R22, [R23+0x6600] ;  /* 0x0066000017167984 */ /* 0x000e240000000a00 */
[----:B0-----:R-:W-:-:S05]  /*7650*/  IADD3 R22, P1, R22, R72, RZ ;  /* 0x0000004816167210 */ /* 0x001fca0007f3e0ff */
[----:B------:R-:W-:Y:S01]  /*7660*/  IMAD.X R29, R23, 0x1, R29, P1 ;  /* 0x00000001171d7824 */ /* 0x000fe200008e061d */
[----:B------:R-:W-:-:S04]  /*7670*/  LEA R24, P1, R22, UR8, 0x2 ;  /* 0x0000000816187c11 */ /* 0x000fc8000f8210ff */
[----:B------:R-:W-:Y:S02]  /*7680*/  LEA.HI.X R25, R22, UR9, R29, 0x2, P1 ;  /* 0x0000000916197c11 */ /* 0x000fe400088f141d */
[----:B------:R-:W-:-:S03]  /*7690*/  SHF.R.S32.HI R29, RZ, 0x1f, R71 ;  /* 0x0000001fff1d7819 */ /* 0x000fc60000011447 */
        /* <DEDUP_REMOVED lines=96> */
[----:B------:R-:W-:-:S05]  /*7ca0*/  IMAD R29, R23, 0x8, R26 ;  /* 0x00000008171d7824 */ /* 0x000fca00078e021a */
[----:B------:R-:W0:Y:S02]  /*7cb0*/  LDS.64 R22, [R29+0x6600] ;  /* 0x006600001d167984 */ /* 0x000e240000000a00 */
[----:B0-----:R-:W-:-:S05]  /*7cc0*/  IADD3 R30, P1, R22, R64, RZ ;  /* 0x00000040161e7210 */ /* 0x001fca0007f3e0ff */
[----:B------:R-:W-:Y:S01]  /*7cd0*/  IMAD.X R23, R23, 0x1, R31, P1 ;  /* 0x0000000117177824 */ /* 0x000fe200008e061f */
[C---:B------:R-:W-:Y:S02]  /*7ce0*/  LEA R22, P1, R30.reuse, UR8, 0x2 ;  /* 0x000000081e167c11 */ /* 0x040fe4000f8210ff */
[----:B------:R-:W-:Y:S02]  /*7cf0*/  SHF.R.S32.HI R31, RZ, 0x1f, R63 ;  /* 0x0000001fff1f7819 */ /* 0x000fe4000001143f */
        /* <DEDUP_REMOVED lines=34> */
[----:B------:R0:W1:Y:S02]  /*7f20*/  LDS.64 R24, [R29+0x6600] ;  /* 0x006600001d187984 */ /* 0x0000640000000a00 */
[----:B0-----:R-:W-:Y:S02]  /*7f30*/  SHF.R.S32.HI R29, RZ, 0x1f, R60 ;  /* 0x0000001fff1d7819 */ /* 0x001fe4000001143c */
[----:B-1----:R-:W-:-:S05]  /*7f40*/  IADD3 R30, P1, R24, R61, RZ ;  /* 0x0000003d181e7210 */ /* 0x002fca0007f3e0ff */
        /* <DEDUP_REMOVED lines=52> */
[----:B------:R-:W-:-:S04]  /*8290*/  LEA R22, P1, R29, UR8, 0x2 ;  /* 0x000000081d167c11 */ /* 0x000fc8000f8210ff */
[----:B------:R-:W-:-:S05]  /*82a0*/  LEA.HI.X R23, R29, UR9, R30, 0x2, P1 ;  /* 0x000000091d177c11 */ /* 0x000fca00088f141e */
[----:B------:R0:W-:Y:S01]  /*82b0*/  STG.E desc[UR6][R22.64], R25 ;  /* 0x0000001916007986 */ /* 0x0001e2000c101906 */
[----:B------:R-:W-:-:S03]  /*82c0*/  NOP ;  /* 0x0000000000007918 */ /* 0x000fc60000000000 */
.L_x_111:
[----:B01234-:R-:W0:Y:S01]  /*82d0*/  LDS R22, [R0] ;  /* 0x0000000000167984 */ /* 0x01fe220000000800 */
[----:B------:R-:W-:Y:S01]  /*82e0*/  ULDC UR5, c[0x0][0x254] ;  /* 0x0000950000057ab9 */ /* 0x000fe20000000800 */
[----:B------:R-:W-:Y:S02]  /*82f0*/  BSSY B0, `(.L_x_112) ;  /* 0x00000b1000007945 */ /* 0x000fe40003800000 */
        /* <DEDUP_REMOVED lines=10> */
[----:B0-----:R-:W-:-:S03]  /*83a0*/  SHF.R.U32.HI R22, RZ, UR5, R22 ;  /* 0x00000005ff167c19 */ /* 0x001fc60008011616 */
[----:B------:R-:W0:Y:S01]  /*83b0*/  LDS R33, [R0+0x4200] ;  /* 0x0042000000217984 */ /* 0x000e220000000800 */
[----:B-1----:R-:W-:Y:S02]  /*83c0*/  SHF.R.U32.HI R23, RZ, UR5, R23 ;  /* 0x00000005ff177c19 */ /* 0x002fe40008011617 */
[----:B------:R-:W-:Y:S01]  /*83d0*/  LOP3.LUT R56, R22, UR4, RZ, 0x30, !PT ;  /* 0x0000000416387c12 */ /* 0x000fe2000f8e30ff */
[----:B------:R-:W1:Y:S01]  /*83e0*/  LDS R34, [R0+0x4800] ;  /* 0x0048000000227984 */ /* 0x000e620000000800 */
[----:B--2---:R-:W-:Y:S02]  /*83f0*/  SHF.R.U32.HI R24, RZ, UR5, R24 ;  /* 0x00000005ff187c19 */ /* 0x004fe40008011618 */
[----:B------:R-:W-:Y:S01]  /*8400*/  LOP3.LUT R55, R23, UR4, RZ, 0x30, !PT ;  /* 0x0000000417377c12 */ /* 0x000fe2000f8e30ff */
[----:B------:R-:W2:Y:S01]  /*8410*/  LDS R35, [R0+0x4e00] ;  /* 0x004e000000237984 */ /* 0x000ea20000000800 */
[----:B---3--:R-:W-:Y:S02]  /*8420*/  SHF.R.U32.HI R25, RZ, UR5, R25 ;  /* 0x00000005ff197c19 */ /* 0x008fe40008011619 */
[----:B------:R-:W-:Y:S01]  /*8430*/  LOP3.LUT R54, R24, UR4, RZ, 0x30, !PT ;  /* 0x0000000418367c12 */ /* 0x000fe2000f8e30ff */
[----:B------:R-:W3:Y:S01]  /*8440*/  LDS R36, [R0+0x5400] ;  /* 0x0054000000247984 */ /* 0x000ee20000000800 */
[----:B----4-:R-:W-:-:S02]  /*8450*/  SHF.R.U32.HI R26, RZ, UR5, R26 ;  /* 0x00000005ff1a7c19 */ /* 0x010fc4000801161a */
[----:B------:R-:W-:Y:S01]  /*8460*/  LOP3.LUT R53, R25, UR4, RZ, 0x30, !PT ;  /* 0x0000000419357c12 */ /* 0x000fe2000f8e30ff */
[----:B------:R-:W4:Y:S01]  /*8470*/  LDS R37, [R0+0x5a00] ;  /* 0x005a000000257984 */ /* 0x000f220000000800 */
[----:B-----5:R-:W-:Y:S02]  /*8480*/  SHF.R.U32.HI R27, RZ, UR5, R27 ;  /* 0x00000005ff1b7c19 */ /* 0x020fe4000801161b */
[----:B------:R-:W-:Y:S01]  /*8490*/  LOP3.LUT R52, R26, UR4, RZ, 0x30, !PT ;  /* 0x000000041a347c12 */ /* 0x000fe2000f8e30ff */
[----:B------:R-:W5:Y:S01]  /*84a0*/  LDS R38, [R0+0x6000] ;  /* 0x0060000000267984 */ /* 0x000f620000000800 */
[----:B------:R-:W-:Y:S02]  /*84b0*/  SHF.R.U32.HI R28, RZ, UR5, R28 ;  /* 0x00000005ff1c7c19 */ /* 0x000fe4000801161c */
[----:B------:R-:W-:Y:S02]  /*84c0*/  LOP3.LUT R51, R27, UR4, RZ, 0x30, !PT ;  /* 0x000000041b337c12 */ /* 0x000fe4000f8e30ff */
[----:B------:R-:W-:-:S02]  /*84d0*/  SHF.R.U32.HI R29, RZ, UR5, R29 ;  /* 0x00000005ff1d7c19 */ /* 0x000fc4000801161d */
[----:B------:R-:W-:Y:S02]  /*84e0*/  LOP3.LUT R50, R28, UR4, RZ, 0x30, !PT ;  /* 0x000000041c327c12 */ /* 0x000fe4000f8e30ff */
[----:B------:R-:W-:Y:S02]  /*84f0*/  SHF.R.U32.HI R30, RZ, UR5, R30 ;  /* 0x00000005ff1e7c19 */ /* 0x000fe4000801161e */
[----:B------:R-:W-:Y:S02]  /*8500*/  LOP3.LUT R49, R29, UR4, RZ, 0x30, !PT ;  /* 0x000000041d317c12 */ /* 0x000fe4000f8e30ff */
[----:B------:R-:W-:Y:S02]  /*8510*/  SHF.R.U32.HI R31, RZ, UR5, R31 ;  /* 0x00000005ff1f7c19 */ /* 0x000fe4000801161f */
[----:B------:R-:W-:Y:S02]  /*8520*/  LOP3.LUT R48, R30, UR4, RZ, 0x30, !PT ;  /* 0x000000041e307c12 */ /* 0x000fe4000f8e30ff */
[----:B------:R-:W-:-:S02]  /*8530*/  SHF.R.U32.HI R32, RZ, UR5, R32 ;  /* 0x00000005ff207c19 */ /* 0x000fc40008011620 */
[----:B------:R-:W-:Y:S02]  /*8540*/  LOP3.LUT R22, R31, UR4, RZ, 0x30, !PT ;  /* 0x000000041f167c12 */ /* 0x000fe4000f8e30ff */
[----:B0-----:R-:W-:Y:S02]  /*8550*/  SHF.R.U32.HI R33, RZ, UR5, R33 ;  /* 0x00000005ff217c19 */ /* 0x001fe40008011621 */
[----:B------:R-:W-:Y:S02]  /*8560*/  LOP3.LUT R23, R32, UR4, RZ, 0x30, !PT ;  /* 0x0000000420177c12 */ /* 0x000fe4000f8e30ff */
[----:B-1----:R-:W-:Y:S02]  /*8570*/  SHF.R.U32.HI R34, RZ, UR5, R34 ;  /* 0x00000005ff227c19 */ /* 0x002fe40008011622 */
[----:B------:R-:W-:Y:S02]  /*8580*/  LOP3.LUT R24, R33, UR4, RZ, 0x30, !PT ;  /* 0x0000000421187c12 */ /* 0x000fe4000f8e30ff */
[----:B--2---:R-:W-:-:S02]  /*8590*/  SHF.R.U32.HI R35, RZ, UR5, R35 ;  /* 0x00000005ff237c19 */ /* 0x004fc40008011623 */
[----:B------:R-:W-:Y:S02]  /*85a0*/  LOP3.LUT R25, R34, UR4, RZ, 0x30, !PT ;  /* 0x0000000422197c12 */ /* 0x000fe4000f8e30ff */
[----:B---3--:R-:W-:Y:S02]  /*85b0*/  SHF.R.U32.HI R36, RZ, UR5, R36 ;  /* 0x00000005ff247c19 */ /* 0x008fe40008011624 */
[----:B------:R-:W-:Y:S02]  /*85c0*/  LOP3.LUT R26, R35, UR4, RZ, 0x30, !PT ;  /* 0x00000004231a7c12 */ /* 0x000fe4000f8e30ff */
[----:B----4-:R-:W-:Y:S02]  /*85d0*/  SHF.R.U32.HI R37, RZ, UR5, R37 ;  /* 0x00000005ff257c19 */ /* 0x010fe40008011625 */
[----:B------:R-:W-:Y:S02]  /*85e0*/  LOP3.LUT R27, R36, UR4, RZ, 0x30, !PT ;  /* 0x00000004241b7c12 */ /* 0x000fe4000f8e30ff */
[----:B-----5:R-:W-:-:S02]  /*85f0*/  SHF.R.U32.HI R38, RZ, UR5, R38 ;  /* 0x00000005ff267c19 */ /* 0x020fc40008011626 */
[----:B------:R-:W-:Y:S02]  /*8600*/  LOP3.LUT R28, R37, UR4, RZ, 0x30, !PT ;  /* 0x00000004251c7c12 */ /* 0x000fe4000f8e30ff */
[----:B------:R-:W-:Y:S01]  /*8610*/  LOP3.LUT R29, R38, UR4, RZ, 0x30, !PT ;  /* 0x00000004261d7c12 */ /* 0x000fe2000f8e30ff */
[----:B------:R-:W-:Y:S06]  /*8620*/  @!P0 BRA `(.L_x_113) ;  /* 0x0000000400a48947 */ /* 0x000fec0003800000 */
[----:B------:R-:W-:Y:S02]  /*8630*/  IMAD R74, R73, -0x1980, R2 ;  /* 0xffffe680494a7824 */ /* 0x000fe400078e0202 */
[----:B------:R-:W-:-:S05]  /*8640*/  VIADD R39, R46, 0x20 ;  /* 0x000000202e277836 */ /* 0x000fca0000000000 */
[----:B------:R-:W-:-:S13]  /*8650*/  ISETP.GE.AND P1, PT, R39, R74, PT ;  /* 0x0000004a2700720c */ /* 0x000fda0003f26270 */
[----:B------:R-:W0:Y:S02]  /*8660*/  @!P1 LDC.64 R38, c[0x0][0x248] ;  /* 0x00009200ff269b82 */ /* 0x000e240000000a00 */
[----:B0-----:R-:W-:-:S05]  /*8670*/  @!P1 IADD3 R76, P2, R21, R38, RZ ;  /* 0x00000026154c9210 */ /* 0x001fca0007f5e0ff */
[----:B------:R-:W-:Y:S02]  /*8680*/  @!P1 IMAD.X R77, R20, 0x1, R39, P2 ;  /* 0x00000001144d9824 */ /* 0x000fe400010e0627 */
[----:B------:R-:W-:-:S03]  /*8690*/  VIADD R39, R46, 0x40 ;  /* 0x000000402e277836 */ /* 0x000fc60000000000 */
[----:B------:R0:W5:Y:S02]  /*86a0*/  @!P1 LDG.E R31, desc[UR6][R76.64+0x80] ;  /* 0x000080064c1f9981 */ /* 0x000164000c1e1900 */
        /* <DEDUP_REMOVED lines=65> */
[----:B------:R-:W5:Y:S02]  /*8ac0*/  @!P1 LDG.E R42, desc[UR6][R76.64+0x600] ;  /* 0x000600064c2a9981 */ /* 0x000f64000c1e1900 */
[----:B------:R-:W-:-:S13]  /*8ad0*/  ISETP.GE.AND P1, PT, R39, R74, PT ;  /* 0x0000004a2700720c */ /* 0x000fda0003f26270 */
[----:B------:R-:W0:Y:S01]  /*8ae0*/  @!P1 LDC.64 R38, c[0x0][0x248] ;  /* 0x00009200ff269b82 */ /* 0x000e220000000a00 */
[----:B------:R-:W-:Y:S01]  /*8af0*/  VIADD R75, R46, 0x1c0 ;  /* 0x000001c02e4b7836 */ /* 0x000fe20000000000 */
[----:B0-----:R-:W-:-:S05]  /*8b00*/  @!P1 IADD3 R38, P2, R21, R38, RZ ;  /* 0x0000002615269210 */ /* 0x001fca0007f5e0ff */
[----:B------:R-:W-:-:S05]  /*8b10*/  @!P1 IMAD.X R39, R20, 0x1, R39, P2 ;  /* 0x0000000114279824 */ /* 0x000fca00010e0627 */
[----:B------:R0:W5:Y:S01]  /*8b20*/  @!P1 LDG.E R45, desc[UR6][R38.64+0x680] ;  /* 0x00068006262d9981 */ /* 0x000162000c1e1900 */
[----:B------:R-:W-:-:S13]  /*8b30*/  ISETP.GE.AND P1, PT, R75, R74, PT ;  /* 0x0000004a4b00720c */ /* 0x000fda0003f26270 */
[----:B0-----:R-:W0:Y:S01]  /*8b40*/  @!P1 LDC.64 R38, c[0x0][0x248] ;  /* 0x00009200ff269b82 */ /* 0x001e220000000a00 */
[----:B------:R-:W-:Y:S01]  /*8b50*/  VIADD R75, R46, 0x1e0 ;  /* 0x000001e02e4b7836 */ /* 0x000fe20000000000 */
[----:B0-----:R-:W-:-:S05]  /*8b60*/  @!P1 IADD3 R76, P2, R21, R38, RZ ;  /* 0x00000026154c9210 */ /* 0x001fca0007f5e0ff */
[----:B------:R-:W-:-:S05]  /*8b70*/  @!P1 IMAD.X R77, R20, 0x1, R39, P2 ;  /* 0x00000001144d9824 */ /* 0x000fca00010e0627 */
[----:B------:R1:W5:Y:S01]  /*8b80*/  @!P1 LDG.E R44, desc[UR6][R76.64+0x700] ;  /* 0x000700064c2c9981 */ /* 0x000362000c1e1900 */
[----:B------:R-:W-:Y:S01]  /*8b90*/  ISETP.GE.AND P1, PT, R75, R74, PT ;  /* 0x0000004a4b00720c */ /* 0x000fe20003f26270 */
[----:B------:R-:W-:-:S05]  /*8ba0*/  VIADD R75, R46, 0x200 ;  /* 0x000002002e4b7836 */ /* 0x000fca0000000000 */
[----:B------:R-:W-:-:S07]  /*8bb0*/  ISETP.GE.AND P3, PT, R75, R74, PT ;  /* 0x0000004a4b00720c */ /* 0x000fce0003f66270 */
[----:B------:R-:W0:Y:S02]  /*8bc0*/  @!P1 LDC.64 R38, c[0x0][0x248] ;  /* 0x00009200ff269b82 */ /* 0x000e240000000a00 */
[----:B0-----:R-:W-:-:S05]  /*8bd0*/  @!P1 IADD3 R74, P2, R21, R38, RZ ;  /* 0x00000026154a9210 */ /* 0x001fca0007f5e0ff */
[----:B------:R-:W-:Y:S02]  /*8be0*/  @!P1 IMAD.X R75, R20, 0x1, R39, P2 ;  /* 0x00000001144b9824 */ /* 0x000fe400010e0627 */
[----:B------:R-:W-:-:S03]  /*8bf0*/  IMAD R39, R73, -0x1980, R2 ;  /* 0xffffe68049277824 */ /* 0x000fc600078e0202 */
[----:B------:R1:W5:Y:S02]  /*8c00*/  @!P1 LDG.E R47, desc[UR6][R74.64+0x780] ;  /* 0x000780064a2f9981 */ /* 0x000364000c1e1900 */
[----:B------:R-:W-:-:S13]  /*8c10*/  ISETP.GE.AND P1, PT, R46, R39, PT ;  /* 0x000000272e00720c */ /* 0x000fda0003f26270 */
[----:B------:R-:W0:Y:S02]  /*8c20*/  @!P1 LDC.64 R38, c[0x0][0x248] ;  /* 0x00009200ff269b82 */ /* 0x000e240000000a00 */
[----:B0-----:R-:W-:-:S05]  /*8c30*/  @!P1 IADD3 R38, P2, R21, R38, RZ ;  /* 0x0000002615269210 */ /* 0x001fca0007f5e0ff */
[----:B------:R-:W-:-:S05]  /*8c40*/  @!P1 IMAD.X R39, R20, 0x1, R39, P2 ;  /* 0x0000000114279824 */ /* 0x000fca00010e0627 */
[----:B------:R1:W5:Y:S01]  /*8c50*/  @!P1 LDG.E R46, desc[UR6][R38.64] ;  /* 0x00000006262e9981 */ /* 0x000362000c1e1900 */
[----:B------:R-:W-:Y:S05]  /*8c60*/  @P3 BRA `(.L_x_114) ;  /* 0x0000000000643947 */ /* 0x000fea0003800000 */
[----:B------:R-:W-:Y:S02]  /*8c70*/  ULDC.64 UR4, c[0x0][0x248] ;  /* 0x0000920000047ab9 */ /* 0x000fe40000000a00 */
[----:B-1----:R-:W-:-:S04]  /*8c80*/  IADD3 R38, P1, R21, UR4, RZ ;  /* 0x0000000415267c10 */ /* 0x002fc8000ff3e0ff */
[----:B------:R-:W-:-:S05]  /*8c90*/  IADD3.X R39, R20, UR5, RZ, P1, !PT ;  /* 0x0000000514277c10 */ /* 0x000fca0008ffe4ff */
[----:B------:R2:W5:Y:S01]  /*8ca0*/  LDG.E R74, desc[UR6][R38.64+0x800] ;  /* 0x00080006264a7981 */ /* 0x000562000c1e1900 */
[----:B------:R-:W-:Y:S05]  /*8cb0*/  BRA `(.L_x_114) ;  /* 0x0000000000507947 */ /* 0x000fea0003800000 */
.L_x_113:
[----:B------:R-:W-:Y:S02]  /*8cc0*/  ULDC.64 UR4, c[0x0][0x248] ;  /* 0x0000920000047ab9 */ /* 0x000fe40000000a00 */
[----:B------:R-:W-:-:S04]  /*8cd0*/  IADD3 R38, P1, R21, UR4, RZ ;  /* 0x0000000415267c10 */ /* 0x000fc8000ff3e0ff */
[----:B------:R-:W-:-:S05]  /*8ce0*/  IADD3.X R39, R20, UR5, RZ, P1, !PT ;  /* 0x0000000514277c10 */ /* 0x000fca0008ffe4ff */
        /* <DEDUP_REMOVED lines=17> */
.L_x_114:
[----:B------:R-:W-:Y:S05]  /*8e00*/  BSYNC B0 ;  /* 0x0000000000007941 */ /* 0x000fea0003800000 */
.L_x_112:
[----:B------:R-:W-:Y:S08]  /*8e10*/  BAR.SYNC.DEFER_BLOCKING 0x0 ;  /* 0x0000000000007b1d */ /* 0x000ff00000010000 */
[----:B------:R-:W3:Y:S01]  /*8e20*/  S2UR UR5, SR_CgaCtaId ;  /* 0x00000000000579c3 */ /* 0x000ee20000008800 */
[----:B------:R-:W-:Y:S01]  /*8e30*/  UMOV UR4, 0x400 ;  /* 0x0000040000047882 */ /* 0x000fe20000000000 */
[----:B------:R-:W4:Y:S01]  /*8e40*/  S2R R20, SR_TID.X ;  /* 0x0000000000147919 */ /* 0x000f220000002100 */
[----:B-----5:R0:W-:Y:S04]  /*8e50*/  STS [R19], R46 ;  /* 0x0000002e13007388 */ /* 0x0201e80000000800 */
[----:B------:R0:W-:Y:S01]  /*8e60*/  STS [R18], R31 ;  /* 0x0000001f12007388 */ /* 0x0001e20000000800 */
[----:B---3--:R-:W-:-:S03]  /*8e70*/  ULEA UR4, UR5, UR4, 0x18 ;  /* 0x0000000405047291 */ /* 0x008fc6000f8ec03f */
[----:B------:R0:W-:Y:S01]  /*8e80*/  STS [R17], R30 ;  /* 0x0000001e11007388 */ /* 0x0001e20000000800 */
[----:B------:R-:W-:-:S03]  /*8e90*/  UIADD3 UR5, UR4, 0x6600, URZ ;  /* 0x0000660004057890 */ /* 0x000fc6000fffe03f */
[----:B------:R0:W-:Y:S04]  /*8ea0*/  STS [R16], R33 ;  /* 0x0000002110007388 */ /* 0x0001e80000000800 */
[----:B------:R0:W-:Y:S01]  /*8eb0*/  STS [R15], R32 ;  /* 0x000000200f007388 */ /* 0x0001e20000000800 */
[----:B------:R-:W-:Y:S02]  /*8ec0*/  LEA R56, R56, UR5, 0x3 ;  /* 0x0000000538387c11 */ /* 0x000fe4000f8e18ff */
[----:B------:R-:W-:Y:S01]  /*8ed0*/  LEA R55, R55, UR5, 0x3 ;  /* 0x0000000537377c11 */ /* 0x000fe2000f8e18ff */
[----:B------:R0:W-:Y:S01]  /*8ee0*/  STS [R14], R35 ;  /* 0x000000230e007388 */ /* 0x0001e20000000800 */
[----:B------:R-:W-:Y:S02]  /*8ef0*/  LEA R54, R54, UR5, 0x3 ;  /* 0x0000000536367c11 */ /* 0x000fe4000f8e18ff */
[----:B------:R-:W-:Y:S01]  /*8f00*/  LEA R53, R53, UR5, 0x3 ;  /* 0x0000000535357c11 */ /* 0x000fe2000f8e18ff */
[----:B------:R0:W-:Y:S01]  /*8f10*/  STS [R13], R34 ;  /* 0x000000220d007388 */ /* 0x0001e20000000800 */
[----:B------:R-:W-:-:S02]  /*8f20*/  LEA R52, R52, UR5, 0x3 ;  /* 0x0000000534347c11 */ /* 0x000fc4000f8e18ff */
[----:B------:R-:W-:Y:S01]  /*8f30*/  LEA R51, R51, UR5, 0x3 ;  /* 0x0000000533337c11 */ /* 0x000fe2000f8e18ff */
[----:B------:R0:W-:Y:S01]  /*8f40*/  STS [R12], R37 ;  /* 0x000000250c007388 */ /* 0x0001e20000000800 */
[----:B------:R-:W-:Y:S02]  /*8f50*/  LEA R50, R50, UR5, 0x3 ;  /* 0x0000000532327c11 */ /* 0x000fe4000f8e18ff */
[----:B------:R-:W-:Y:S01]  /*8f60*/  LEA R49, R49, UR5, 0x3 ;  /* 0x0000000531317c11 */ /* 0x000fe2000f8e18ff */
[----:B------:R0:W-:Y:S04]  /*8f70*/  STS [R11], R36 ;  /* 0x000000240b007388 */ /* 0x0001e80000000800 */
[----:B------:R0:W-:Y:S04]  /*8f80*/  STS [R10], R41 ;  /* 0x000000290a007388 */ /* 0x0001e80000000800 */
[----:B------:R0:W-:Y:S04]  /*8f90*/  STS [R9], R40 ;  /* 0x0000002809007388 */ /* 0x0001e80000000800 */
[----:B------:R0:W-:Y:S04]  /*8fa0*/  STS [R8], R43 ;  /* 0x0000002b08007388 */ /* 0x0001e80000000800 */
[----:B------:R0:W-:Y:S04]  /*8fb0*/  STS [R7], R42 ;  /* 0x0000002a07007388 */ /* 0x0001e80000000800 */
[----:B------:R0:W-:Y:S04]  /*8fc0*/  STS [R6], R45 ;  /* 0x0000002d06007388 */ /* 0x0001e80000000800 */
[----:B------:R0:W-:Y:S04]  /*8fd0*/  STS [R5], R44 ;  /* 0x0000002c05007388 */ /* 0x0001e80000000800 */
[----:B------:R0:W-:Y:S04]  /*8fe0*/  STS [R4], R47 ;  /* 0x0000002f04007388 */ /* 0x0001e80000000800 */
[----:B------:R0:W-:Y:S01]  /*8ff0*/  STS [R3+-0x4], R74 ;  /* 0xfffffc4a03007388 */ /* 0x0001e20000000800 */
[----:B------:R-:W-:Y:S06]  /*9000*/  BAR.SYNC.DEFER_BLOCKING 0x0 ;  /* 0x0000000000007b1d */ /* 0x000fec0000010000 */
[----:B----4-:R-:W-:Y:S05]  /*9010*/  @!P0 BRA `(.L_x_115) ;  /* 0x0000000800d48947 */ /* 0x010fea0003800000 */
[----:B------:R-:W-:Y:S01]  /*9020*/  IMAD R73, R73, -0x1980, R2 ;  /* 0xffffe68049497824 */ /* 0x000fe200078e0202 */
[----:B0-----:R-:W0:Y:S01]  /*9030*/  LDS.64 R4, [R56] ;  /* 0x0000000038047984 */ /* 0x001e220000000a00 */
[----:B------:R-:W-:-:S03]  /*9040*/  LEA R29, R29, UR4, 0x3 ;  /* 0x000000041d1d7c11 */ /* 0x000fc6000f8e18ff */
[----:B------:R-:W-:-:S13]  /*9050*/  ISETP.GE.AND P1, PT, R20, R73, PT ;  /* 0x000000491400720c */ /* 0x000fda0003f26270 */
[----:B------:R-:W3:Y:S01]  /*9060*/  @!P1 LDS R9, [R0] ;  /* 0x0000000000099984 */ /* 0x000ee20000000800 */
[----:B------:R-:W4:Y:S01]  /*9070*/  @!P1 LDC.64 R2, c[0x0][0x240] ;  /* 0x00009000ff029b82 */ /* 0x000f220000000a00 */
[----:B0-----:R-:W-:-:S04]  /*9080*/  IADD3 R6, P0, R4, R20, RZ ;  /* 0x0000001404067210 */ /* 0x001fc80007f1e0ff */
[----:B------:R-:W-:Y:S02]  /*9090*/  LEA.HI.X.SX32 R5, R20, R5, 0x1, P0 ;  /* 0x0000000514057211 */ /* 0x000fe400000f0eff */
[----:B----4-:R-:W-:-:S04]  /*90a0*/  @!P1 LEA R4, P0, R6, R2, 0x2 ;  /* 0x0000000206049211 */ /* 0x010fc800078010ff */
[----:B------:R-:W-:-:S05]  /*90b0*/  @!P1 LEA.HI.X R5, R6, R3, R5, 0x2, P0 ;  /* 0x0000000306059211 */ /* 0x000fca00000f1405 */
[----:B---3--:R-:W-:Y:S01]  /*90c0*/  @!P1 STG.E desc[UR6][R4.64], R9 ;  /* 0x0000000904009986 */ /* 0x008fe2000c101906 */
[----:B------:R-:W-:-:S03]  /*90d0*/  NOP ;  /* 0x0000000000007918 */ /* 0x000fc60000000000 */
[----:B------:R-:W0:Y:S01]  /*90e0*/  LDS.64 R6, [R55] ;  /* 0x0000000037067984 */ /* 0x000e220000000a00 */
[----:B------:R-:W-:-:S13]  /*90f0*/  ISETP.GE.AND P1, PT, R72, R73, PT ;  /* 0x000000494800720c */ /* 0x000fda0003f26270 */
[----:B------:R-:W3:Y:S01]  /*9100*/  @!P1 LDS R11, [R0+0x600] ;  /* 0x00060000000b9984 */ /* 0x000ee20000000800 */
        /* <DEDUP_REMOVED lines=64> */
[----:B------:R-:W-:Y:S02]  /*9510*/  @!P1 LEA.HI.X R7, R2, R7, R3, 0x2, P0 ;  /* 0x0000000702079211 */ /* 0x000fe400000f1403 */
[----:B------:R-:W-:-:S03]  /*9520*/  LEA R2, R48, UR4, 0x3 ;  /* 0x0000000430027c11 */ /* 0x000fc6000f8e18ff */
[----:B---3--:R-:W-:Y:S01]  /*9530*/  @!P1 STG.E desc[UR6][R6.64], R11 ;  /* 0x0000000b06009986 */ /* 0x008fe2000c101906 */
[----:B------:R-:W-:-:S03]  /*9540*/  NOP ;  /* 0x0000000000007918 */ /* 0x000fc60000000000 */
[----:B------:R-:W0:Y:S01]  /*9550*/  LDS.64 R2, [R2+0x6600] ;  /* 0x0066000002027984 */ /* 0x000e220000000a00 */
[----:B------:R-:W-:-:S13]  /*9560*/  ISETP.GE.AND P1, PT, R65, R73, PT ;  /* 0x000000494100720c */ /* 0x000fda0003f26270 */
[----:B------:R-:W3:Y:S01]  /*9570*/  @!P1 LDS R9, [R0+0x3000] ;  /* 0x0030000000099984 */ /* 0x000ee20000000800 */
[----:B------:R-:W4:Y:S01]  /*9580*/  @!P1 LDC.64 R12, c[0x0][0x240] ;  /* 0x00009000ff0c9b82 */ /* 0x000f220000000a00 */
[----:B0-----:R-:W-:-:S04]  /*9590*/  IADD3 R5, P0, R65, R2, RZ ;  /* 0x0000000241057210 */ /* 0x001fc80007f1e0ff */
[----:B------:R-:W-:Y:S02]  /*95a0*/  LEA.HI.X.SX32 R8, R65, R3, 0x1, P0 ;  /* 0x0000000341087211 */ /* 0x000fe400000f0eff */
[C---:B----4-:R-:W-:Y:S02]  /*95b0*/  @!P1 LEA R4, P0, R5.reuse, R12, 0x2 ;  /* 0x0000000c05049211 */ /* 0x050fe400078010ff */
[----:B------:R-:W-:Y:S02]  /*95c0*/  LEA R3, R22, UR4, 0x3 ;  /* 0x0000000416037c11 */ /* 0x000fe4000f8e18ff */
[----:B------:R-:W-:-:S05]  /*95d0*/  @!P1 LEA.HI.X R5, R5, R13, R8, 0x2, P0 ;  /* 0x0000000d05059211 */ /* 0x000fca00000f1408 */
        /* <DEDUP_REMOVED lines=87> */
[----:B------:R-:W-:Y:S01]  /*9b50*/  NOP ;  /* 0x0000000000007918 */ /* 0x000fe20000000000 */
[----:B------:R-:W-:Y:S05]  /*9b60*/  EXIT ;  /* 0x000000000000794d */ /* 0x000fea0003800000 */
.L_x_115:
[----:B0-----:R-:W0:Y:S01]  /*9b70*/  LDS.64 R2, [R56] ;  /* 0x0000000038027984 */ /* 0x001e220000000a00 */
[----:B------:R-:W-:Y:S01]  /*9b80*/  ULDC.64 UR8, c[0x0][0x240] ;  /* 0x0000900000087ab9 */ /* 0x000fe20000000a00 */
[----:B------:R-:W-:Y:S02]  /*9b90*/  LEA R48, R48, UR4, 0x3 ;  /* 0x0000000430307c11 */ /* 0x000fe4000f8e18ff */
[----:B------:R-:W3:Y:S01]  /*9ba0*/  LDS R9, [R0] ;  /* 0x0000000000097984 */ /* 0x000ee20000000800 */
[----:B------:R-:W-:Y:S02]  /*9bb0*/  LEA R22, R22, UR4, 0x3 ;  /* 0x0000000416167c11 */ /* 0x000fe4000f8e18ff */
[----:B------:R-:W-:Y:S02]  /*9bc0*/  LEA R23, R23, UR4, 0x3 ;  /* 0x0000000417177c11 */ /* 0x000fe4000f8e18ff */
[----:B------:R-:W-:Y:S02]  /*9bd0*/  LEA R24, R24, UR4, 0x3 ;  /* 0x0000000418187c11 */ /* 0x000fe4000f8e18ff */
[----:B------:R-:W-:-:S02]  /*9be0*/  LEA R25, R25, UR4, 0x3 ;  /* 0x0000000419197c11 */ /* 0x000fc4000f8e18ff */
[----:B------:R-:W-:Y:S02]  /*9bf0*/  LEA R26, R26, UR4, 0x3 ;  /* 0x000000041a1a7c11 */ /* 0x000fe4000f8e18ff */
[----:B------:R-:W-:Y:S02]  /*9c00*/  LEA R27, R27, UR4, 0x3 ;  /* 0x000000041b1b7c11 */ /* 0x000fe4000f8e18ff */
[----:B------:R-:W-:Y:S02]  /*9c10*/  LEA R28, R28, UR4, 0x3 ;  /* 0x000000041c1c7c11 */ /* 0x000fe4000f8e18ff */
[----:B------:R-:W-:Y:S02]  /*9c20*/  LEA R29, R29, UR4, 0x3 ;  /* 0x000000041d1d7c11 */ /* 0x000fe4000f8e18ff */
[----:B0-----:R-:W-:-:S04]  /*9c30*/  IADD3 R2, P0, R2, R20, RZ ;  /* 0x0000001402027210 */ /* 0x001fc80007f1e0ff */
[----:B------:R-:W-:Y:S02]  /*9c40*/  LEA.HI.X.SX32 R3, R20, R3, 0x1, P0 ;  /* 0x0000000314037211 */ /* 0x000fe400000f0eff */
[----:B------:R-:W-:-:S04]  /*9c50*/  LEA R4, P0, R2, UR8, 0x2 ;  /* 0x0000000802047c11 */ /* 0x000fc8000f8010ff */
[----:B------:R-:W-:-:S05]  /*9c60*/  LEA.HI.X R5, R2, UR9, R3, 0x2, P0 ;  /* 0x0000000902057c11 */ /* 0x000fca00080f1403 */
[----:B---3--:R-:W-:Y:S01]  /*9c70*/  STG.E desc[UR6][R4.64], R9 ;  /* 0x0000000904007986 */ /* 0x008fe2000c101906 */
[----:B------:R-:W-:-:S03]  /*9c80*/  NOP ;  /* 0x0000000000007918 */ /* 0x000fc60000000000 */
[----:B------:R-:W0:Y:S04]  /*9c90*/  LDS.64 R2, [R55] ;  /* 0x0000000037027984 */ /* 0x000e280000000a00 */
[----:B------:R-:W3:Y:S01]  /*9ca0*/  LDS R11, [R0+0x600] ;  /* 0x00060000000b7984 */ /* 0x000ee20000000800 */
        /* <DEDUP_REMOVED lines=54> */
[----:B------:R-:W0:Y:S04]  /*a010*/  LDS.64 R2, [R48+0x6600] ;  /* 0x0066000030027984 */ /* 0x000e280000000a00 */
        /* <DEDUP_REMOVED lines=53> */
[----:B---3--:R0:W-:Y:S01]  /*a370*/  STG.E desc[UR6][R4.64], R9 ;  /* 0x0000000904007986 */ /* 0x0081e2000c101906 */
[----:B------:R-:W-:-:S03]  /*a380*/  NOP ;  /* 0x0000000000007918 */ /* 0x000fc60000000000 */
[----:B------:R-:W3:Y:S04]  /*a390*/  LDS.64 R2, [R28+0x6600] ;  /* 0x006600001c027984 */ /* 0x000ee80000000a00 */
[----:B------:R-:W4:Y:S01]  /*a3a0*/  LDS R11, [R0+0x5a00] ;  /* 0x005a0000000b7984 */ /* 0x000f220000000800 */
[----:B0-----:R-:W-:Y:S01]  /*a3b0*/  VIADD R9, R20, 0x1800 ;  /* 0x0000180014097836 */ /* 0x001fe20000000000 */
[----:B---3--:R-:W-:-:S04]  /*a3c0*/  IADD3 R2, P0, R58, R2, RZ ;  /* 0x000000023a027210 */ /* 0x008fc80007f1e0ff */
[----:B------:R-:W-:Y:S02]  /*a3d0*/  LEA.HI.X.SX32 R3, R58, R3, 0x1, P0 ;  /* 0x000000033a037211 */ /* 0x000fe400000f0eff */
[----:B------:R-:W-:-:S04]  /*a3e0*/  LEA R6, P0, R2, UR8, 0x2 ;  /* 0x0000000802067c11 */ /* 0x000fc8000f8010ff */
[----:B------:R-:W-:-:S05]  /*a3f0*/  LEA.HI.X R7, R2, UR9, R3, 0x2, P0 ;  /* 0x0000000902077c11 */ /* 0x000fca00080f1403 */
[----:B----4-:R-:W-:Y:S01]  /*a400*/  STG.E desc[UR6][R6.64], R11 ;  /* 0x0000000b06007986 */ /* 0x010fe2000c101906 */
        /* <DEDUP_REMOVED lines=8> */
[----:B------:R-:W-:Y:S01]  /*a490*/  NOP ;  /* 0x0000000000007918 */ /* 0x000fe20000000000 */
[----:B------:R-:W-:Y:S05]  /*a4a0*/  EXIT ;  /* 0x000000000000794d */ /* 0x000fea0003800000 */
.L_x_30:
[----:B------:R-:W-:Y:S02]  /*a4b0*/  IMAD.MOV.U32 R49, RZ, RZ, R14 ;  /* 0x000000ffff317224 */ /* 0x000fe400078e000e */
[----:B------:R-:W-:Y:S02]  /*a4c0*/  IMAD.MOV.U32 R44, RZ, RZ, 0x1 ;  /* 0x00000001ff2c7424 */ /* 0x000fe400078e00ff */
[----:B------:R-:W-:Y:S02]  /*a4d0*/  IMAD.MOV.U32 R51, RZ, RZ, RZ ;  /* 0x000000ffff337224 */ /* 0x000fe400078e00ff */
[----:B------:R-:W-:-:S07]  /*a4e0*/  IMAD.MOV.U32 R42, RZ, RZ, -0x1 ;  /* 0xffffffffff2a7424 */ /* 0x000fce00078e00ff */
[----:B------:R-:W-:Y:S05]  /*a4f0*/  WARPSYNC.COLLECTIVE R42, `(.L_x_116) ;  /* 0x000000002a087348 */ /* 0x000fea0003c00000 */
[----:B------:R0:W1:Y:S02]  /*a500*/  SHFL.UP P0, R45, R49, R44, R51 ;  /* 0x0400002c312d7389 */ /* 0x0000640000000033 */
[----:B01----:R-:W-:Y:S01]  /*a510*/  ENDCOLLECTIVE ;  /* 0x000000000000791b */ /* 0x003fe20003800000 */
.L_x_116:
[----:B------:R-:W-:Y:S02]  /*a520*/  IMAD.MOV.U32 R44, RZ, RZ, 0x2 ;  /* 0x00000002ff2c7424 */ /* 0x000fe400078e00ff */
[----:B------:R-:W-:-:S04]  /*a530*/  IMAD.MOV.U32 R39, RZ, RZ, R45 ;  /* 0x000000ffff277224 */ /* 0x000fc800078e002d */
[----:B------:R-:W-:-:S04]  /*a540*/  @P0 IMAD.IADD R39, R14, 0x1, R39 ;  /* 0x000000010e270824 */ /* 0x000fc800078e0227 */
[----:B------:R-:W-:-:S07]  /*a550*/  IMAD.MOV.U32 R49, RZ, RZ, R39 ;  /* 0x000000ffff317224 */ /* 0x000fce00078e0027 */
[----:B------:R-:W-:Y:S05]  /*a560*/  WARPSYNC.COLLECTIVE R42, `(.L_x_117) ;  /* 0x000000002a087348 */ /* 0x000fea0003c00000 */
[----:B------:R0:W1:Y:S02]  /*a570*/  SHFL.UP P0, R45, R49, R44, R51 ;  /* 0x0400002c312d7389 */ /* 0x0000640000000033 */
[----:B01----:R-:W-:Y:S01]  /*a580*/  ENDCOLLECTIVE ;  /* 0x000000000000791b */ /* 0x003fe20003800000 */
.L_x_117:
[----:B------:R-:W-:Y:S02]  /*a590*/  IMAD.MOV.U32 R44, RZ, RZ, 0x4 ;  /* 0x00000004ff2c7424 */ /* 0x000fe400078e00ff */
[----:B------:R-:W-:-:S04]  /*a5a0*/  IMAD.MOV.U32 R38, RZ, RZ, R45 ;  /* 0x000000ffff267224 */ /* 0x000fc800078e002d */
[----:B------:R-:W-:-:S04]  /*a5b0*/  @P0 IMAD.IADD R38, R39, 0x1, R38 ;  /* 0x0000000127260824 */ /* 0x000fc800078e0226 */
[----:B------:R-:W-:-:S07]  /*a5c0*/  IMAD.MOV.U32 R49, RZ, RZ, R38 ;  /* 0x000000ffff317224 */ /* 0x000fce00078e0026 */
[----:B------:R-:W-:Y:S05]  /*a5d0*/  WARPSYNC.COLLECTIVE R42, `(.L_x_118) ;  /* 0x000000002a087348 */ /* 0x000fea0003c00000 */
[----:B------:R0:W1:Y:S02]  /*a5e0*/  SHFL.UP P0, R45, R49, R44, R51 ;  /* 0x0400002c312d7389 */ /* 0x0000640000000033 */
[----:B01----:R-:W-:Y:S01]  /*a5f0*/  ENDCOLLECTIVE ;  /* 0x000000000000791b */ /* 0x003fe20003800000 */
.L_x_118:
[----:B------:R-:W-:Y:S02]  /*a600*/  IMAD.MOV.U32 R44, RZ, RZ, 0x8 ;  /* 0x00000008ff2c7424 */ /* 0x000fe400078e00ff */
[----:B------:R-:W-:-:S04]  /*a610*/  IMAD.MOV.U32 R41, RZ, RZ, R45 ;  /* 0x000000ffff297224 */ /* 0x000fc800078e002d */
[----:B------:R-:W-:-:S04]  /*a620*/  @P0 IMAD.IADD R41, R38, 0x1, R41 ;  /* 0x0000000126290824 */ /* 0x000fc800078e0229 */
[----:B------:R-:W-:-:S07]  /*a630*/  IMAD.MOV.U32 R49, RZ, RZ, R41 ;  /* 0x000000ffff317224 */ /* 0x000fce00078e0029 */
[----:B------:R-:W-:Y:S05]  /*a640*/  WARPSYNC.COLLECTIVE R42, `(.L_x_119) ;  /* 0x000000002a087348 */ /* 0x000fea0003c00000 */
[----:B------:R0:W1:Y:S02]  /*a650*/  SHFL.UP P0, R45, R49, R44, R51 ;  /* 0x0400002c312d7389 */ /* 0x0000640000000033 */
[----:B01----:R-:W-:Y:S01]  /*a660*/  ENDCOLLECTIVE ;  /* 0x000000000000791b */ /* 0x003fe20003800000 */
.L_x_119:
[----:B------:R-:W-:Y:S02]  /*a670*/  IMAD.MOV.U32 R44, RZ, RZ, 0x10 ;  /* 0x00000010ff2c7424 */ /* 0x000fe400078e00ff */
[----:B------:R-:W-:-:S04]  /*a680*/  IMAD.MOV.U32 R40, RZ, RZ, R45 ;  /* 0x000000ffff287224 */ /* 0x000fc800078e002d */
[----:B------:R-:W-:-:S04]  /*a690*/  @P0 IMAD.IADD R40, R41, 0x1, R40 ;  /* 0x0000000129280824 */ /* 0x000fc800078e0228 */
[----:B------:R-:W-:-:S07]  /*a6a0*/  IMAD.MOV.U32 R49, RZ, RZ, R40 ;  /* 0x000000ffff317224 */ /* 0x000fce00078e0028 */
[----:B------:R-:W-:Y:S05]  /*a6b0*/  WARPSYNC.COLLECTIVE R42, `(.L_x_120) ;  /* 0x000000002a087348 */ /* 0x000fea0003c00000 */
[----:B------:R0:W1:Y:S02]  /*a6c0*/  SHFL.UP P0, R45, R49, R44, R51 ;  /* 0x0400002c312d7389 */ /* 0x0000640000000033 */
[----:B01----:R-:W-:Y:S01]  /*a6d0*/  ENDCOLLECTIVE ;  /* 0x000000000000791b */ /* 0x003fe20003800000 */
.L_x_120:
[----:B------:R-:W-:Y:S05]  /*a6e0*/  BRA `(.L_x_121) ;  /* 0xffffff80004c7947 */ /* 0x000fea000383ffff */
.L_x_122:
[----:B------:R-:W-:-:S00]  /*a6f0*/  BRA `(.L_x_122) ;  /* 0xfffffffc00fc7947 */ /* 0x000fc0000383ffff */
[----:B------:R-:W-:-:S00]  /*a700*/  NOP ;  /* 0x0000000000007918 */ /* 0x000fc00000000000 */
[----:B------:R-:W-:-:S00]  /*a710*/  NOP ;  /* 0x0000000000007918 */ /* 0x000fc00000000000 */
[----:B------:R-:W-:-:S00]  /*a720*/  NOP ;  /* 0x0000000000007918 */ /* 0x000fc00000000000 */
[----:B------:R-:W-:-:S00]  /*a730*/  NOP ;  /* 0x0000000000007918 */ /* 0x000fc00000000000 */
[----:B------:R-:W-:-:S00]  /*a740*/  NOP ;  /* 0x0000000000007918 */ /* 0x000fc00000000000 */
[----:B------:R-:W-:-:S00]  /*a750*/  NOP ;  /* 0x0000000000007918 */ /* 0x000fc00000000000 */
[----:B------:R-:W-:-:S00]  /*a760*/  NOP ;  /* 0x0000000000007918 */ /* 0x000fc00000000000 */
[----:B------:R-:W-:-:S00]  /*a770*/  NOP ;  /* 0x0000000000007918 */ /* 0x000fc00000000000 */
.L_x_798:


//--------------------- .text._ZN3cub17CUB_300001_SM_9006detail10radix_sort33DeviceRadixSortExclusiveSumKernelINS1_5radix10policy_hubIiiyE10Policy1000EyEEvPT0_ --------------------------
	.section	.text._ZN3cub17CUB_300001_SM_9006detail10radix_sort33DeviceRadixSortExclusiveSumKernelINS1_5radix10policy_hubIiiyE10Policy1000EyEEvPT0_,"ax",@progbits
	.align	128
        .global         _ZN3cub17CUB_300001_SM_9006detail10radix_sort33DeviceRadixSortExclusiveSumKernelINS1_5radix10policy_hubIiiyE10Policy1000EyEEvPT0_
        .type           _ZN3cub17CUB_300001_SM_9006detail10radix_sort33DeviceRadixSortExclusiveSumKernelINS1_5radix10policy_hubIiiyE10Policy1000EyEEvPT0_,@function
        .size           _ZN3cub17CUB_300001_SM_9006detail10radix_sort33DeviceRadixSortExclusiveSumKernelINS1_5radix10policy_hubIiiyE10Policy1000EyEEvPT0_,(.L_x_799 - _ZN3cub17CUB_300001_SM_9006detail10radix_sort33DeviceRadixSortExclusiveSumKernelINS1_5radix10policy_hubIiiyE10Policy1000EyEEvPT0_)
        .other          _ZN3cub17CUB_300001_SM_9006detail10radix_sort33DeviceRadixSortExclusiveSumKernelINS1_5radix10policy_hubIiiyE10Policy1000EyEEvPT0_,@"STO_CUDA_ENTRY STV_DEFAULT"
_ZN3cub17CUB_300001_SM_9006detail10radix_sort33DeviceRadixSortExclusiveSumKernelINS1_5radix10policy_hubIiiyE10Policy1000EyEEvPT0_:
.text._ZN3cub17CUB_300001_SM_9006detail10radix_sort33DeviceRadixSortExclusiveSumKernelINS1_5radix10policy_hubIiiyE10Policy1000EyEEvPT0_:
[----:B------:R-:W-:Y:S01]  /*0000*/  LDC R1, c[0x0][0x28] ;  /* 0x00000a00ff017b82 */ /* 0x000fe20000000800 */
[----:B------:R-:W0:Y:S07]  /*0010*/  S2R R18, SR_TID.X ;  /* 0x0000000000127919 */ /* 0x000e2e0000002100 */
[----:B------:R-:W1:Y:S01]  /*0020*/  LDC.64 R16, c[0x0][0x210] ;  /* 0x00008400ff107b82 */ /* 0x000e620000000a00 */
[----:B------:R-:W-:Y:S01]  /*0030*/  ULDC.64 UR4, c[0x0][0x208] ;  /* 0x0000820000047ab9 */ /* 0x000fe20000000a00 */
[----:B------:R-:W2:Y:S01]  /*0040*/  S2R R5, SR_CTAID.X ;  /* 0x0000000000057919 */ /* 0x000ea20000002500 */
[----:B0-----:R-:W-:Y:S01]  /*0050*/  ISETP.GT.AND P1, PT, R18, 0xff, PT ;  /* 0x000000ff1200780c */ /* 0x001fe20003f24270 */
[----:B--2---:R-:W-:-:S04]  /*0060*/  IMAD R5, R5, 0x100, R18 ;  /* 0x0000010005057824 */ /* 0x004fc800078e0212 */
[----:B-1----:R-:W-:-:S08]  /*0070*/  IMAD.WIDE R16, R5, 0x8, R16 ;  /* 0x0000000805107825 */ /* 0x002fd000078e0210 */
[----:B------:R-:W2:Y:S01]  /*0080*/  @!P1 LDG.E.64 R2, desc[UR4][R16.64] ;  /* 0x0000000410029981 */ /* 0x000ea2000c1e1b00 */
[----:B------:R-:W-:Y:S02]  /*0090*/  MOV R0, 0x400 ;  /* 0x0000040000007802 */ /* 0x000fe40000000f00 */
[C---:B------:R-:W-:Y:S01]  /*00a0*/  ISETP.GT.U32.AND P0, PT, R18.reuse, 0x1f, PT ;  /* 0x0000001f1200780c */ /* 0x040fe20003f04070 */
[----:B------:R-:W0:Y:S02]  /*00b0*/  S2R R5, SR_CgaCtaId ;  /* 0x0000000000057919 */ /* 0x000e240000008800 */
[----:B0-----:R-:W-:Y:S02]  /*00c0*/  LEA R5, R5, R0, 0x18 ;  /* 0x0000000005057211 */ /* 0x001fe400078ec0ff */
[----:B------:R-:W-:-:S05]  /*00d0*/  LEA.HI R0, R18, R18, RZ, 0x1d ;  /* 0x0000001212007211 */ /* 0x000fca00078fe8ff */
[----:B------:R-:W-:-:S05]  /*00e0*/  IMAD R0, R0, 0x8, R5 ;  /* 0x0000000800007824 */ /* 0x000fca00078e0205 */
[----:B--2---:R0:W-:Y:S01]  /*00f0*/  STS.64 [R0+0x10], R2 ;  /* 0x0000100200007388 */ /* 0x0041e20000000a00 */
[----:B------:R-:W-:Y:S06]  /*0100*/  BAR.SYNC.DEFER_BLOCKING 0x0 ;  /* 0x0000000000007b1d */ /* 0x000fec0000010000 */
[----:B------:R-:W-:Y:S05]  /*0110*/  @P0 BRA `(.L_x_123) ;  /* 0x0000000400240947 */ /* 0x000fea0003800000 */
[----:B------:R-:W-:Y:S01]  /*0120*/  IMAD R18, R18, 0x48, R5 ;  /* 0x0000004812127824 */ /* 0x000fe200078e0205 */
[----:B------:R-:W-:-:S04]  /*0130*/  UMOV UR6, 0xffffffff ;  /* 0xffffffff00067882 */ /* 0x000fc80000000000 */
[----:B------:R-:W-:Y:S04]  /*0140*/  LDS.64 R14, [R18+0x18] ;  /* 0x00001800120e7984 */ /* 0x000fe80000000a00 */
[----:B------:R-:W-:Y:S04]  /*0150*/  LDS.64 R12, [R18+0x10] ;  /* 0x00001000120c7984 */ /* 0x000fe80000000a00 */
[----:B------:R-:W1:Y:S04]  /*0160*/  LDS.64 R10, [R18+0x20] ;  /* 0x00002000120a7984 */ /* 0x000e680000000a00 */
[----:B------:R-:W-:Y:S04]  /*0170*/  LDS.64 R8, [R18+0x28] ;  /* 0x0000280012087984 */ /* 0x000fe80000000a00 */
[----:B------:R-:W2:Y:S04]  /*0180*/  LDS.64 R6, [R18+0x30] ;  /* 0x0000300012067984 */ /* 0x000ea80000000a00 */
[----:B------:R-:W-:Y:S04]  /*0190*/  LDS.64 R4, [R18+0x38] ;  /* 0x0000380012047984 */ /* 0x000fe80000000a00 */
[----:B0-----:R-:W0:Y:S04]  /*01a0*/  LDS.64 R2, [R18+0x40] ;  /* 0x0000400012027984 */ /* 0x001e280000000a00 */
[----:B------:R-:W3:Y:S01]  /*01b0*/  LDS.64 R20, [R18+0x48] ;  /* 0x0000480012147984 */ /* 0x000ee20000000a00 */
[----:B-1----:R-:W-:-:S04]  /*01c0*/  IADD3 R19, P3, P4, R10, R14, R12 ;  /* 0x0000000e0a137210 */ /* 0x002fc80007c7e00c */
[----:B------:R-:W-:Y:S02]  /*01d0*/  IADD3.X R23, R11, R15, R13, P3, P4 ;  /* 0x0000000f0b177210 */ /* 0x000fe40001fe840d */
[----:B--2---:R-:W-:-:S04]  /*01e0*/  IADD3 R19, P0, P2, R6, R19, R8 ;  /* 0x0000001306137210 */ /* 0x004fc80007a1e008 */
[----:B------:R-:W-:Y:S02]  /*01f0*/  IADD3.X R23, R7, R23, R9, P0, P2 ;  /* 0x0000001707177210 */ /* 0x000fe400007e4409 */
[----:B0-----:R-:W-:-:S04]  /*0200*/  IADD3 R19, P3, P4, R2, R19, R4 ;  /* 0x0000001302137210 */ /* 0x001fc80007c7e004 */
[----:B---3--:R-:W-:Y:S02]  /*0210*/  IADD3 R20, P0, R20, R19, RZ ;  /* 0x0000001314147210 */ /* 0x008fe40007f1e0ff */
[----:B------:R-:W-:-:S05]  /*0220*/  IADD3.X R19, R3, R23, R5, P3, P4 ;  /* 0x0000001703137210 */ /* 0x000fca0001fe8405 */
[----:B------:R-:W-:Y:S01]  /*0230*/  IMAD.X R19, R21, 0x1, R19, P0 ;  /* 0x0000000115137824 */ /* 0x000fe200000e0613 */
[----:B------:R-:W-:Y:S06]  /*0240*/  BRA.DIV UR6, `(.L_x_124) ;  /* 0x0000000206f07947 */ /* 0x000fec000b800000 */
[----:B------:R-:W0:Y:S04]  /*0250*/  SHFL.UP PT, R27, R20, 0x1, RZ ;  /* 0x04200000141b7989 */ /* 0x000e2800000e00ff */
[----:B------:R-:W1:Y:S01]  /*0260*/  SHFL.UP P0, R25, R19, 0x1, RZ ;  /* 0x0420000013197989 */ /* 0x000e6200000000ff */
[----:B0-----:R-:W-:-:S04]  /*0270*/  IADD3 R22, P2, R27, R20, RZ ;  /* 0x000000141b167210 */ /* 0x001fc80007f5e0ff */
[----:B-1----:R-:W-:Y:S01]  /*0280*/  SEL R27, R22, R27, P0 ;  /* 0x0000001b161b7207 */ /* 0x002fe20000000000 */
[----:B------:R-:W-:-:S04]  /*0290*/  IMAD.X R26, R25, 0x1, R19, P2 ;  /* 0x00000001191a7824 */ /* 0x000fc800010e0613 */
[----:B------:R-:W0:Y:S01]  /*02a0*/  SHFL.UP PT, R28, R27, 0x2, RZ ;  /* 0x044000001b1c7989 */ /* 0x000e2200000e00ff */
[----:B------:R-:W-:-:S05]  /*02b0*/  SEL R26, R26, R25, P0 ;  /* 0x000000191a1a7207 */ /* 0x000fca0000000000 */
[----:B------:R-:W1:Y:S01]  /*02c0*/  SHFL.UP P0, R25, R26, 0x2, RZ ;  /* 0x044000001a197989 */ /* 0x000e6200000000ff */
[----:B0-----:R-:W-:-:S05]  /*02d0*/  IADD3 R21, P2, R28, R27, RZ ;  /* 0x0000001b1c157210 */ /* 0x001fca0007f5e0ff */
[----:B-1----:R-:W-:Y:S01]  /*02e0*/  IMAD.X R22, R25, 0x1, R26, P2 ;  /* 0x0000000119167824 */ /* 0x002fe200010e061a */
[----:B------:R-:W-:-:S04]  /*02f0*/  SEL R28, R21, R28, P0 ;  /* 0x0000001c151c7207 */ /* 0x000fc80000000000 */
[----:B------:R-:W-:Y:S01]  /*0300*/  SEL R29, R22, R25, P0 ;  /* 0x00000019161d7207 */ /* 0x000fe20000000000 */
        /* <DEDUP_REMOVED lines=12> */
[----:B------:R0:W1:Y:S04]  /*03d0*/  SHFL.UP PT, R28, R27, 0x10, RZ ;  /* 0x060000001b1c7989 */ /* 0x00006800000e00ff */
[----:B------:R0:W2:Y:S02]  /*03e0*/  SHFL.UP P0, R25, R26, 0x10, RZ ;  /* 0x060000001a197989 */ /* 0x0000a400000000ff */
.L_x_135:
[----:B-1----:R-:W-:-:S04]  /*03f0*/  IADD3 R21, P2, R28, R27, RZ ;  /* 0x0000001b1c157210 */ /* 0x002fc80007f5e0ff */
[----:B--2---:R-:W-:Y:S01]  /*0400*/  SEL R21, R21, R28, P0 ;  /* 0x0000001c15157207 */ /* 0x004fe20000000000 */
[----:B------:R-:W-:-:S05]  /*0410*/  IMAD.X R22, R25, 0x1, R26, P2 ;  /* 0x0000000119167824 */ /* 0x000fca00010e061a */
[----:B------:R-:W-:Y:S02]  /*0420*/  SEL R22, R22, R25, P0 ;  /* 0x0000001916167207 */ /* 0x000fe40000000000 */
[----:B------:R-:W-:-:S05]  /*0430*/  IADD3 R20, P0, R21, -R20, RZ ;  /* 0x8000001415147210 */ /* 0x000fca0007f1e0ff */
[----:B------:R-:W-:Y:S01]  /*0440*/  IMAD.X R21, R22, 0x1, ~R19, P0 ;  /* 0x0000000116157824 */ /* 0x000fe200000e0e13 */
[----:B------:R-:W-:-:S04]  /*0450*/  IADD3 R12, P0, R12, R20, RZ ;  /* 0x000000140c0c7210 */ /* 0x000fc80007f1e0ff */
[----:B------:R1:W-:Y:S01]  /*0460*/  STS.64 [R18+0x10], R20 ;  /* 0x0000101412007388 */ /* 0x0003e20000000a00 */
[----:B------:R-:W-:Y:S01]  /*0470*/  IMAD.X R13, R13, 0x1, R21, P0 ;  /* 0x000000010d0d7824 */ /* 0x000fe200000e0615 */
        /* <DEDUP_REMOVED lines=17> */
[----:B------:R-:W-:-:S05]  /*0590*/  IMAD.X R3, R3, 0x1, R5, P0 ;  /* 0x0000000103037824 */ /* 0x000fca00000e0605 */
[----:B------:R1:W-:Y:S03]  /*05a0*/  STS.64 [R18+0x48], R2 ;  /* 0x0000480212007388 */ /* 0x0003e60000000a00 */
.L_x_123:
[----:B------:R-:W-:Y:S05]  /*05b0*/  WARPSYNC.ALL ;  /* 0x0000000000007948 */ /* 0x000fea0003800000 */
[----:B------:R-:W-:Y:S06]  /*05c0*/  BAR.SYNC.DEFER_BLOCKING 0x0 ;  /* 0x0000000000007b1d */ /* 0x000fec0000010000 */
[----:B------:R-:W-:Y:S05]  /*05d0*/  @P1 EXIT ;  /* 0x000000000000194d */ /* 0x000fea0003800000 */
[----:B01----:R-:W0:Y:S04]  /*05e0*/  LDS.64 R2, [R0+0x10] ;  /* 0x0000100000027984 */ /* 0x003e280000000a00 */
[----:B0-----:R-:W-:Y:S01]  /*05f0*/  STG.E.64 desc[UR4][R16.64], R2 ;  /* 0x0000000210007986 */ /* 0x001fe2000c101b04 */
[----:B------:R-:W-:Y:S05]  /*0600*/  EXIT ;  /* 0x000000000000794d */ /* 0x000fea0003800000 */
.L_x_124:
[----:B------:R-:W-:Y:S02]  /*0610*/  IMAD.MOV.U32 R24, RZ, RZ, R20 ;  /* 0x000000ffff187224 */ /* 0x000fe400078e0014 */
[----:B------:R-:W-:Y:S02]  /*0620*/  IMAD.MOV.U32 R23, RZ, RZ, 0x1 ;  /* 0x00000001ff177424 */ /* 0x000fe400078e00ff */
[----:B------:R-:W-:Y:S02]  /*0630*/  IMAD.MOV.U32 R22, RZ, RZ, RZ ;  /* 0x000000ffff167224 */ /* 0x000fe400078e00ff */
[----:B------:R-:W-:-:S07]  /*0640*/  IMAD.MOV.U32 R21, RZ, RZ, -0x1 ;  /* 0xffffffffff157424 */ /* 0x000fce00078e00ff */
[----:B------:R-:W-:Y:S05]  /*0650*/  WARPSYNC.COLLECTIVE R21, `(.L_x_125) ;  /* 0x0000000015087348 */ /* 0x000fea0003c00000 */
[----:B------:R0:W1:Y:S02]  /*0660*/  SHFL.UP P0, R25, R24, R23, R22 ;  /* 0x0400001718197389 */ /* 0x0000640000000016 */
[----:B01----:R-:W-:Y:S01]  /*0670*/  ENDCOLLECTIVE ;  /* 0x000000000000791b */ /* 0x003fe20003800000 */
.L_x_125:
[----:B------:R-:W-:Y:S02]  /*0680*/  IMAD.MOV.U32 R24, RZ, RZ, R19 ;  /* 0x000000ffff187224 */ /* 0x000fe400078e0013 */
[----:B------:R-:W-:-:S07]  /*0690*/  IMAD.MOV.U32 R27, RZ, RZ, R25 ;  /* 0x000000ffff1b7224 */ /* 0x000fce00078e0019 */
[----:B------:R-:W-:Y:S05]  /*06a0*/  WARPSYNC.COLLECTIVE R21, `(.L_x_126) ;  /* 0x0000000015087348 */ /* 0x000fea0003c00000 */
[----:B------:R0:W1:Y:S02]  /*06b0*/  SHFL.UP P0, R25, R24, R23, R22 ;  /* 0x0400001718197389 */ /* 0x0000640000000016 */
[----:B01----:R-:W-:Y:S01]  /*06c0*/  ENDCOLLECTIVE ;  /* 0x000000000000791b */ /* 0x003fe20003800000 */
.L_x_126:
[----:B------:R-:W-:Y:S01]  /*06d0*/  IADD3 R26, P2, R27, R20, RZ ;  /* 0x000000141b1a7210 */ /* 0x000fe20007f5e0ff */
[----:B------:R-:W-:-:S03]  /*06e0*/  IMAD.MOV.U32 R23, RZ, RZ, 0x2 ;  /* 0x00000002ff177424 */ /* 0x000fc600078e00ff */
[----:B------:R-:W-:Y:S01]  /*06f0*/  SEL R27, R26, R27, P0 ;  /* 0x0000001b1a1b7207 */ /* 0x000fe20000000000 */
[----:B------:R-:W-:-:S04]  /*0700*/  IMAD.X R26, R25, 0x1, R19, P2 ;  /* 0x00000001191a7824 */ /* 0x000fc800010e0613 */
[----:B------:R-:W-:Y:S01]  /*0710*/  IMAD.MOV.U32 R24, RZ, RZ, R27 ;  /* 0x000000ffff187224 */ /* 0x000fe200078e001b */
[----:B------:R-:W-:-:S07]  /*0720*/  SEL R26, R26, R25, P0 ;  /* 0x000000191a1a7207 */ /* 0x000fce0000000000 */
[----:B------:R-:W-:Y:S05]  /*0730*/  WARPSYNC.COLLECTIVE R21, `(.L_x_127) ;  /* 0x0000000015087348 */ /* 0x000fea0003c00000 */
[----:B------:R0:W1:Y:S02]  /*0740*/  SHFL.UP P0, R25, R24, R23, R22 ;  /* 0x0400001718197389 */ /* 0x0000640000000016 */
[----:B01----:R-:W-:Y:S01]  /*0750*/  ENDCOLLECTIVE ;  /* 0x000000000000791b */ /* 0x003fe20003800000 */
.L_x_127:
[----:B------:R-:W-:Y:S02]  /*0760*/  IMAD.MOV.U32 R24, RZ, RZ, R26 ;  /* 0x000000ffff187224 */ /* 0x000fe400078e001a */
[----:B------:R-:W-:-:S07]  /*0770*/  IMAD.MOV.U32 R28, RZ, RZ, R25 ;  /* 0x000000ffff1c7224 */ /* 0x000fce00078e0019 */
[----:B------:R-:W-:Y:S05]  /*0780*/  WARPSYNC.COLLECTIVE R21, `(.L_x_128) ;  /* 0x0000000015087348 */ /* 0x000fea0003c00000 */
[----:B------:R0:W1:Y:S02]  /*0790*/  SHFL.UP P0, R25, R24, R23, R22 ;  /* 0x0400001718197389 */ /* 0x0000640000000016 */
[----:B01----:R-:W-:Y:S01]  /*07a0*/  ENDCOLLECTIVE ;  /* 0x000000000000791b */ /* 0x003fe20003800000 */
.L_x_128:
        /* <DEDUP_REMOVED lines=9> */
.L_x_129:
[----:B------:R-:W-:Y:S02]  /*0840*/  IMAD.MOV.U32 R24, RZ, RZ, R29 ;  /* 0x000000ffff187224 */ /* 0x000fe400078e001d */
[----:B------:R-:W-:-:S07]  /*0850*/  IMAD.MOV.U32 R27, RZ, RZ, R25 ;  /* 0x000000ffff1b7224 */ /* 0x000fce00078e0019 */
[----:B------:R-:W-:Y:S05]  /*0860*/  WARPSYNC.COLLECTIVE R21, `(.L_x_130) ;  /* 0x0000000015087348 */ /* 0x000fea0003c00000 */
[----:B------:R0:W1:Y:S02]  /*0870*/  SHFL.UP P0, R25, R24, R23, R22 ;  /* 0x0400001718197389 */ /* 0x0000640000000016 */
[----:B01----:R-:W-:Y:S01]  /*0880*/  ENDCOLLECTIVE ;  /* 0x000000000000791b */ /* 0x003fe20003800000 */
.L_x_130:
        /* <DEDUP_REMOVED lines=9> */
.L_x_131:
[----:B------:R-:W-:Y:S02]  /*0920*/  IMAD.MOV.U32 R24, RZ, RZ, R29 ;  /* 0x000000ffff187224 */ /* 0x000fe400078e001d */
[----:B------:R-:W-:-:S07]  /*0930*/  IMAD.MOV.U32 R27, RZ, RZ, R25 ;  /* 0x000000ffff1b7224 */ /* 0x000fce00078e0019 */
[----:B------:R-:W-:Y:S05]  /*0940*/  WARPSYNC.COLLECTIVE R21, `(.L_x_132) ;  /* 0x0000000015087348 */ /* 0x000fea0003c00000 */
[----:B------:R0:W1:Y:S02]  /*0950*/  SHFL.UP P0, R25, R24, R23, R22 ;  /* 0x0400001718197389 */ /* 0x0000640000000016 */
[----:B01----:R-:W-:Y:S01]  /*0960*/  ENDCOLLECTIVE ;  /* 0x000000000000791b */ /* 0x003fe20003800000 */
.L_x_132:
        /* <DEDUP_REMOVED lines=9> */
.L_x_133:
[----:B------:R-:W-:Y:S02]  /*0a00*/  IMAD.MOV.U32 R24, RZ, RZ, R26 ;  /* 0x000000ffff187224 */ /* 0x000fe400078e001a */
[----:B------:R-:W-:-:S07]  /*0a10*/  IMAD.MOV.U32 R28, RZ, RZ, R25 ;  /* 0x000000ffff1c7224 */ /* 0x000fce00078e0019 */
[----:B------:R-:W-:Y:S05]  /*0a20*/  WARPSYNC.COLLECTIVE R21, `(.L_x_134) ;  /* 0x0000000015087348 */ /* 0x000fea0003c00000 */
[----:B------:R0:W1:Y:S02]  /*0a30*/  SHFL.UP P0, R25, R24, R23, R22 ;  /* 0x0400001718197389 */ /* 0x0000640000000016 */
[----:B01----:R-:W-:Y:S01]  /*0a40*/  ENDCOLLECTIVE ;  /* 0x000000000000791b */ /* 0x003fe20003800000 */
.L_x_134:
[----:B------:R-:W-:Y:S05]  /*0a50*/  BRA `(.L_x_135) ;  /* 0xfffffff800647947 */ /* 0x000fea000383ffff */
.L_x_136:
        /* <DEDUP_REMOVED lines=10> */
.L_x_799:


//--------------------- .text._ZN3cub17CUB_300001_SM_9006detail10radix_sort30DeviceRadixSortHistogramKernelINS1_5radix10policy_hubIiiyE10Policy1000ELNS0_9SortOrderE0EiyNS1_21identity_decomposer_tEEEvPT2_PKT1_SA_iiT3_ --------------------------
	.section	.text._ZN3cub17CUB_300001_SM_9006detail10radix_sort30DeviceRadixSortHistogramKernelINS1_5radix10policy_hubIiiyE10Policy1000ELNS0_9SortOrderE0EiyNS1_21identity_decomposer_tEEEvPT2_PKT1_SA_iiT3_,"ax",@progbits
	.align	128
        .global         _ZN3cub17CUB_300001_SM_9006detail10radix_sort30DeviceRadixSortHistogramKernelINS1_5radix10policy_hubIiiyE10Policy1000ELNS0_9SortOrderE0EiyNS1_21identity_decomposer_tEEEvPT2_PKT1_SA_iiT3_
        .type           _ZN3cub17CUB_300001_SM_9006detail10radix_sort30DeviceRadixSortHistogramKernelINS1_5radix10policy_hubIiiyE10Policy1000ELNS0_9SortOrderE0EiyNS1_21identity_decomposer_tEEEvPT2_PKT1_SA_iiT3_,@function
        .size           _ZN3cub17CUB_300001_SM_9006detail10radix_sort30DeviceRadixSortHistogramKernelINS1_5radix10policy_hubIiiyE10Policy1000ELNS0_9SortOrderE0EiyNS1_21identity_decomposer_tEEEvPT2_PKT1_SA_iiT3_,(.L_x_800 - _ZN3cub17CUB_300001_SM_9006detail10radix_sort30DeviceRadixSortHistogramKernelINS1_5radix10policy_hubIiiyE10Policy1000ELNS0_9SortOrderE0EiyNS1_21identity_decomposer_tEEEvPT2_PKT1_SA_iiT3_)
        .other          _ZN3cub17CUB_300001_SM_9006detail10radix_sort30DeviceRadixSortHistogramKernelINS1_5radix10policy_hubIiiyE10Policy1000ELNS0_9SortOrderE0EiyNS1_21identity_decomposer_tEEEvPT2_PKT1_SA_iiT3_,@"STO_CUDA_ENTRY STV_DEFAULT"
_ZN3cub17CUB_300001_SM_9006detail10radix_sort30DeviceRadixSortHistogramKernelINS1_5radix10policy_hubIiiyE10Policy1000ELNS0_9SortOrderE0EiyNS1_21identity_decomposer_tEEEvPT2_PKT1_SA_iiT3_:
.text._ZN3cub17CUB_300001_SM_9006detail10radix_sort30DeviceRadixSortHistogramKernelINS1_5radix10policy_hubIiiyE10Policy1000ELNS0_9SortOrderE0EiyNS1_21identity_decomposer_tEEEvPT2_PKT1_SA_iiT3_:
[----:B------:R-:W-:Y:S01]  /*0000*/  LDC R1, c[0x0][0x28] ;  /* 0x00000a00ff017b82 */ /* 0x000fe20000000800 */
[----:B------:R-:W-:Y:S02]  /*0010*/  ULDC.64 UR6, c[0x0][0x220] ;  /* 0x0000880000067ab9 */ /* 0x000fe40000000a00 */
[----:B------:R-:W-:-:S04]  /*0020*/  UIADD3 UR4, UP0, UR6, -0x1, URZ ;  /* 0xffffffff06047890 */ /* 0x000fc8000ff1e03f */
[----:B------:R-:W-:-:S04]  /*0030*/  UIADD3.X UR5, UR7, -0x1, URZ, UP0, !UPT ;  /* 0xffffffff07057890 */ /* 0x000fc800087fe43f */
[----:B------:R-:W-:-:S04]  /*0040*/  USHF.R.U64 UR4, UR4, 0x1e, UR5 ;  /* 0x0000001e04047899 */ /* 0x000fc80008001205 */
[----:B------:R-:W-:-:S04]  /*0050*/  UIADD3 UR4, UP0, UR4, 0x1, URZ ;  /* 0x0000000104047890 */ /* 0x000fc8000ff1e03f */
[----:B------:R-:W-:Y:S02]  /*0060*/  ULEA.HI.X UR5, UR5, URZ, URZ, 0x2, UP0 ;  /* 0x0000003f05057291 */ /* 0x000fe400080f143f */
[----:B------:R-:W-:-:S04]  /*0070*/  UISETP.LT.U32.AND UP0, UPT, UR4, UR6, UPT ;  /* 0x000000060400728c */ /* 0x000fc8000bf01070 */
[----:B------:R-:W-:-:S04]  /*0080*/  UISETP.LT.U32.AND.EX UP0, UPT, UR5, UR7, UPT, UP0 ;  /* 0x000000070500728c */ /* 0x000fc8000bf01100 */
[----:B------:R-:W-:Y:S02]  /*0090*/  USEL UR4, UR4, UR6, UP0 ;  /* 0x0000000604047287 */ /* 0x000fe40008000000 */
[----:B------:R-:W-:-:S04]  /*00a0*/  USEL UR5, UR5, UR7, UP0 ;  /* 0x0000000705057287 */ /* 0x000fc80008000000 */
[----:B------:R-:W-:-:S04]  /*00b0*/  ISETP.NE.U32.AND P0, PT, RZ, UR4, PT ;  /* 0x00000004ff007c0c */ /* 0x000fc8000bf05070 */
[----:B------:R-:W-:-:S13]  /*00c0*/  ISETP.NE.AND.EX P0, PT, RZ, UR5, PT, P0 ;  /* 0x00000005ff007c0c */ /* 0x000fda000bf05300 */
[----:B------:R-:W-:Y:S05]  /*00d0*/  @!P0 EXIT ;  /* 0x000000000000894d */ /* 0x000fea0003800000 */
[----:B------:R-:W0:Y:S01]  /*00e0*/  S2R R0, SR_TID.X ;  /* 0x0000000000007919 */ /* 0x000e220000002100 */
[----:B------:R-:W1:Y:S01]  /*00f0*/  S2UR UR8, SR_CTAID.X ;  /* 0x00000000000879c3 */ /* 0x000e620000002500 */
[----:B------:R-:W-:Y:S01]  /*0100*/  ULDC.64 UR6, c[0x0][0x228] ;  /* 0x00008a0000067ab9 */ /* 0x000fe20000000a00 */
[----:B------:R-:W-:Y:S01]  /*0110*/  ULDC UR21, c[0x0][0xc] ;  /* 0x0000030000157ab9 */ /* 0x000fe20000000800 */
[----:B------:R-:W-:Y:S02]  /*0120*/  ULOP3.LUT UR4, URZ, UR6, URZ, 0x33, !UPT ;  /* 0x000000063f047292 */ /* 0x000fe4000f8e333f */
[----:B------:R-:W-:Y:S02]  /*0130*/  UIADD3 UR6, UR7, 0x7, -UR6 ;  /* 0x0000000707067890 */ /* 0x000fe4000fffe806 */
[----:B------:R-:W-:Y:S02]  /*0140*/  UIADD3 UR9, UR4, UR7, URZ ;  /* 0x0000000704097290 */ /* 0x000fe4000fffe03f */
[----:B------:R-:W-:Y:S01]  /*0150*/  USHF.R.S32.HI UR5, URZ, 0x1f, UR6 ;  /* 0x0000001f3f057899 */ /* 0x000fe20008011406 */
[----:B------:R-:W-:Y:S01]  /*0160*/  UMOV UR4, URZ ;  /* 0x0000003f00047c82 */ /* 0x000fe20008000000 */
[----:B------:R-:W-:-:S02]  /*0170*/  USHF.R.U32.HI UR9, URZ, 0x3, UR9 ;  /* 0x000000033f097899 */ /* 0x000fc40008011609 */
[----:B------:R-:W-:Y:S01]  /*0180*/  ULEA.HI UR5, UR5, UR6, URZ, 0x3 ;  /* 0x0000000605057291 */ /* 0x000fe2000f8f183f */
[----:B------:R-:W-:-:S03]  /*0190*/  ULDC.64 UR16, c[0x0][0x208] ;  /* 0x0000820000107ab9 */ /* 0x000fc60000000a00 */
[----:B------:R-:W-:-:S04]  /*01a0*/  USHF.R.S32.HI UR5, URZ, 0x3, UR5 ;  /* 0x000000033f057899 */ /* 0x000fc80008011405 */
[----:B------:R-:W-:Y:S02]  /*01b0*/  ULOP3.LUT UR22, UR5, 0x3, URZ, 0xc0, !UPT ;  /* 0x0000000305167892 */ /* 0x000fe4000f8ec03f */
[----:B------:R-:W-:Y:S02]  /*01c0*/  UIADD3 UR23, UR5, -0x1, URZ ;  /* 0xffffffff05177890 */ /* 0x000fe4000fffe03f */
[----:B------:R-:W-:Y:S02]  /*01d0*/  UIADD3 UR10, UR5, -UR22, URZ ;  /* 0x80000016050a7290 */ /* 0x000fe4000fffe03f */
[----:B-1----:R-:W-:Y:S01]  /*01e0*/  USHF.L.U32 UR8, UR8, 0xb, URZ ;  /* 0x0000000b08087899 */ /* 0x002fe2000800063f */
[----:B------:R-:W-:Y:S01]  /*01f0*/  UMOV UR5, URZ ;  /* 0x0000003f00057c82 */ /* 0x000fe20008000000 */
[----:B0-----:R-:W-:Y:S01]  /*0200*/  SHF.R.S32.HI R2, RZ, 0x1f, R0 ;  /* 0x0000001fff027819 */ /* 0x001fe20000011400 */
        /* <DEDUP_REMOVED lines=8> */
[C---:B------:R-:W-:Y:S02]  /*0290*/  VIADD R11, R0.reuse, 0x680 ;  /* 0x00000680000b7836 */ /* 0x040fe40000000000 */
[C---:B------:R-:W-:Y:S02]  /*02a0*/  VIADD R12, R0.reuse, 0x700 ;  /* 0x00000700000c7836 */ /* 0x040fe40000000000 */
[----:B------:R-:W-:-:S07]  /*02b0*/  VIADD R13, R0, 0x780 ;  /* 0x00000780000d7836 */ /* 0x000fce0000000000 */
.L_x_170:
[----:B------:R-:W-:Y:S01]  /*02c0*/  UISETP.GE.AND UP0, UPT, UR6, 0x8, UPT ;  /* 0x000000080600788c */ /* 0x000fe2000bf06270 */
[----:B------:R-:W-:Y:S05]  /*02d0*/  BSSY B0, `(.L_x_137) ;  /* 0x000002c000007945 */ /* 0x000fea0003800000 */
[----:B------:R-:W-:-:S04]  /*02e0*/  PLOP3.LUT P0, PT, PT, PT, UP0, 0x80, 0x0 ;  /* 0x000000000000781c */ /* 0x000fc80003f0f008 */
[----:B------:R-:W-:-:S13]  /*02f0*/  ISETP.GT.OR P0, PT, R0, 0xff, !P0 ;  /* 0x000000ff0000780c */ /* 0x000fda0004704670 */
[----:B0123--:R-:W-:Y:S05]  /*0300*/  @P0 BRA `(.L_x_138) ;  /* 0x0000000000a00947 */ /* 0x00ffea0003800000 */
[----:B------:R-:W0:Y:S02]  /*0310*/  S2R R0, SR_TID.X ;  /* 0x0000000000007919 */ /* 0x000e240000002100 */
[----:B0-----:R-:W-:-:S07]  /*0320*/  IMAD.MOV.U32 R14, RZ, RZ, R0 ;  /* 0x000000ffff0e7224 */ /* 0x001fce00078e0000 */
.L_x_142:
[----:B------:R-:W-:Y:S01]  /*0330*/  UISETP.GE.U32.AND UP0, UPT, UR23, 0x3, UPT ;  /* 0x000000031700788c */ /* 0x000fe2000bf06070 */
[----:B------:R-:W-:Y:S01]  /*0340*/  ISETP.NE.AND P1, PT, RZ, UR22, PT ;  /* 0x00000016ff007c0c */ /* 0x000fe2000bf25270 */
[----:B01----:R-:W-:-:S04]  /*0350*/  IMAD.MOV.U32 R15, RZ, RZ, RZ ;  /* 0x000000ffff0f7224 */ /* 0x003fc800078e00ff */
[----:B------:R-:W-:-:S13]  /*0360*/  PLOP3.LUT P0, PT, PT, PT, UP0, 0x80, 0x0 ;  /* 0x000000000000781c */ /* 0x000fda0003f0f008 */
[----:B------:R-:W-:Y:S05]  /*0370*/  @!P0 BRA `(.L_x_139) ;  /* 0x0000000000408947 */ /* 0x000fea0003800000 */
[----:B------:R-:W0:Y:S01]  /*0380*/  S2UR UR7, SR_CgaCtaId ;  /* 0x00000000000779c3 */ /* 0x000e220000008800 */
[----:B------:R-:W-:Y:S01]  /*0390*/  UMOV UR6, 0x400 ;  /* 0x0000040000067882 */ /* 0x000fe20000000000 */
[----:B------:R-:W-:Y:S02]  /*03a0*/  IMAD.MOV.U32 R15, RZ, RZ, RZ ;  /* 0x000000ffff0f7224 */ /* 0x000fe400078e00ff */
[----:B------:R-:W-:Y:S01]  /*03b0*/  IMAD.U32 R17, RZ, RZ, UR10 ;  /* 0x0000000aff117e24 */ /* 0x000fe2000f8e00ff */
[----:B0-----:R-:W-:-:S06]  /*03c0*/  ULEA UR6, UR7, UR6, 0x18 ;  /* 0x0000000607067291 */ /* 0x001fcc000f8ec03f */
[----:B------:R-:W-:-:S05]  /*03d0*/  LEA R16, R14, UR6, 0x2 ;  /* 0x000000060e107c11 */ /* 0x000fca000f8e10ff */
[----:B------:R-:W-:-:S07]  /*03e0*/  VIADD R16, R16, 0x800 ;  /* 0x0000080010107836 */ /* 0x000fce0000000000 */
.L_x_140:
[----:B------:R-:W-:Y:S01]  /*03f0*/  VIADD R17, R17, 0xfffffffc ;  /* 0xfffffffc11117836 */ /* 0x000fe20000000000 */
[----:B------:R-:W-:Y:S01]  /*0400*/  STS [R16+-0x800], RZ ;  /* 0xfff800ff10007388 */ /* 0x000fe20000000800 */
[----:B------:R-:W-:-:S03]  /*0410*/  VIADD R15, R15, 0x4 ;  /* 0x000000040f0f7836 */ /* 0x000fc60000000000 */
[----:B------:R-:W-:Y:S01]  /*0420*/  ISETP.NE.AND P0, PT, R17, RZ, PT ;  /* 0x000000ff1100720c */ /* 0x000fe20003f05270 */
[----:B------:R-:W-:Y:S04]  /*0430*/  STS [R16+-0x400], RZ ;  /* 0xfffc00ff10007388 */ /* 0x000fe80000000800 */
[----:B------:R-:W-:Y:S04]  /*0440*/  STS [R16], RZ ;  /* 0x000000ff10007388 */ /* 0x000fe80000000800 */
[----:B------:R0:W-:Y:S02]  /*0450*/  STS [R16+0x400], RZ ;  /* 0x000400ff10007388 */ /* 0x0001e40000000800 */
[----:B0-----:R-:W-:-:S02]  /*0460*/  VIADD R16, R16, 0x1000 ;  /* 0x0000100010107836 */ /* 0x001fc40000000000 */
[----:B------:R-:W-:Y:S05]  /*0470*/  @P0 BRA `(.L_x_140) ;  /* 0xfffffffc00dc0947 */ /* 0x000fea000383ffff */
.L_x_139:
[----:B------:R-:W-:Y:S05]  /*0480*/  @!P1 BRA `(.L_x_141) ;  /* 0x0000000000349947 */ /* 0x000fea0003800000 */
[----:B------:R-:W0:Y:S01]  /*0490*/  S2UR UR7, SR_CgaCtaId ;  /* 0x00000000000779c3 */ /* 0x000e220000008800 */
[----:B------:R-:W-:Y:S01]  /*04a0*/  UMOV UR6, 0x400 ;  /* 0x0000040000067882 */ /* 0x000fe20000000000 */
[----:B------:R-:W-:-:S06]  /*04b0*/  UISETP.NE.AND UP0, UPT, UR22, 0x1, UPT ;  /* 0x000000011600788c */ /* 0x000fcc000bf05270 */
[----:B------:R-:W-:Y:S01]  /*04c0*/  PLOP3.LUT P0, PT, PT, PT, UP0, 0x80, 0x0 ;  /* 0x000000000000781c */ /* 0x000fe20003f0f008 */
[----:B0-----:R-:W-:-:S06]  /*04d0*/  ULEA UR6, UR7, UR6, 0x18 ;  /* 0x0000000607067291 */ /* 0x001fcc000f8ec03f */
[----:B------:R-:W-:-:S05]  /*04e0*/  LEA R15, R15, UR6, 0xa ;  /* 0x000000060f0f7c11 */ /* 0x000fca000f8e50ff */
[----:B------:R-:W-:-:S05]  /*04f0*/  IMAD R15, R14, 0x4, R15 ;  /* 0x000000040e0f7824 */ /* 0x000fca00078e020f */
[----:B------:R0:W-:Y:S01]  /*0500*/  STS [R15], RZ ;  /* 0x000000ff0f007388 */ /* 0x0001e20000000800 */
[----:B------:R-:W-:Y:S05]  /*0510*/  @!P0 BRA `(.L_x_141) ;  /* 0x0000000000108947 */ /* 0x000fea0003800000 */
[----:B------:R-:W-:Y:S01]  /*0520*/  UISETP.NE.AND UP0, UPT, UR22, 0x2, UPT ;  /* 0x000000021600788c */ /* 0x000fe2000bf05270 */
[----:B------:R1:W-:Y:S05]  /*0530*/  STS [R15+0x400], RZ ;  /* 0x000400ff0f007388 */ /* 0x0003ea0000000800 */
[----:B------:R-:W-:-:S13]  /*0540*/  PLOP3.LUT P0, PT, PT, PT, UP0, 0x80, 0x0 ;  /* 0x000000000000781c */ /* 0x000fda0003f0f008 */
[----:B------:R1:W-:Y:S02]  /*0550*/  @P0 STS [R15+0x800], RZ ;  /* 0x000800ff0f000388 */ /* 0x0003e40000000800 */
.L_x_141:
[C---:B------:R-:W-:Y:S01]  /*0560*/  ISETP.GE.AND P0, PT, R14.reuse, 0x80, PT ;  /* 0x000000800e00780c */ /* 0x040fe20003f06270 */
[----:B------:R-:W-:-:S12]  /*0570*/  VIADD R14, R14, 0x80 ;  /* 0x000000800e0e7836 */ /* 0x000fd80000000000 */
[----:B------:R-:W-:Y:S05]  /*0580*/  @!P0 BRA `(.L_x_142) ;  /* 0xfffffffc00688947 */ /* 0x000fea000383ffff */
.L_x_138:
[----:B------:R-:W-:Y:S05]  /*0590*/  BSYNC B0 ;  /* 0x0000000000007941 */ /* 0x000fea0003800000 */
.L_x_137:
[----:B------:R-:W-:Y:S01]  /*05a0*/  ULDC.64 UR12, c[0x0][0x220] ;  /* 0x00008800000c7ab9 */ /* 0x000fe20000000a00 */
[----:B------:R-:W-:Y:S02]  /*05b0*/  USHF.L.U64.HI UR7, UR4, 0x1e, UR5 ;  /* 0x0000001e04077899 */ /* 0x000fe40008010205 */
[----:B------:R-:W-:-:S04]  /*05c0*/  ULEA UR6, UP0, -UR4, UR12, 0x1e ;  /* 0x0000000c04067291 */ /* 0x000fc8000f80f13f */
[----:B------:R-:W-:Y:S02]  /*05d0*/  UIADD3.X UR7, ~UR7, UR13, URZ, UP0, !UPT ;  /* 0x0000000d07077290 */ /* 0x000fe400087fe53f */
[----:B------:R-:W-:-:S04]  /*05e0*/  UISETP.LT.U32.AND UP0, UPT, UR6, 0x40000000, UPT ;  /* 0x400000000600788c */ /* 0x000fc8000bf01070 */
[----:B------:R-:W-:-:S04]  /*05f0*/  UISETP.LT.U32.AND.EX UP0, UPT, UR7, URZ, UPT, UP0 ;  /* 0x0000003f0700728c */ /* 0x000fc8000bf01100 */
[----:B------:R-:W-:Y:S02]  /*0600*/  USEL UR6, UR6, 0x40000000, UP0 ;  /* 0x4000000006067887 */ /* 0x000fe40008000000 */
[----:B------:R-:W-:Y:S02]  /*0610*/  USEL UR7, UR7, URZ, UP0 ;  /* 0x0000003f07077287 */ /* 0x000fe40008000000 */
[----:B------:R-:W-:-:S04]  /*0620*/  UISETP.GT.U32.AND UP0, UPT, UR6, UR8, UPT ;  /* 0x000000080600728c */ /* 0x000fc8000bf04070 */
[----:B------:R-:W-:-:S03]  /*0630*/  UISETP.GT.U32.AND.EX UP0, UPT, UR7, URZ, UPT, UP0 ;  /* 0x0000003f0700728c */ /* 0x000fc6000bf04100 */
[----:B------:R-:W-:Y:S02]  /*0640*/  ULDC.64 UR6, c[0x0][0x228] ;  /* 0x00008a0000067ab9 */ /* 0x000fe40000000a00 */
[----:B------:R-:W-:Y:S01]  /*0650*/  UISETP.GE.OR UP0, UPT, UR6, UR7, !UP0 ;  /* 0x000000070600728c */ /* 0x000fe2000c706670 */
[----:B------:R-:W-:Y:S08]  /*0660*/  BAR.SYNC.DEFER_BLOCKING 0x0 ;  /* 0x0000000000007b1d */ /* 0x000ff00000010000 */
[----:B------:R-:W-:Y:S01]  /*0670*/  BAR.SYNC.DEFER_BLOCKING 0x0 ;  /* 0x0000000000007b1d */ /* 0x000fe20000010000 */
[----:B------:R-:W-:-:S13]  /*0680*/  PLOP3.LUT P0, PT, PT, PT, UP0, 0x80, 0x0 ;  /* 0x000000000000781c */ /* 0x000fda0003f0f008 */
[----:B------:R-:W-:Y:S05]  /*0690*/  @P0 BRA `(.L_x_143) ;  /* 0x0000001400780947 */ /* 0x000fea0003800000 */
[----:B------:R-:W-:Y:S01]  /*06a0*/  UMOV UR15, UR8 ;  /* 0x00000008000f7c82 */ /* 0x000fe20008000000 */
[----:B------:R-:W-:-:S05]  /*06b0*/  UMOV UR7, URZ ;  /* 0x0000003f00077c82 */ /* 0x000fca0008000000 */
.L_x_150:
[----:B------:R-:W-:Y:S01]  /*06c0*/  ULEA UR11, UP0, UR4, UR15, 0x1e ;  /* 0x0000000f040b7291 */ /* 0x000fe2000f80f03f */
[----:B------:R-:W-:Y:S01]  /*06d0*/  BSSY B0, `(.L_x_144) ;  /* 0x0000055000007945 */ /* 0x000fe20003800000 */
[----:B------:R-:W-:Y:S01]  /*06e0*/  ULDC.64 UR12, c[0x0][0x220] ;  /* 0x00008800000c7ab9 */ /* 0x000fe20000000a00 */
[----:B------:R-:W-:Y:S01]  /*06f0*/  ULDC.64 UR18, c[0x0][0x218] ;  /* 0x0000860000127ab9 */ /* 0x000fe20000000a00 */
[----:B------:R-:W-:Y:S02]  /*0700*/  ULEA.HI.X UR14, UR4, UR7, UR5, 0x1e, UP0 ;  /* 0x00000007040e7291 */ /* 0x000fe400080ff405 */
[----:B------:R-:W-:Y:S02]  /*0710*/  UIADD3 UR20, UP0, -UR11, UR12, URZ ;  /* 0x0000000c0b147290 */ /* 0x000fe4000ff1e13f */
[----:B01----:R-:W-:Y:S02]  /*0720*/  IADD3 R15, P0, R0, UR11, RZ ;  /* 0x0000000b000f7c10 */ /* 0x003fe4000ff1e0ff */
[----:B------:R-:W-:-:S02]  /*0730*/  UIADD3.X UR6, ~UR14, UR13, URZ, UP0, !UPT ;  /* 0x0000000d0e067290 */ /* 0x000fc400087fe53f */
[----:B------:R-:W-:Y:S01]  /*0740*/  IADD3.X R16, R2, UR14, RZ, P0, !PT ;  /* 0x0000000e02107c10 */ /* 0x000fe200087fe4ff */
[----:B------:R-:W-:Y:S01]  /*0750*/  UISETP.GT.U32.AND UP0, UPT, UR20, 0x7ff, UPT ;  /* 0x000007ff1400788c */ /* 0x000fe2000bf04070 */
[----:B------:R-:W-:-:S03]  /*0760*/  LEA R14, P0, R15, UR18, 0x2 ;  /* 0x000000120f0e7c11 */ /* 0x000fc6000f8010ff */
[----:B------:R-:W-:Y:S01]  /*0770*/  UISETP.GT.U32.AND.EX UP0, UPT, UR6, URZ, UPT, UP0 ;  /* 0x0000003f0600728c */ /* 0x000fe2000bf04100 */
[----:B------:R-:W-:-:S05]  /*0780*/  LEA.HI.X R15, R15, UR19, R16, 0x2, P0 ;  /* 0x000000130f0f7c11 */ /* 0x000fca00080f1410 */
[----:B------:R-:W-:-:S13]  /*0790*/  PLOP3.LUT P1, PT, PT, PT, UP0, 0x80, 0x0 ;  /* 0x000000000000781c */ /* 0x000fda0003f2f008 */
[----:B------:R-:W-:Y:S05]  /*07a0*/  @P1 BRA `(.L_x_145) ;  /* 0x0000000000dc1947 */ /* 0x000fea0003800000 */
[----:B------:R-:W0:Y:S01]  /*07b0*/  S2R R0, SR_TID.X ;  /* 0x0000000000007919 */ /* 0x000e220000002100 */
[----:B------:R-:W-:Y:S01]  /*07c0*/  ISETP.GE.AND P5, PT, R3, UR20, PT ;  /* 0x0000001403007c0c */ /* 0x000fe2000bfa6270 */
[----:B------:R-:W-:Y:S01]  /*07d0*/  IMAD.MOV.U32 R29, RZ, RZ, 0x7fffffff ;  /* 0x7fffffffff1d7424 */ /* 0x000fe200078e00ff */
[----:B------:R-:W-:Y:S01]  /*07e0*/  ISETP.GE.AND P4, PT, R4, UR20, PT ;  /* 0x0000001404007c0c */ /* 0x000fe2000bf86270 */
[----:B------:R-:W-:Y:S01]  /*07f0*/  IMAD.MOV.U32 R31, RZ, RZ, 0x7fffffff ;  /* 0x7fffffffff1f7424 */ /* 0x000fe200078e00ff */
[----:B------:R-:W-:Y:S01]  /*0800*/  ISETP.GE.AND P1, PT, R5, UR20, PT ;  /* 0x0000001405007c0c */ /* 0x000fe2000bf26270 */
[----:B------:R-:W-:Y:S01]  /*0810*/  IMAD.MOV.U32 R33, RZ, RZ, 0x7fffffff ;  /* 0x7fffffffff217424 */ /* 0x000fe200078e00ff */
[----:B------:R-:W-:Y:S02]  /*0820*/  ISETP.GE.AND P6, PT, R7, UR20, PT ;  /* 0x0000001407007c0c */ /* 0x000fe4000bfc6270 */
[----:B------:R-:W-:-:S05]  /*0830*/  ISETP.GE.AND P0, PT, R6, UR20, PT ;  /* 0x0000001406007c0c */ /* 0x000fca000bf06270 */
[----:B------:R1:W5:Y:S01]  /*0840*/  @!P5 LDG.E R29, desc[UR16][R14.64+0xa00] ;  /* 0x000a00100e1dd981 */ /* 0x000362000c1e1900 */
[----:B------:R-:W-:-:S03]  /*0850*/  ISETP.GE.AND P5, PT, R8, UR20, PT ;  /* 0x0000001408007c0c */ /* 0x000fc6000bfa6270 */
[----:B------:R1:W5:Y:S01]  /*0860*/  @!P4 LDG.E R31, desc[UR16][R14.64+0xc00] ;  /* 0x000c00100e1fc981 */ /* 0x000362000c1e1900 */
[----:B------:R-:W-:-:S03]  /*0870*/  ISETP.GE.AND P4, PT, R9, UR20, PT ;  /* 0x0000001409007c0c */ /* 0x000fc6000bf86270 */
[----:B------:R1:W5:Y:S01]  /*0880*/  @!P1 LDG.E R33, desc[UR16][R14.64+0xe00] ;  /* 0x000e00100e219981 */ /* 0x000362000c1e1900 */
[----:B------:R-:W-:Y:S01]  /*0890*/  ISETP.GE.AND P1, PT, R10, UR20, PT ;  /* 0x000000140a007c0c */ /* 0x000fe2000bf26270 */
[----:B0-----:R-:W-:-:S05]  /*08a0*/  VIADD R16, R0, 0x80 ;  /* 0x0000008000107836 */ /* 0x001fca0000000000 */
[----:B------:R-:W-:Y:S01]  /*08b0*/  ISETP.GE.AND P3, PT, R16, UR20, PT ;  /* 0x0000001410007c0c */ /* 0x000fe2000bf66270 */
[----:B------:R-:W-:Y:S02]  /*08c0*/  VIADD R16, R0, 0x100 ;  /* 0x0000010000107836 */ /* 0x000fe40000000000 */
[----:B------:R-:W-:Y:S02]  /*08d0*/  IMAD.MOV.U32 R24, RZ, RZ, 0x7fffffff ;  /* 0x7fffffffff187424 */ /* 0x000fe400078e00ff */
[----:B------:R-:W-:Y:S01]  /*08e0*/  IMAD.MOV.U32 R22, RZ, RZ, 0x7fffffff ;  /* 0x7fffffffff167424 */ /* 0x000fe200078e00ff */
[----:B------:R-:W-:Y:S01]  /*08f0*/  ISETP.GE.AND P2, PT, R16, UR20, PT ;  /* 0x0000001410007c0c */ /* 0x000fe2000bf46270 */
[----:B------:R-:W-:Y:S02]  /*0900*/  IMAD.MOV.U32 R20, RZ, RZ, 0x7fffffff ;  /* 0x7fffffffff147424 */ /* 0x000fe400078e00ff */
[----:B------:R-:W-:Y:S01]  /*0910*/  IMAD.MOV.U32 R18, RZ, RZ, 0x7fffffff ;  /* 0x7fffffffff127424 */ /* 0x000fe200078e00ff */
[----:B------:R1:W5:Y:S01]  /*0920*/  @!P6 LDG.E R24, desc[UR16][R14.64+0x1200] ;  /* 0x001200100e18e981 */ /* 0x000362000c1e1900 */
[----:B------:R-:W-:-:S02]  /*0930*/  VIADD R16, R0, 0x180 ;  /* 0x0000018000107836 */ /* 0x000fc40000000000 */
[----:B------:R-:W-:Y:S01]  /*0940*/  VIADD R17, R0, 0x200 ;  /* 0x0000020000117836 */ /* 0x000fe20000000000 */
[----:B------:R1:W5:Y:S01]  /*0950*/  @!P5 LDG.E R22, desc[UR16][R14.64+0x1400] ;  /* 0x001400100e16d981 */ /* 0x000362000c1e1900 */
[----:B------:R-:W-:Y:S02]  /*0960*/  ISETP.GE.AND P6, PT, R12, UR20, PT ;  /* 0x000000140c007c0c */ /* 0x000fe4000bfc6270 */
[----:B------:R-:W-:Y:S01]  /*0970*/  ISETP.GE.AND P5, PT, R0, UR20, PT ;  /* 0x0000001400007c0c */ /* 0x000fe2000bfa6270 */
[----:B------:R1:W5:Y:S01]  /*0980*/  @!P4 LDG.E R20, desc[UR16][R14.64+0x1600] ;  /* 0x001600100e14c981 */ /* 0x000362000c1e1900 */
[----:B------:R-:W-:-:S03]  /*0990*/  ISETP.GE.AND P4, PT, R16, UR20, PT ;  /* 0x0000001410007c0c */ /* 0x000fc6000bf86270 */
[----:B------:R1:W5:Y:S01]  /*09a0*/  @!P1 LDG.E R18, desc[UR16][R14.64+0x1800] ;  /* 0x001800100e129981 */ /* 0x000362000c1e1900 */
[----:B------:R-:W-:Y:S01]  /*09b0*/  ISETP.GE.AND P1, PT, R17, UR20, PT ;  /* 0x0000001411007c0c */ /* 0x000fe2000bf26270 */
[----:B------:R-:W-:Y:S02]  /*09c0*/  IMAD.MOV.U32 R25, RZ, RZ, 0x7fffffff ;  /* 0x7fffffffff197424 */ /* 0x000fe400078e00ff */
[----:B------:R-:W-:Y:S02]  /*09d0*/  IMAD.MOV.U32 R19, RZ, RZ, 0x7fffffff ;  /* 0x7fffffffff137424 */ /* 0x000fe400078e00ff */
[----:B------:R-:W-:Y:S02]  /*09e0*/  IMAD.MOV.U32 R16, RZ, RZ, 0x7fffffff ;  /* 0x7fffffffff107424 */ /* 0x000fe400078e00ff */
[----:B------:R-:W-:Y:S01]  /*09f0*/  IMAD.MOV.U32 R23, RZ, RZ, 0x7fffffff ;  /* 0x7fffffffff177424 */ /* 0x000fe200078e00ff */
[----:B------:R1:W5:Y:S01]  /*0a00*/  @!P5 LDG.E R25, desc[UR16][R14.64] ;  /* 0x000000100e19d981 */ /* 0x000362000c1e1900 */
[----:B------:R-:W-:-:S02]  /*0a10*/  IMAD.MOV.U32 R21, RZ, RZ, 0x7fffffff ;  /* 0x7fffffffff157424 */ /* 0x000fc400078e00ff */
[----:B------:R-:W-:Y:S01]  /*0a20*/  IMAD.MOV.U32 R27, RZ, RZ, 0x7fffffff ;  /* 0x7fffffffff1b7424 */ /* 0x000fe200078e00ff */
[----:B------:R1:W5:Y:S04]  /*0a30*/  @!P6 LDG.E R16, desc[UR16][R14.64+0x1c00] ;  /* 0x001c00100e10e981 */ /* 0x000368000c1e1900 */
[----:B------:R1:W5:Y:S04]  /*0a40*/  @!P3 LDG.E R19, desc[UR16][R14.64+0x200] ;  /* 0x000200100e13b981 */ /* 0x000368000c1e1900 */
[----:B------:R1:W5:Y:S04]  /*0a50*/  @!P2 LDG.E R23, desc[UR16][R14.64+0x400] ;  /* 0x000400100e17a981 */ /* 0x000368000c1e1900 */
[----:B------:R1:W5:Y:S04]  /*0a60*/  @!P4 LDG.E R21, desc[UR16][R14.64+0x600] ;  /* 0x000600100e15c981 */ /* 0x000368000c1e1900 */
[----:B------:R1:W5:Y:S01]  /*0a70*/  @!P1 LDG.E R27, desc[UR16][R14.64+0x800] ;  /* 0x000800100e1b9981 */ /* 0x000362000c1e1900 */
[----:B------:R-:W-:-:S06]  /*0a80*/  IMAD.MOV.U32 R26, RZ, RZ, 0x7fffffff ;  /* 0x7fffffffff1a7424 */ /* 0x000fcc00078e00ff */
[----:B------:R1:W5:Y:S01]  /*0a90*/  @!P0 LDG.E R26, desc[UR16][R14.64+0x1000] ;  /* 0x001000100e1a8981 */ /* 0x000362000c1e1900 */
[----:B------:R-:W-:Y:S01]  /*0aa0*/  ISETP.GE.AND P0, PT, R11, UR20, PT ;  /* 0x000000140b007c0c */ /* 0x000fe2000bf06270 */
[----:B------:R-:W-:-:S12]  /*0ab0*/  IMAD.MOV.U32 R28, RZ, RZ, 0x7fffffff ;  /* 0x7fffffffff1c7424 */ /* 0x000fd800078e00ff */
[----:B------:R1:W5:Y:S01]  /*0ac0*/  @!P0 LDG.E R28, desc[UR16][R14.64+0x1a00] ;  /* 0x001a00100e1c8981 */ /* 0x000362000c1e1900 */
[----:B------:R-:W-:Y:S01]  /*0ad0*/  ISETP.GE.AND P0, PT, R13, UR20, PT ;  /* 0x000000140d007c0c */ /* 0x000fe2000bf06270 */
[----:B------:R-:W-:-:S12]  /*0ae0*/  IMAD.MOV.U32 R17, RZ, RZ, 0x7fffffff ;  /* 0x7fffffffff117424 */ /* 0x000fd800078e00ff */
[----:B-1----:R-:W-:Y:S05]  /*0af0*/  @P0 BRA `(.L_x_146) ;  /* 0x0000000000480947 */ /* 0x002fea0003800000 */
[----:B------:R1:W5:Y:S01]  /*0b00*/  LDG.E R17, desc[UR16][R14.64+0x1e00] ;  /* 0x001e00100e117981 */ /* 0x000362000c1e1900 */
[----:B------:R-:W-:Y:S05]  /*0b10*/  BRA `(.L_x_146) ;  /* 0x0000000000407947 */ /* 0x000fea0003800000 */
.L_x_145:
        /* <DEDUP_REMOVED lines=16> */
.L_x_146:
[----:B------:R-:W-:Y:S05]  /*0c20*/  BSYNC B0 ;  /* 0x0000000000007941 */ /* 0x000fea0003800000 */
.L_x_144:
[----:B------:R-:W-:Y:S01]  /*0c30*/  ISETP.NE.AND P0, PT, RZ, UR9, PT ;  /* 0x00000009ff007c0c */ /* 0x000fe2000bf05270 */
[----:B------:R-:W-:Y:S01]  /*0c40*/  UIADD3 UR6, UR9, 0x1, URZ ;  /* 0x0000000109067890 */ /* 0x000fe2000fffe03f */
[----:B-----5:R-:W-:Y:S01]  /*0c50*/  LOP3.LUT R25, R25, 0x80000000, RZ, 0x3c, !PT ;  /* 0x8000000019197812 */ /* 0x020fe200078e3cff */
[----:B------:R-:W-:Y:S01]  /*0c60*/  ULDC UR11, c[0x0][0x228] ;  /* 0x00008a00000b7ab9 */ /* 0x000fe20000000800 */
[----:B------:R-:W-:Y:S01]  /*0c70*/  LOP3.LUT R19, R19, 0x80000000, RZ, 0x3c, !PT ;  /* 0x8000000013137812 */ /* 0x000fe200078e3cff */
[----:B------:R-:W-:Y:S01]  /*0c80*/  ULOP3.LUT UR6, UR6, 0x1, URZ, 0xc0, !UPT ;  /* 0x0000000106067892 */ /* 0x000fe2000f8ec03f */
[----:B------:R-:W-:Y:S02]  /*0c90*/  LOP3.LUT R23, R23, 0x80000000, RZ, 0x3c, !PT ;  /* 0x8000000017177812 */ /* 0x000fe400078e3cff */
[----:B------:R-:W-:Y:S02]  /*0ca0*/  LOP3.LUT R21, R21, 0x80000000, RZ, 0x3c, !PT ;  /* 0x8000000015157812 */ /* 0x000fe400078e3cff */
[----:B------:R-:W-:-:S02]  /*0cb0*/  LOP3.LUT R27, R27, 0x80000000, RZ, 0x3c, !PT ;  /* 0x800000001b1b7812 */ /* 0x000fc400078e3cff */
[----:B------:R-:W-:Y:S01]  /*0cc0*/  ISETP.NE.AND P1, PT, RZ, UR6, PT ;  /* 0x00000006ff007c0c */ /* 0x000fe2000bf25270 */
[----:B------:R-:W-:Y:S01]  /*0cd0*/  UMOV UR6, URZ ;  /* 0x0000003f00067c82 */ /* 0x000fe20008000000 */
[----:B------:R-:W-:Y:S02]  /*0ce0*/  LOP3.LUT R29, R29, 0x80000000, RZ, 0x3c, !PT ;  /* 0x800000001d1d7812 */ /* 0x000fe400078e3cff */
[----:B------:R-:W-:Y:S02]  /*0cf0*/  LOP3.LUT R31, R31, 0x80000000, RZ, 0x3c, !PT ;  /* 0x800000001f1f7812 */ /* 0x000fe400078e3cff */
[----:B------:R-:W-:Y:S02]  /*0d00*/  LOP3.LUT R33, R33, 0x80000000, RZ, 0x3c, !PT ;  /* 0x8000000021217812 */ /* 0x000fe400078e3cff */
[----:B------:R-:W-:Y:S02]  /*0d10*/  LOP3.LUT R26, R26, 0x80000000, RZ, 0x3c, !PT ;  /* 0x800000001a1a7812 */ /* 0x000fe400078e3cff */
[----:B------:R-:W-:-:S02]  /*0d20*/  LOP3.LUT R24, R24, 0x80000000, RZ, 0x3c, !PT ;  /* 0x8000000018187812 */ /* 0x000fc400078e3cff */
[----:B------:R-:W-:Y:S02]  /*0d30*/  LOP3.LUT R22, R22, 0x80000000, RZ, 0x3c, !PT ;  /* 0x8000000016167812 */ /* 0x000fe400078e3cff */
[----:B------:R-:W-:Y:S02]  /*0d40*/  LOP3.LUT R20, R20, 0x80000000, RZ, 0x3c, !PT ;  /* 0x8000000014147812 */ /* 0x000fe400078e3cff */
[----:B------:R-:W-:Y:S02]  /*0d50*/  LOP3.LUT R18, R18, 0x80000000, RZ, 0x3c, !PT ;  /* 0x8000000012127812 */ /* 0x000fe400078e3cff */
[----:B01----:R-:W-:Y:S02]  /*0d60*/  LOP3.LUT R15, R28, 0x80000000, RZ, 0x3c, !PT ;  /* 0x800000001c0f7812 */ /* 0x003fe400078e3cff */
[----:B------:R-:W-:Y:S02]  /*0d70*/  LOP3.LUT R14, R16, 0x80000000, RZ, 0x3c, !PT ;  /* 0x80000000100e7812 */ /* 0x000fe400078e3cff */
[----:B------:R-:W-:Y:S01]  /*0d80*/  LOP3.LUT R17, R17, 0x80000000, RZ, 0x3c, !PT ;  /* 0x8000000011117812 */ /* 0x000fe200078e3cff */
[----:B------:R-:W-:Y:S06]  /*0d90*/  @!P0 BRA `(.L_x_147) ;  /* 0x00000008005c8947 */ /* 0x000fec0003800000 */
[----:B------:R-:W0:Y:S01]  /*0da0*/  S2UR UR14, SR_CgaCtaId ;  /* 0x00000000000e79c3 */ /* 0x000e220000008800 */
[----:B------:R-:W-:Y:S01]  /*0db0*/  UIADD3 UR19, UR9, 0x1, URZ ;  /* 0x0000000109137890 */ /* 0x000fe2000fffe03f */
[----:B------:R-:W-:-:S03]  /*0dc0*/  UMOV UR6, 0x400 ;  /* 0x0000040000067882 */ /* 0x000fc60000000000 */
[----:B------:R-:W-:Y:S02]  /*0dd0*/  ULOP3.LUT UR20, UR19, 0x1, URZ, 0xc0, !UPT ;  /* 0x0000000113147892 */ /* 0x000fe4000f8ec03f */
[----:B0-----:R-:W-:Y:S02]  /*0de0*/  ULEA UR18, UR14, UR6, 0x18 ;  /* 0x000000060e127291 */ /* 0x001fe4000f8ec03f */
[----:B------:R-:W-:Y:S01]  /*0df0*/  UIADD3 UR14, UR19, -UR20, URZ ;  /* 0x80000014130e7290 */ /* 0x000fe2000fffe03f */
[----:B------:R-:W-:-:S11]  /*0e00*/  UMOV UR6, URZ ;  /* 0x0000003f00067c82 */ /* 0x000fd60008000000 */
.L_x_148:
[----:B0-----:R-:W0:Y:S01]  /*0e10*/  LDC R16, c[0x0][0x22c] ;  /* 0x00008b00ff107b82 */ /* 0x001e220000000800 */
[----:B------:R-:W-:Y:S01]  /*0e20*/  IMAD R35, RZ, RZ, -UR11 ;  /* 0x8000000bff237e24 */ /* 0x000fe2000f8e02ff */
[----:B------:R-:W-:Y:S01]  /*0e30*/  SHF.R.U32.HI R37, RZ, UR11, R19 ;  /* 0x0000000bff257c19 */ /* 0x000fe20008011613 */
[----:B------:R-:W-:Y:S01]  /*0e40*/  IMAD.MOV.U32 R28, RZ, RZ, -0x1 ;  /* 0xffffffffff1c7424 */ /* 0x000fe200078e00ff */
[----:B------:R-:W-:Y:S01]  /*0e50*/  ULEA UR19, UR6, UR18, 0xa ;  /* 0x0000001206137291 */ /* 0x000fe2000f8e503f */
[----:B------:R-:W-:Y:S01]  /*0e60*/  SHF.R.U32.HI R32, RZ, UR11, R23 ;  /* 0x0000000bff207c19 */ /* 0x000fe20008011617 */
[----:B------:R-:W-:Y:S02]  /*0e70*/  UIADD3 UR20, UR11, 0x8, URZ ;  /* 0x000000080b147890 */ /* 0x000fe4000fffe03f */
[----:B------:R-:W-:Y:S01]  /*0e80*/  SHF.R.U32.HI R34, RZ, UR11, R21 ;  /* 0x0000000bff227c19 */ /* 0x000fe20008011615 */
[----:B------:R-:W-:Y:S01]  /*0e90*/  UIADD3 UR24, UR19, 0x400, URZ ;  /* 0x0000040013187890 */ /* 0x000fe2000fffe03f */
[----:B------:R-:W-:Y:S01]  /*0ea0*/  SHF.R.U32.HI R36, RZ, UR11, R27 ;  /* 0x0000000bff247c19 */ /* 0x000fe2000801161b */
[----:B------:R-:W-:-:S02]  /*0eb0*/  UIADD3 UR14, UR14, -0x2, URZ ;  /* 0xfffffffe0e0e7890 */ /* 0x000fc4000fffe03f */
[----:B------:R-:W-:-:S04]  /*0ec0*/  UIADD3 UR6, UR6, 0x2, URZ ;  /* 0x0000000206067890 */ /* 0x000fc8000fffe03f */
[----:B------:R-:W-:Y:S02]  /*0ed0*/  ISETP.NE.AND P0, PT, RZ, UR14, PT ;  /* 0x0000000eff007c0c */ /* 0x000fe4000bf05270 */
[----:B0-----:R-:W-:-:S04]  /*0ee0*/  VIADDMNMX R35, R35, R16, 0x8, PT ;  /* 0x0000000823237446 */ /* 0x001fc80003800110 */
[----:B------:R-:W-:Y:S02]  /*0ef0*/  SHF.L.U32 R30, R28, R35, RZ ;  /* 0x000000231c1e7219 */ /* 0x000fe400000006ff */
[----:B------:R-:W-:Y:S02]  /*0f00*/  SHF.R.U32.HI R35, RZ, UR11, R25 ;  /* 0x0000000bff237c19 */ /* 0x000fe40008011619 */
[-C--:B------:R-:W-:Y:S02]  /*0f10*/  LOP3.LUT R37, R37, R30.reuse, RZ, 0x30, !PT ;  /* 0x0000001e25257212 */ /* 0x080fe400078e30ff */
[----:B------:R-:W-:Y:S02]  /*0f20*/  LOP3.LUT R35, R35, R30, RZ, 0x30, !PT ;  /* 0x0000001e23237212 */ /* 0x000fe400078e30ff */
[----:B------:R-:W-:Y:S02]  /*0f30*/  LEA R37, R37, UR19, 0x2 ;  /* 0x0000001325257c11 */ /* 0x000fe4000f8e10ff */
[----:B------:R-:W-:-:S02]  /*0f40*/  LEA R35, R35, UR19, 0x2 ;  /* 0x0000001323237c11 */ /* 0x000fc4000f8e10ff */
[-C--:B------:R-:W-:Y:S02]  /*0f50*/  LOP3.LUT R32, R32, R30.reuse, RZ, 0x30, !PT ;  /* 0x0000001e20207212 */ /* 0x080fe400078e30ff */
[-C--:B------:R-:W-:Y:S01]  /*0f60*/  LOP3.LUT R34, R34, R30.reuse, RZ, 0x30, !PT ;  /* 0x0000001e22227212 */ /* 0x080fe200078e30ff */
[----:B------:R0:W-:Y:S01]  /*0f70*/  ATOMS.POPC.INC.32 RZ, [R35+URZ] ;  /* 0x0000000023ff7f8c */ /* 0x0001e2000d80003f */
[----:B------:R-:W-:Y:S02]  /*0f80*/  LOP3.LUT R36, R36, R30, RZ, 0x30, !PT ;  /* 0x0000001e24247212 */ /* 0x000fe400078e30ff */
[----:B------:R-:W-:Y:S01]  /*0f90*/  LEA R32, R32, UR19, 0x2 ;  /* 0x0000001320207c11 */ /* 0x000fe2000f8e10ff */
[----:B------:R1:W-:Y:S01]  /*0fa0*/  ATOMS.POPC.INC.32 RZ, [R37+URZ] ;  /* 0x0000000025ff7f8c */ /* 0x0003e2000d80003f */
[----:B------:R-:W-:Y:S02]  /*0fb0*/  LEA R34, R34, UR19, 0x2 ;  /* 0x0000001322227c11 */ /* 0x000fe4000f8e10ff */
[----:B------:R-:W-:Y:S01]  /*0fc0*/  LEA R36, R36, UR19, 0x2 ;  /* 0x0000001324247c11 */ /* 0x000fe2000f8e10ff */
[----:B------:R2:W-:Y:S01]  /*0fd0*/  ATOMS.POPC.INC.32 RZ, [R32+URZ] ;  /* 0x0000000020ff7f8c */ /* 0x0005e2000d80003f */
[----:B0-----:R-:W-:-:S02]  /*0fe0*/  SHF.R.U32.HI R35, RZ, UR11, R29 ;  /* 0x0000000bff237c19 */ /* 0x001fc4000801161d */
[----:B-1----:R-:W-:Y:S01]  /*0ff0*/  SHF.R.U32.HI R37, RZ, UR11, R31 ;  /* 0x0000000bff257c19 */ /* 0x002fe2000801161f */
[----:B------:R0:W-:Y:S01]  /*1000*/  ATOMS.POPC.INC.32 RZ, [R34+URZ] ;  /* 0x0000000022ff7f8c */ /* 0x0001e2000d80003f */
[-C--:B------:R-:W-:Y:S02]  /*1010*/  LOP3.LUT R35, R35, R30.reuse, RZ, 0x30, !PT ;  /* 0x0000001e23237212 */ /* 0x080fe400078e30ff */
[----:B------:R-:W-:Y:S01]  /*1020*/  LOP3.LUT R37, R37, R30, RZ, 0x30, !PT ;  /* 0x0000001e25257212 */ /* 0x000fe200078e30ff */
[----:B------:R1:W-:Y:S01]  /*1030*/  ATOMS.POPC.INC.32 RZ, [R36+URZ] ;  /* 0x0000000024ff7f8c */ /* 0x0003e2000d80003f */
[----:B------:R-:W-:Y:S02]  /*1040*/  LEA R35, R35, UR19, 0x2 ;  /* 0x0000001323237c11 */ /* 0x000fe4000f8e10ff */
[----:B------:R-:W-:Y:S02]  /*1050*/  LEA R37, R37, UR19, 0x2 ;  /* 0x0000001325257c11 */ /* 0x000fe4000f8e10ff */
[----:B--2---:R-:W-:Y:S01]  /*1060*/  SHF.R.U32.HI R32, RZ, UR11, R33 ;  /* 0x0000000bff207c19 */ /* 0x004fe20008011621 */
[----:B------:R2:W-:Y:S01]  /*1070*/  ATOMS.POPC.INC.32 RZ, [R35+URZ] ;  /* 0x0000000023ff7f8c */ /* 0x0005e2000d80003f */
[----:B0-----:R-:W-:-:S02]  /*1080*/  SHF.R.U32.HI R34, RZ, UR11, R26 ;  /* 0x0000000bff227c19 */ /* 0x001fc4000801161a */
[----:B-1----:R-:W-:Y:S01]  /*1090*/  SHF.R.U32.HI R36, RZ, UR11, R24 ;  /* 0x0000000bff247c19 */ /* 0x002fe20008011618 */
[----:B------:R0:W-:Y:S01]  /*10a0*/  ATOMS.POPC.INC.32 RZ, [R37+URZ] ;  /* 0x0000000025ff7f8c */ /* 0x0001e2000d80003f */
[-C--:B------:R-:W-:Y:S02]  /*10b0*/  LOP3.LUT R32, R32, R30.reuse, RZ, 0x30, !PT ;  /* 0x0000001e20207212 */ /* 0x080fe400078e30ff */
[-C--:B------:R-:W-:Y:S02]  /*10c0*/  LOP3.LUT R34, R34, R30.reuse, RZ, 0x30, !PT ;  /* 0x0000001e22227212 */ /* 0x080fe400078e30ff */
[----:B--2---:R-:W-:Y:S02]  /*10d0*/  SHF.R.U32.HI R35, RZ, UR11, R22 ;  /* 0x0000000bff237c19 */ /* 0x004fe40008011616 */
[----:B------:R-:W-:Y:S02]  /*10e0*/  LOP3.LUT R36, R36, R30, RZ, 0x30, !PT ;  /* 0x0000001e24247212 */ /* 0x000fe400078e30ff */
[----:B0-----:R-:W-:-:S02]  /*10f0*/  SHF.R.U32.HI R37, RZ, UR11, R20 ;  /* 0x0000000bff257c19 */ /* 0x001fc40008011614 */
[-C--:B------:R-:W-:Y:S02]  /*1100*/  LOP3.LUT R35, R35, R30.reuse, RZ, 0x30, !PT ;  /* 0x0000001e23237212 */ /* 0x080fe400078e30ff */
[----:B------:R-:W-:Y:S02]  /*1110*/  LEA R32, R32, UR19, 0x2 ;  /* 0x0000001320207c11 */ /* 0x000fe4000f8e10ff */
[----:B------:R-:W-:Y:S02]  /*1120*/  LOP3.LUT R37, R37, R30, RZ, 0x30, !PT ;  /* 0x0000001e25257212 */ /* 0x000fe400078e30ff */
[----:B------:R-:W-:Y:S01]  /*1130*/  LEA R34, R34, UR19, 0x2 ;  /* 0x0000001322227c11 */ /* 0x000fe2000f8e10ff */
[----:B------:R0:W-:Y:S01]  /*1140*/  ATOMS.POPC.INC.32 RZ, [R32+URZ] ;  /* 0x0000000020ff7f8c */ /* 0x0001e2000d80003f */
[----:B------:R-:W-:Y:S02]  /*1150*/  LEA R36, R36, UR19, 0x2 ;  /* 0x0000001324247c11 */ /* 0x000fe4000f8e10ff */
[----:B------:R-:W-:Y:S01]  /*1160*/  LEA R35, R35, UR19, 0x2 ;  /* 0x0000001323237c11 */ /* 0x000fe2000f8e10ff */
[----:B------:R1:W-:Y:S01]  /*1170*/  ATOMS.POPC.INC.32 RZ, [R34+URZ] ;  /* 0x0000000022ff7f8c */ /* 0x0003e2000d80003f */
[----:B------:R-:W-:-:S03]  /*1180*/  LEA R37, R37, UR19, 0x2 ;  /* 0x0000001325257c11 */ /* 0x000fc6000f8e10ff */
[----:B------:R-:W-:Y:S01]  /*1190*/  ATOMS.POPC.INC.32 RZ, [R36+URZ] ;  /* 0x0000000024ff7f8c */ /* 0x000fe2000d80003f */
[----:B0-----:R-:W-:-:S03]  /*11a0*/  SHF.R.U32.HI R32, RZ, UR11, R18 ;  /* 0x0000000bff207c19 */ /* 0x001fc60008011612 */
[----:B------:R0:W-:Y:S01]  /*11b0*/  ATOMS.POPC.INC.32 RZ, [R35+URZ] ;  /* 0x0000000023ff7f8c */ /* 0x0001e2000d80003f */
[----:B-1----:R-:W-:Y:S02]  /*11c0*/  SHF.R.U32.HI R34, RZ, UR11, R15 ;  /* 0x0000000bff227c19 */ /* 0x002fe4000801160f */
[-C--:B------:R-:W-:Y:S01]  /*11d0*/  LOP3.LUT R32, R32, R30.reuse, RZ, 0x30, !PT ;  /* 0x0000001e20207212 */ /* 0x080fe200078e30ff */
[----:B------:R1:W-:Y:S01]  /*11e0*/  ATOMS.POPC.INC.32 RZ, [R37+URZ] ;  /* 0x0000000025ff7f8c */ /* 0x0003e2000d80003f */
[-C--:B------:R-:W-:Y:S02]  /*11f0*/  LOP3.LUT R34, R34, R30.reuse, RZ, 0x30, !PT ;  /* 0x0000001e22227212 */ /* 0x080fe400078e30ff */
[----:B------:R-:W-:Y:S02]  /*1200*/  LEA R32, R32, UR19, 0x2 ;  /* 0x0000001320207c11 */ /* 0x000fe4000f8e10ff */
[----:B0-----:R-:W-:Y:S02]  /*1210*/  SHF.R.U32.HI R35, RZ, UR11, R14 ;  /* 0x0000000bff237c19 */ /* 0x001fe4000801160e */
[----:B------:R-:W-:Y:S01]  /*1220*/  LEA R34, R34, UR19, 0x2 ;  /* 0x0000001322227c11 */ /* 0x000fe2000f8e10ff */
[----:B------:R0:W-:Y:S01]  /*1230*/  ATOMS.POPC.INC.32 RZ, [R32+URZ] ;  /* 0x0000000020ff7f8c */ /* 0x0001e2000d80003f */
[----:B-1----:R-:W-:Y:S01]  /*1240*/  SHF.R.U32.HI R37, RZ, UR11, R17 ;  /* 0x0000000bff257c19 */ /* 0x002fe20008011611 */
[----:B------:R-:W-:Y:S01]  /*1250*/  UIADD3 UR11, UR11, 0x10, URZ ;  /* 0x000000100b0b7890 */ /* 0x000fe2000fffe03f */
[-C--:B------:R-:W-:Y:S01]  /*1260*/  LOP3.LUT R35, R35, R30.reuse, RZ, 0x30, !PT ;  /* 0x0000001e23237212 */ /* 0x080fe200078e30ff */
[----:B------:R-:W-:Y:S01]  /*1270*/  ATOMS.POPC.INC.32 RZ, [R34+URZ] ;  /* 0x0000000022ff7f8c */ /* 0x000fe2000d80003f */
[----:B------:R-:W-:Y:S01]  /*1280*/  LOP3.LUT R30, R37, R30, RZ, 0x30, !PT ;  /* 0x0000001e251e7212 */ /* 0x000fe200078e30ff */
[----:B------:R-:W-:Y:S01]  /*1290*/  IMAD R37, RZ, RZ, -UR20 ;  /* 0x80000014ff257e24 */ /* 0x000fe2000f8e02ff */
[----:B------:R-:W-:-:S02]  /*12a0*/  LEA R35, R35, UR19, 0x2 ;  /* 0x0000001323237c11 */ /* 0x000fc4000f8e10ff */
[----:B------:R-:W-:Y:S02]  /*12b0*/  LEA R30, R30, UR19, 0x2 ;  /* 0x000000131e1e7c11 */ /* 0x000fe4000f8e10ff */
[----:B------:R-:W-:Y:S01]  /*12c0*/  VIADDMNMX R37, R37, R16, 0x8, PT ;  /* 0x0000000825257446 */ /* 0x000fe20003800110 */
[----:B------:R1:W-:Y:S01]  /*12d0*/  ATOMS.POPC.INC.32 RZ, [R35+URZ] ;  /* 0x0000000023ff7f8c */ /* 0x0003e2000d80003f */
[----:B------:R-:W-:Y:S02]  /*12e0*/  SHF.R.U32.HI R16, RZ, UR20, R19 ;  /* 0x00000014ff107c19 */ /* 0x000fe40008011613 */
[----:B------:R-:W-:Y:S01]  /*12f0*/  SHF.L.U32 R28, R28, R37, RZ ;  /* 0x000000251c1c7219 */ /* 0x000fe200000006ff */
[----:B------:R2:W-:Y:S01]  /*1300*/  ATOMS.POPC.INC.32 RZ, [R30+URZ] ;  /* 0x000000001eff7f8c */ /* 0x0005e2000d80003f */
[----:B------:R-:W-:Y:S02]  /*1310*/  SHF.R.U32.HI R37, RZ, UR20, R25 ;  /* 0x00000014ff257c19 */ /* 0x000fe40008011619 */
[----:B0-----:R-:W-:-:S02]  /*1320*/  SHF.R.U32.HI R32, RZ, UR20, R23 ;  /* 0x00000014ff207c19 */ /* 0x001fc40008011617 */
[----:B-1----:R-:W-:Y:S02]  /*1330*/  SHF.R.U32.HI R35, RZ, UR20, R21 ;  /* 0x00000014ff237c19 */ /* 0x002fe40008011615 */
[-C--:B------:R-:W-:Y:S02]  /*1340*/  LOP3.LUT R37, R37, R28.reuse, RZ, 0x30, !PT ;  /* 0x0000001c25257212 */ /* 0x080fe400078e30ff */
[----:B--2---:R-:W-:Y:S02]  /*1350*/  SHF.R.U32.HI R30, RZ, UR20, R27 ;  /* 0x00000014ff1e7c19 */ /* 0x004fe4000801161b */
[-C--:B------:R-:W-:Y:S02]  /*1360*/  LOP3.LUT R16, R16, R28.reuse, RZ, 0x30, !PT ;  /* 0x0000001c10107212 */ /* 0x080fe400078e30ff */
[-C--:B------:R-:W-:Y:S02]  /*1370*/  LOP3.LUT R32, R32, R28.reuse, RZ, 0x30, !PT ;  /* 0x0000001c20207212 */ /* 0x080fe400078e30ff */
[----:B------:R-:W-:-:S02]  /*1380*/  LOP3.LUT R35, R35, R28, RZ, 0x30, !PT ;  /* 0x0000001c23237212 */ /* 0x000fc400078e30ff */
[----:B------:R-:W-:Y:S02]  /*1390*/  LEA R37, R37, UR24, 0x2 ;  /* 0x0000001825257c11 */ /* 0x000fe4000f8e10ff */
[----:B------:R-:W-:Y:S02]  /*13a0*/  LOP3.LUT R30, R30, R28, RZ, 0x30, !PT ;  /* 0x0000001c1e1e7212 */ /* 0x000fe400078e30ff */
[----:B------:R-:W-:Y:S01]  /*13b0*/  LEA R16, R16, UR24, 0x2 ;  /* 0x0000001810107c11 */ /* 0x000fe2000f8e10ff */
[----:B------:R0:W-:Y:S01]  /*13c0*/  ATOMS.POPC.INC.32 RZ, [R37+URZ] ;  /* 0x0000000025ff7f8c */ /* 0x0001e2000d80003f */
[----:B------:R-:W-:Y:S02]  /*13d0*/  LEA R32, R32, UR24, 0x2 ;  /* 0x0000001820207c11 */ /* 0x000fe4000f8e10ff */
[----:B------:R-:W-:Y:S01]  /*13e0*/  LEA R35, R35, UR24, 0x2 ;  /* 0x0000001823237c11 */ /* 0x000fe2000f8e10ff */
[----:B------:R1:W-:Y:S01]  /*13f0*/  ATOMS.POPC.INC.32 RZ, [R16+URZ] ;  /* 0x0000000010ff7f8c */ /* 0x0003e2000d80003f */
[----:B------:R-:W-:-:S02]  /*1400*/  LEA R30, R30, UR24, 0x2 ;  /* 0x000000181e1e7c11 */ /* 0x000fc4000f8e10ff */
[----:B------:R-:W-:Y:S01]  /*1410*/  SHF.R.U32.HI R34, RZ, UR20, R17 ;  /* 0x00000014ff227c19 */ /* 0x000fe20008011611 */
[----:B------:R2:W-:Y:S01]  /*1420*/  ATOMS.POPC.INC.32 RZ, [R32+URZ] ;  /* 0x0000000020ff7f8c */ /* 0x0005e2000d80003f */
[----:B0-----:R-:W-:Y:S02]  /*1430*/  SHF.R.U32.HI R37, RZ, UR20, R29 ;  /* 0x00000014ff257c19 */ /* 0x001fe4000801161d */
[-C--:B------:R-:W-:Y:S01]  /*1440*/  LOP3.LUT R34, R34, R28.reuse, RZ, 0x30, !PT ;  /* 0x0000001c22227212 */ /* 0x080fe200078e30ff */
[----:B------:R0:W-:Y:S01]  /*1450*/  ATOMS.POPC.INC.32 RZ, [R35+URZ] ;  /* 0x0000000023ff7f8c */ /* 0x0001e2000d80003f */
[----:B-1----:R-:W-:Y:S02]  /*1460*/  SHF.R.U32.HI R16, RZ, UR20, R31 ;  /* 0x00000014ff107c19 */ /* 0x002fe4000801161f */
[----:B------:R-:W-:Y:S01]  /*1470*/  LOP3.LUT R37, R37, R28, RZ, 0x30, !PT ;  /* 0x0000001c25257212 */ /* 0x000fe200078e30ff */
[----:B------:R1:W-:Y:S01]  /*1480*/  ATOMS.POPC.INC.32 RZ, [R30+URZ] ;  /* 0x000000001eff7f8c */ /* 0x0003e2000d80003f */
[----:B--2---:R-:W-:-:S02]  /*1490*/  SHF.R.U32.HI R32, RZ, UR20, R33 ;  /* 0x00000014ff207c19 */ /* 0x004fc40008011621 */
[-C--:B------:R-:W-:Y:S02]  /*14a0*/  LOP3.LUT R16, R16, R28.reuse, RZ, 0x30, !PT ;  /* 0x0000001c10107212 */ /* 0x080fe400078e30ff */
[----:B0-----:R-:W-:Y:S02]  /*14b0*/  SHF.R.U32.HI R35, RZ, UR20, R26 ;  /* 0x00000014ff237c19 */ /* 0x001fe4000801161a */
[-C--:B------:R-:W-:Y:S02]  /*14c0*/  LOP3.LUT R32, R32, R28.reuse, RZ, 0x30, !PT ;  /* 0x0000001c20207212 */ /* 0x080fe400078e30ff */
[----:B-1----:R-:W-:Y:S02]  /*14d0*/  SHF.R.U32.HI R30, RZ, UR20, R24 ;  /* 0x00000014ff1e7c19 */ /* 0x002fe40008011618 */
[----:B------:R-:W-:Y:S02]  /*14e0*/  LOP3.LUT R35, R35, R28, RZ, 0x30, !PT ;  /* 0x0000001c23237212 */ /* 0x000fe400078e30ff */
[----:B------:R-:W-:-:S02]  /*14f0*/  LEA R37, R37, UR24, 0x2 ;  /* 0x0000001825257c11 */ /* 0x000fc4000f8e10ff */
[----:B------:R-:W-:Y:S02]  /*1500*/  LOP3.LUT R30, R30, R28, RZ, 0x30, !PT ;  /* 0x0000001c1e1e7212 */ /* 0x000fe400078e30ff */
[----:B------:R-:W-:Y:S01]  /*1510*/  LEA R16, R16, UR24, 0x2 ;  /* 0x0000001810107c11 */ /* 0x000fe2000f8e10ff */
[----:B------:R0:W-:Y:S01]  /*1520*/  ATOMS.POPC.INC.32 RZ, [R37+URZ] ;  /* 0x0000000025ff7f8c */ /* 0x0001e2000d80003f */
[----:B------:R-:W-:Y:S02]  /*1530*/  LEA R32, R32, UR24, 0x2 ;  /* 0x0000001820207c11 */ /* 0x000fe4000f8e10ff */
        /* <DEDUP_REMOVED lines=9> */
[----:B--2---:R-:W-:Y:S01]  /*15d0*/  SHF.R.U32.HI R32, RZ, UR20, R18 ;  /* 0x00000014ff207c19 */ /* 0x004fe20008011612 */
[----:B------:R1:W-:Y:S01]  /*15e0*/  ATOMS.POPC.INC.32 RZ, [R30+URZ] ;  /* 0x000000001eff7f8c */ /* 0x0003e2000d80003f */
[-C--:B------:R-:W-:Y:S02]  /*15f0*/  LOP3.LUT R16, R16, R28.reuse, RZ, 0x30, !PT ;  /* 0x0000001c10107212 */ /* 0x080fe400078e30ff */
[----:B------:R-:W-:Y:S02]  /*1600*/  LOP3.LUT R32, R32, R28, RZ, 0x30, !PT ;  /* 0x0000001c20207212 */ /* 0x000fe400078e30ff */
[----:B0-----:R-:W-:-:S02]  /*1610*/  SHF.R.U32.HI R35, RZ, UR20, R15 ;  /* 0x00000014ff237c19 */ /* 0x001fc4000801160f */
[----:B------:R-:W-:Y:S02]  /*1620*/  LEA R37, R37, UR24, 0x2 ;  /* 0x0000001825257c11 */ /* 0x000fe4000f8e10ff */
[----:B-1----:R-:W-:Y:S02]  /*1630*/  SHF.R.U32.HI R30, RZ, UR20, R14 ;  /* 0x00000014ff1e7c19 */ /* 0x002fe4000801160e */
[-C--:B------:R-:W-:Y:S01]  /*1640*/  LOP3.LUT R35, R35, R28.reuse, RZ, 0x30, !PT ;  /* 0x0000001c23237212 */ /* 0x080fe200078e30ff */
[----:B------:R0:W-:Y:S01]  /*1650*/  ATOMS.POPC.INC.32 RZ, [R37+URZ] ;  /* 0x0000000025ff7f8c */ /* 0x0001e2000d80003f */
[----:B------:R-:W-:Y:S02]  /*1660*/  LOP3.LUT R30, R30, R28, RZ, 0x30, !PT ;  /* 0x0000001c1e1e7212 */ /* 0x000fe400078e30ff */
[----:B------:R-:W-:Y:S02]  /*1670*/  LEA R16, R16, UR24, 0x2 ;  /* 0x0000001810107c11 */ /* 0x000fe4000f8e10ff */
[----:B------:R-:W-:-:S02]  /*1680*/  LEA R32, R32, UR24, 0x2 ;  /* 0x0000001820207c11 */ /* 0x000fc4000f8e10ff */
[----:B------:R-:W-:Y:S01]  /*1690*/  LEA R35, R35, UR24, 0x2 ;  /* 0x0000001823237c11 */ /* 0x000fe2000f8e10ff */
[----:B------:R0:W-:Y:S01]  /*16a0*/  ATOMS.POPC.INC.32 RZ, [R16+URZ] ;  /* 0x0000000010ff7f8c */ /* 0x0001e2000d80003f */
[----:B------:R-:W-:-:S03]  /*16b0*/  LEA R30, R30, UR24, 0x2 ;  /* 0x000000181e1e7c11 */ /* 0x000fc6000f8e10ff */
[----:B------:R0:W-:Y:S04]  /*16c0*/  ATOMS.POPC.INC.32 RZ, [R32+URZ] ;  /* 0x0000000020ff7f8c */ /* 0x0001e8000d80003f */
[----:B------:R0:W-:Y:S04]  /*16d0*/  ATOMS.POPC.INC.32 RZ, [R35+URZ] ;  /* 0x0000000023ff7f8c */ /* 0x0001e8000d80003f */
[----:B------:R0:W-:Y:S04]  /*16e0*/  ATOMS.POPC.INC.32 RZ, [R30+URZ] ;  /* 0x000000001eff7f8c */ /* 0x0001e8000d80003f */
[----:B------:R0:W-:Y:S01]  /*16f0*/  ATOMS.POPC.INC.32 RZ, [R34+URZ] ;  /* 0x0000000022ff7f8c */ /* 0x0001e2000d80003f */
[----:B------:R-:W-:Y:S05]  /*1700*/  @P0 BRA `(.L_x_148) ;  /* 0xfffffff400c00947 */ /* 0x000fea000383ffff */
.L_x_147:
[----:B------:R-:W-:Y:S05]  /*1710*/  @!P1 BRA `(.L_x_149) ;  /* 0x0000000400249947 */ /* 0x000fea0003800000 */
[----:B0-----:R-:W0:Y:S01]  /*1720*/  LDC R35, c[0x0][0x22c] ;  /* 0x00008b00ff237b82 */ /* 0x001e220000000800 */
[----:B------:R-:W-:Y:S01]  /*1730*/  IMAD R16, RZ, RZ, -UR11 ;  /* 0x8000000bff107e24 */ /* 0x000fe2000f8e02ff */
[----:B------:R-:W-:Y:S01]  /*1740*/  UMOV UR14, 0x400 ;  /* 0x00000400000e7882 */ /* 0x000fe20000000000 */
[----:B------:R-:W-:Y:S02]  /*1750*/  SHF.R.U32.HI R25, RZ, UR11, R25 ;  /* 0x0000000bff197c19 */ /* 0x000fe40008011619 */
[----:B------:R-:W-:Y:S02]  /*1760*/  SHF.R.U32.HI R19, RZ, UR11, R19 ;  /* 0x0000000bff137c19 */ /* 0x000fe40008011613 */
[----:B------:R-:W-:Y:S01]  /*1770*/  SHF.R.U32.HI R23, RZ, UR11, R23 ;  /* 0x0000000bff177c19 */ /* 0x000fe20008011617 */
[----:B------:R-:W1:Y:S01]  /*1780*/  S2UR UR18, SR_CgaCtaId ;  /* 0x00000000001279c3 */ /* 0x000e620000008800 */
[----:B------:R-:W-:Y:S02]  /*1790*/  SHF.R.U32.HI R21, RZ, UR11, R21 ;  /* 0x0000000bff157c19 */ /* 0x000fe40008011615 */
[----:B------:R-:W-:-:S02]  /*17a0*/  SHF.R.U32.HI R27, RZ, UR11, R27 ;  /* 0x0000000bff1b7c19 */ /* 0x000fc4000801161b */
[----:B------:R-:W-:Y:S02]  /*17b0*/  SHF.R.U32.HI R29, RZ, UR11, R29 ;  /* 0x0000000bff1d7c19 */ /* 0x000fe4000801161d */
[----:B------:R-:W-:Y:S02]  /*17c0*/  SHF.R.U32.HI R31, RZ, UR11, R31 ;  /* 0x0000000bff1f7c19 */ /* 0x000fe4000801161f */
[----:B------:R-:W-:Y:S02]  /*17d0*/  SHF.R.U32.HI R33, RZ, UR11, R33 ;  /* 0x0000000bff217c19 */ /* 0x000fe40008011621 */
[----:B------:R-:W-:Y:S02]  /*17e0*/  SHF.R.U32.HI R37, RZ, UR11, R24 ;  /* 0x0000000bff257c19 */ /* 0x000fe40008011618 */
[----:B------:R-:W-:Y:S02]  /*17f0*/  SHF.R.U32.HI R22, RZ, UR11, R22 ;  /* 0x0000000bff167c19 */ /* 0x000fe40008011616 */
[----:B------:R-:W-:-:S02]  /*1800*/  SHF.R.U32.HI R20, RZ, UR11, R20 ;  /* 0x0000000bff147c19 */ /* 0x000fc40008011614 */
[----:B0-----:R-:W-:Y:S01]  /*1810*/  VIADDMNMX R16, R16, R35, 0x8, PT ;  /* 0x0000000810107446 */ /* 0x001fe20003800123 */
[----:B------:R-:W-:Y:S01]  /*1820*/  IMAD.MOV.U32 R35, RZ, RZ, -0x1 ;  /* 0xffffffffff237424 */ /* 0x000fe200078e00ff */
[----:B------:R-:W-:Y:S02]  /*1830*/  SHF.R.U32.HI R18, RZ, UR11, R18 ;  /* 0x0000000bff127c19 */ /* 0x000fe40008011612 */
[----:B------:R-:W-:Y:S02]  /*1840*/  SHF.R.U32.HI R15, RZ, UR11, R15 ;  /* 0x0000000bff0f7c19 */ /* 0x000fe4000801160f */
[----:B------:R-:W-:Y:S01]  /*1850*/  SHF.L.U32 R16, R35, R16, RZ ;  /* 0x0000001023107219 */ /* 0x000fe200000006ff */
[----:B-1----:R-:W-:Y:S01]  /*1860*/  ULEA UR14, UR18, UR14, 0x18 ;  /* 0x0000000e120e7291 */ /* 0x002fe2000f8ec03f */
[----:B------:R-:W-:Y:S02]  /*1870*/  SHF.R.U32.HI R35, RZ, UR11, R26 ;  /* 0x0000000bff237c19 */ /* 0x000fe4000801161a */
[-C--:B------:R-:W-:Y:S01]  /*1880*/  LOP3.LUT R25, R25, R16.reuse, RZ, 0x30, !PT ;  /* 0x0000001019197212 */ /* 0x080fe200078e30ff */
[----:B------:R-:W-:Y:S01]  /*1890*/  ULEA UR6, UR6, UR14, 0xa ;  /* 0x0000000e06067291 */ /* 0x000fe2000f8e503f */
[----:B------:R-:W-:-:S02]  /*18a0*/  LOP3.LUT R19, R19, R16, RZ, 0x30, !PT ;  /* 0x0000001013137212 */ /* 0x000fc400078e30ff */
[-C--:B------:R-:W-:Y:S02]  /*18b0*/  LOP3.LUT R23, R23, R16.reuse, RZ, 0x30, !PT ;  /* 0x0000001017177212 */ /* 0x080fe400078e30ff */
[-C--:B------:R-:W-:Y:S02]  /*18c0*/  LOP3.LUT R21, R21, R16.reuse, RZ, 0x30, !PT ;  /* 0x0000001015157212 */ /* 0x080fe400078e30ff */
[-C--:B------:R-:W-:Y:S02]  /*18d0*/  LOP3.LUT R27, R27, R16.reuse, RZ, 0x30, !PT ;  /* 0x000000101b1b7212 */ /* 0x080fe400078e30ff */
[----:B------:R-:W-:Y:S02]  /*18e0*/  LEA R25, R25, UR6, 0x2 ;  /* 0x0000000619197c11 */ /* 0x000fe4000f8e10ff */
[-C--:B------:R-:W-:Y:S02]  /*18f0*/  LOP3.LUT R29, R29, R16.reuse, RZ, 0x30, !PT ;  /* 0x000000101d1d7212 */ /* 0x080fe400078e30ff */
[----:B------:R-:W-:Y:S01]  /*1900*/  LEA R19, R19, UR6, 0x2 ;  /* 0x0000000613137c11 */ /* 0x000fe2000f8e10ff */
[----:B------:R1:W-:Y:S01]  /*1910*/  ATOMS.POPC.INC.32 RZ, [R25+URZ] ;  /* 0x0000000019ff7f8c */ /* 0x0003e2000d80003f */
[----:B------:R-:W-:-:S02]  /*1920*/  LOP3.LUT R31, R31, R16, RZ, 0x30, !PT ;  /* 0x000000101f1f7212 */ /* 0x000fc400078e30ff */
[----:B------:R-:W-:Y:S01]  /*1930*/  LEA R23, R23, UR6, 0x2 ;  /* 0x0000000617177c11 */ /* 0x000fe2000f8e10ff */
[----:B------:R1:W-:Y:S01]  /*1940*/  ATOMS.POPC.INC.32 RZ, [R19+URZ] ;  /* 0x0000000013ff7f8c */ /* 0x0003e2000d80003f */
[-C--:B------:R-:W-:Y:S02]  /*1950*/  LOP3.LUT R33, R33, R16.reuse, RZ, 0x30, !PT ;  /* 0x0000001021217212 */ /* 0x080fe400078e30ff */
[----:B------:R-:W-:Y:S01]  /*1960*/  LEA R21, R21, UR6, 0x2 ;  /* 0x0000000615157c11 */ /* 0x000fe2000f8e10ff */
[----:B------:R1:W-:Y:S01]  /*1970*/  ATOMS.POPC.INC.32 RZ, [R23+URZ] ;  /* 0x0000000017ff7f8c */ /* 0x0003e2000d80003f */
[-C--:B------:R-:W-:Y:S02]  /*1980*/  LOP3.LUT R35, R35, R16.reuse, RZ, 0x30, !PT ;  /* 0x0000001023237212 */ /* 0x080fe400078e30ff */
[----:B------:R-:W-:Y:S01]  /*1990*/  LEA R27, R27, UR6, 0x2 ;  /* 0x000000061b1b7c11 */ /* 0x000fe2000f8e10ff */
[----:B------:R1:W-:Y:S01]  /*19a0*/  ATOMS.POPC.INC.32 RZ, [R21+URZ] ;  /* 0x0000000015ff7f8c */ /* 0x0003e2000d80003f */
[----:B------:R-:W-:-:S02]  /*19b0*/  LOP3.LUT R37, R37, R16, RZ, 0x30, !PT ;  /* 0x0000001025257212 */ /* 0x000fc400078e30ff */
[----:B------:R-:W-:Y:S01]  /*19c0*/  LEA R29, R29, UR6, 0x2 ;  /* 0x000000061d1d7c11 */ /* 0x000fe2000f8e10ff */
[----:B------:R1:W-:Y:S01]  /*19d0*/  ATOMS.POPC.INC.32 RZ, [R27+URZ] ;  /* 0x000000001bff7f8c */ /* 0x0003e2000d80003f */
[----:B------:R-:W-:Y:S02]  /*19e0*/  SHF.R.U32.HI R14, RZ, UR11, R14 ;  /* 0x0000000bff0e7c19 */ /* 0x000fe4000801160e */
[-C--:B------:R-:W-:Y:S01]  /*19f0*/  LOP3.LUT R22, R22, R16.reuse, RZ, 0x30, !PT ;  /* 0x0000001016167212 */ /* 0x080fe200078e30ff */
[----:B------:R1:W-:Y:S01]  /*1a00*/  ATOMS.POPC.INC.32 RZ, [R29+URZ] ;  /* 0x000000001dff7f8c */ /* 0x0003e2000d80003f */
[----:B------:R-:W-:Y:S02]  /*1a10*/  LEA R31, R31, UR6, 0x2 ;  /* 0x000000061f1f7c11 */ /* 0x000fe4000f8e10ff */
[----:B------:R-:W-:Y:S02]  /*1a20*/  SHF.R.U32.HI R17, RZ, UR11, R17 ;  /* 0x0000000bff117c19 */ /* 0x000fe40008011611 */
[----:B------:R-:W-:Y:S01]  /*1a30*/  LOP3.LUT R20, R20, R16, RZ, 0x30, !PT ;  /* 0x0000001014147212 */ /* 0x000fe200078e30ff */
[----:B------:R1:W-:Y:S01]  /*1a40*/  ATOMS.POPC.INC.32 RZ, [R31+URZ] ;  /* 0x000000001fff7f8c */ /* 0x0003e2000d80003f */
[----:B------:R-:W-:-:S02]  /*1a50*/  LEA R33, R33, UR6, 0x2 ;  /* 0x0000000621217c11 */ /* 0x000fc4000f8e10ff */
[-C--:B------:R-:W-:Y:S02]  /*1a60*/  LOP3.LUT R18, R18, R16.reuse, RZ, 0x30, !PT ;  /* 0x0000001012127212 */ /* 0x080fe400078e30ff */
        /* <DEDUP_REMOVED lines=11> */
[----:B------:R-:W-:Y:S02]  /*1b20*/  LEA R18, R18, UR6, 0x2 ;  /* 0x0000000612127c11 */ /* 0x000fe4000f8e10ff */
[----:B------:R-:W-:Y:S01]  /*1b30*/  LEA R15, R15, UR6, 0x2 ;  /* 0x000000060f0f7c11 */ /* 0x000fe2000f8e10ff */
[----:B------:R1:W-:Y:S01]  /*1b40*/  ATOMS.POPC.INC.32 RZ, [R20+URZ] ;  /* 0x0000000014ff7f8c */ /* 0x0003e2000d80003f */
[----:B------:R-:W-:Y:S02]  /*1b50*/  LEA R14, R14, UR6, 0x2 ;  /* 0x000000060e0e7c11 */ /* 0x000fe4000f8e10ff */
[----:B------:R-:W-:Y:S01]  /*1b60*/  LEA R17, R17, UR6, 0x2 ;  /* 0x0000000611117c11 */ /* 0x000fe2000f8e10ff */
[----:B------:R1:W-:Y:S04]  /*1b70*/  ATOMS.POPC.INC.32 RZ, [R18+URZ] ;  /* 0x0000000012ff7f8c */ /* 0x0003e8000d80003f */
[----:B------:R1:W-:Y:S04]  /*1b80*/  ATOMS.POPC.INC.32 RZ, [R15+URZ] ;  /* 0x000000000fff7f8c */ /* 0x0003e8000d80003f */
[----:B------:R1:W-:Y:S04]  /*1b90*/  ATOMS.POPC.INC.32 RZ, [R14+URZ] ;  /* 0x000000000eff7f8c */ /* 0x0003e8000d80003f */
[----:B------:R1:W-:Y:S02]  /*1ba0*/  ATOMS.POPC.INC.32 RZ, [R17+URZ] ;  /* 0x0000000011ff7f8c */ /* 0x0003e4000d80003f */
.L_x_149:
[----:B------:R-:W-:Y:S02]  /*1bb0*/  USHF.L.U64.HI UR6, UR4, 0x1e, UR5 ;  /* 0x0000001e04067899 */ /* 0x000fe40008010205 */
[----:B------:R-:W-:Y:S02]  /*1bc0*/  ULEA UR12, UP0, -UR4, UR12, 0x1e ;  /* 0x0000000c040c7291 */ /* 0x000fe4000f80f13f */
[----:B------:R-:W-:Y:S02]  /*1bd0*/  ULEA UR15, UP1, UR21, UR15, 0xb ;  /* 0x0000000f150f7291 */ /* 0x000fe4000f82583f */
[----:B------:R-:W-:Y:S02]  /*1be0*/  UIADD3.X UR6, ~UR6, UR13, URZ, UP0, !UPT ;  /* 0x0000000d06067290 */ /* 0x000fe400087fe53f */
[----:B------:R-:W-:Y:S02]  /*1bf0*/  UISETP.LT.U32.AND UP0, UPT, UR12, 0x40000000, UPT ;  /* 0x400000000c00788c */ /* 0x000fe4000bf01070 */
[----:B------:R-:W-:-:S02]  /*1c00*/  UIADD3.X UR7, URZ, UR7, URZ, UP1, !UPT ;  /* 0x000000073f077290 */ /* 0x000fc40008ffe43f */
[----:B------:R-:W-:-:S04]  /*1c10*/  UISETP.LT.U32.AND.EX UP0, UPT, UR6, URZ, UPT, UP0 ;  /* 0x0000003f0600728c */ /* 0x000fc8000bf01100 */
[----:B------:R-:W-:Y:S02]  /*1c20*/  USEL UR12, UR12, 0x40000000, UP0 ;  /* 0x400000000c0c7887 */ /* 0x000fe40008000000 */
[----:B------:R-:W-:Y:S02]  /*1c30*/  USEL UR6, UR6, URZ, UP0 ;  /* 0x0000003f06067287 */ /* 0x000fe40008000000 */
[----:B------:R-:W-:-:S04]  /*1c40*/  UISETP.GE.U32.AND UP0, UPT, UR15, UR12, UPT ;  /* 0x0000000c0f00728c */ /* 0x000fc8000bf06070 */
[----:B------:R-:W-:-:S06]  /*1c50*/  UISETP.GE.U32.AND.EX UP0, UPT, UR7, UR6, UPT, UP0 ;  /* 0x000000060700728c */ /* 0x000fcc000bf06100 */
[----:B------:R-:W-:-:S13]  /*1c60*/  PLOP3.LUT P0, PT, PT, PT, UP0, 0x80, 0x0 ;  /* 0x000000000000781c */ /* 0x000fda0003f0f008 */
[----:B------:R-:W-:Y:S05]  /*1c70*/  @!P0 BRA `(.L_x_150) ;  /* 0xffffffe800908947 */ /* 0x000fea000383ffff */
.L_x_143:
[----:B------:R-:W-:Y:S01]  /*1c80*/  ULDC.64 UR6, c[0x0][0x228] ;  /* 0x00008a0000067ab9 */ /* 0x000fe20000000a00 */
[----:B------:R-:W-:Y:S01]  /*1c90*/  BSSY B0, `(.L_x_151) ;  /* 0x0000074000007945 */ /* 0x000fe20003800000 */
[----:B------:R-:W-:-:S04]  /*1ca0*/  UIADD3 UR6, UR7, 0x7, -UR6 ;  /* 0x0000000707067890 */ /* 0x000fc8000fffe806 */
[----:B------:R-:W-:Y:S01]  /*1cb0*/  UISETP.GE.AND UP0, UPT, UR6, 0x8, UPT ;  /* 0x000000080600788c */ /* 0x000fe2000bf06270 */
[----:B------:R-:W-:Y:S05]  /*1cc0*/  BAR.SYNC.DEFER_BLOCKING 0x0 ;  /* 0x0000000000007b1d */ /* 0x000fea0000010000 */
[----:B------:R-:W-:-:S04]  /*1cd0*/  PLOP3.LUT P0, PT, PT, PT, UP0, 0x80, 0x0 ;  /* 0x000000000000781c */ /* 0x000fc80003f0f008 */
[----:B------:R-:W-:-:S13]  /*1ce0*/  ISETP.GT.OR P0, PT, R0, 0xff, !P0 ;  /* 0x000000ff0000780c */ /* 0x000fda0004704670 */
[----:B------:R-:W-:Y:S05]  /*1cf0*/  @P0 BRA `(.L_x_152) ;  /* 0x0000000400b40947 */ /* 0x000fea0003800000 */
[----:B-1----:R-:W-:-:S07]  /*1d00*/  IMAD.MOV.U32 R14, RZ, RZ, R0 ;  /* 0x000000ffff0e7224 */ /* 0x002fce00078e0000 */
.L_x_169:
[----:B------:R-:W-:Y:S01]  /*1d10*/  UISETP.GE.U32.AND UP0, UPT, UR23, 0x3, UPT ;  /* 0x000000031700788c */ /* 0x000fe2000bf06070 */
[----:B0-----:R-:W-:-:S05]  /*1d20*/  IMAD.MOV.U32 R15, RZ, RZ, RZ ;  /* 0x000000ffff0f7224 */ /* 0x001fca00078e00ff */
[----:B------:R-:W-:-:S13]  /*1d30*/  PLOP3.LUT P0, PT, PT, PT, UP0, 0x80, 0x0 ;  /* 0x000000000000781c */ /* 0x000fda0003f0f008 */
[----:B-123--:R-:W-:Y:S05]  /*1d40*/  @!P0 BRA `(.L_x_153) ;  /* 0x0000000000e08947 */ /* 0x00efea0003800000 */
[----:B------:R-:W0:Y:S01]  /*1d50*/  S2R R17, SR_CgaCtaId ;  /* 0x0000000000117919 */ /* 0x000e220000008800 */
[----:B------:R-:W-:Y:S01]  /*1d60*/  MOV R22, 0x400 ;  /* 0x0000040000167802 */ /* 0x000fe20000000f00 */
[----:B------:R-:W-:Y:S02]  /*1d70*/  IMAD.MOV.U32 R15, RZ, RZ, RZ ;  /* 0x000000ffff0f7224 */ /* 0x000fe400078e00ff */
[----:B------:R-:W-:Y:S01]  /*1d80*/  IMAD.U32 R16, RZ, RZ, UR10 ;  /* 0x0000000aff107e24 */ /* 0x000fe2000f8e00ff */
[----:B0-----:R-:W-:-:S07]  /*1d90*/  LEA R22, R17, R22, 0x18 ;  /* 0x0000001611167211 */ /* 0x001fce00078ec0ff */
.L_x_162:
[----:B------:R-:W-:Y:S01]  /*1da0*/  IMAD R17, R15, 0x400, R22 ;  /* 0x000004000f117824 */ /* 0x000fe200078e0216 */
[----:B------:R-:W-:Y:S01]  /*1db0*/  BSSY B1, `(.L_x_154) ;  /* 0x0000012000017945 */ /* 0x000fe20003800000 */
[----:B------:R-:W-:Y:S02]  /*1dc0*/  VIADD R16, R16, 0xfffffffc ;  /* 0xfffffffc10107836 */ /* 0x000fe40000000000 */
[----:B0123--:R-:W-:-:S03]  /*1dd0*/  IMAD R18, R14, 0x4, R17 ;  /* 0x000000040e127824 */ /* 0x00ffc600078e0211 */
[----:B------:R-:W-:Y:S02]  /*1de0*/  ISETP.NE.AND P4, PT, R16, RZ, PT ;  /* 0x000000ff1000720c */ /* 0x000fe40003f85270 */
[----:B------:R-:W0:Y:S04]  /*1df0*/  LDS R20, [R18] ;  /* 0x0000000012147984 */ /* 0x000e280000000800 */
[----:B------:R-:W1:Y:S04]  /*1e00*/  LDS R23, [R18+0x400] ;  /* 0x0004000012177984 */ /* 0x000e680000000800 */
[----:B------:R-:W2:Y:S04]  /*1e10*/  LDS R17, [R18+0x800] ;  /* 0x0008000012117984 */ /* 0x000ea80000000800 */
[----:B------:R-:W3:Y:S01]  /*1e20*/  LDS R24, [R18+0xc00] ;  /* 0x000c000012187984 */ /* 0x000ee20000000800 */
[----:B0-----:R-:W-:-:S02]  /*1e30*/  ISETP.NE.AND P0, PT, R20, RZ, PT ;  /* 0x000000ff1400720c */ /* 0x001fc40003f05270 */
[----:B-1----:R-:W-:Y:S02]  /*1e40*/  ISETP.NE.AND P1, PT, R23, RZ, PT ;  /* 0x000000ff1700720c */ /* 0x002fe40003f25270 */
[----:B--2---:R-:W-:Y:S02]  /*1e50*/  ISETP.NE.AND P2, PT, R17, RZ, PT ;  /* 0x000000ff1100720c */ /* 0x004fe40003f45270 */
[----:B---3--:R-:W-:-:S07]  /*1e60*/  ISETP.NE.AND P3, PT, R24, RZ, PT ;  /* 0x000000ff1800720c */ /* 0x008fce0003f65270 */
[----:B------:R-:W-:Y:S06]  /*1e70*/  @!P0 BRA `(.L_x_155) ;  /* 0x0000000000148947 */ /* 0x000fec0003800000 */
[----:B------:R-:W0:Y:S01]  /*1e80*/  LDC.64 R18, c[0x0][0x210] ;  /* 0x00008400ff127b82 */ /* 0x000e220000000a00 */
[----:B------:R-:W-:-:S04]  /*1e90*/  IMAD R21, R15, 0x100, R14 ;  /* 0x000001000f157824 */ /* 0x000fc800078e020e */
[----:B0-----:R-:W-:-:S04]  /*1ea0*/  IMAD.WIDE R18, R21, 0x8, R18 ;  /* 0x0000000815127825 */ /* 0x001fc800078e0212 */
[----:B------:R-:W-:-:S05]  /*1eb0*/  IMAD.MOV.U32 R21, RZ, RZ, RZ ;  /* 0x000000ffff157224 */ /* 0x000fca00078e00ff */
[----:B------:R0:W-:Y:S02]  /*1ec0*/  REDG.E.ADD.64.STRONG.GPU desc[UR16][R18.64], R20 ;  /* 0x000000141200798e */ /* 0x0001e4000c10e590 */
.L_x_155:
[----:B------:R-:W-:Y:S05]  /*1ed0*/  BSYNC B1 ;  /* 0x0000000000017941 */ /* 0x000fea0003800000 */
.L_x_154:
[----:B------:R-:W-:Y:S04]  /*1ee0*/  BSSY B1, `(.L_x_156) ;  /* 0x0000009000017945 */ /* 0x000fe80003800000 */
[----:B------:R-:W-:Y:S05]  /*1ef0*/  @!P1 BRA `(.L_x_157) ;  /* 0x00000000001c9947 */ /* 0x000fea0003800000 */
[----:B0-----:R-:W0:Y:S01]  /*1f00*/  LDC.64 R18, c[0x0][0x210] ;  /* 0x00008400ff127b82 */ /* 0x001e220000000a00 */
[----:B------:R-:W-:Y:S02]  /*1f10*/  IMAD R21, R15, 0x100, R14 ;  /* 0x000001000f157824 */ /* 0x000fe400078e020e */
[----:B------:R-:W-:Y:S02]  /*1f20*/  IMAD.MOV.U32 R20, RZ, RZ, R23 ;  /* 0x000000ffff147224 */ /* 0x000fe400078e0017 */
[----:B------:R-:W-:-:S04]  /*1f30*/  VIADD R21, R21, 0x100 ;  /* 0x0000010015157836 */ /* 0x000fc80000000000 */
[----:B0-----:R-:W-:-:S04]  /*1f40*/  IMAD.WIDE R18, R21, 0x8, R18 ;  /* 0x0000000815127825 */ /* 0x001fc800078e0212 */
[----:B------:R-:W-:-:S05]  /*1f50*/  IMAD.MOV.U32 R21, RZ, RZ, RZ ;  /* 0x000000ffff157224 */ /* 0x000fca00078e00ff */
[----:B------:R1:W-:Y:S02]  /*1f60*/  REDG.E.ADD.64.STRONG.GPU desc[UR16][R18.64], R20 ;  /* 0x000000141200798e */ /* 0x0003e4000c10e590 */
.L_x_157:
[----:B------:R-:W-:Y:S05]  /*1f70*/  BSYNC B1 ;  /* 0x0000000000017941 */ /* 0x000fea0003800000 */
.L_x_156:
[----:B------:R-:W-:Y:S04]  /*1f80*/  BSSY B1, `(.L_x_158) ;  /* 0x0000009000017945 */ /* 0x000fe80003800000 */
[----:B------:R-:W-:Y:S05]  /*1f90*/  @!P2 BRA `(.L_x_159) ;  /* 0x00000000001ca947 */ /* 0x000fea0003800000 */
[----:B01----:R-:W0:Y:S01]  /*1fa0*/  LDC.64 R18, c[0x0][0x210] ;  /* 0x00008400ff127b82 */ /* 0x003e220000000a00 */
[----:B------:R-:W-:Y:S02]  /*1fb0*/  IMAD R21, R15, 0x100, R14 ;  /* 0x000001000f157824 */ /* 0x000fe400078e020e */
[----:B------:R-:W-:Y:S02]  /*1fc0*/  IMAD.MOV.U32 R20, RZ, RZ, R17 ;  /* 0x000000ffff147224 */ /* 0x000fe400078e0011 */
[----:B------:R-:W-:-:S04]  /*1fd0*/  VIADD R21, R21, 0x200 ;  /* 0x0000020015157836 */ /* 0x000fc80000000000 */
[----:B0-----:R-:W-:-:S04]  /*1fe0*/  IMAD.WIDE R18, R21, 0x8, R18 ;  /* 0x0000000815127825 */ /* 0x001fc800078e0212 */
[----:B------:R-:W-:-:S05]  /*1ff0*/  IMAD.MOV.U32 R21, RZ, RZ, RZ ;  /* 0x000000ffff157224 */ /* 0x000fca00078e00ff */
[----:B------:R2:W-:Y:S02]  /*2000*/  REDG.E.ADD.64.STRONG.GPU desc[UR16][R18.64], R20 ;  /* 0x000000141200798e */ /* 0x0005e4000c10e590 */
.L_x_159:
[----:B------:R-:W-:Y:S05]  /*2010*/  BSYNC B1 ;  /* 0x0000000000017941 */ /* 0x000fea0003800000 */
.L_x_158:
[----:B------:R-:W-:Y:S04]  /*2020*/  BSSY B1, `(.L_x_160) ;  /* 0x0000008000017945 */ /* 0x000fe80003800000 */
[----:B------:R-:W-:Y:S05]  /*2030*/  @!P3 BRA `(.L_x_161) ;  /* 0x000000000018b947 */ /* 0x000fea0003800000 */
[----:B012---:R-:W0:Y:S01]  /*2040*/  LDC.64 R18, c[0x0][0x210] ;  /* 0x00008400ff127b82 */ /* 0x007e220000000a00 */
[----:B------:R-:W-:Y:S02]  /*2050*/  IMAD R17, R15, 0x100, R14 ;  /* 0x000001000f117824 */ /* 0x000fe400078e020e */
[----:B------:R-:W-:Y:S02]  /*2060*/  IMAD.MOV.U32 R25, RZ, RZ, RZ ;  /* 0x000000ffff197224 */ /* 0x000fe400078e00ff */
[----:B------:R-:W-:-:S04]  /*2070*/  VIADD R17, R17, 0x300 ;  /* 0x0000030011117836 */ /* 0x000fc80000000000 */
[----:B0-----:R-:W-:-:S05]  /*2080*/  IMAD.WIDE R18, R17, 0x8, R18 ;  /* 0x0000000811127825 */ /* 0x001fca00078e0212 */
[----:B------:R3:W-:Y:S02]  /*2090*/  REDG.E.ADD.64.STRONG.GPU desc[UR16][R18.64], R24 ;  /* 0x000000181200798e */ /* 0x0007e4000c10e590 */
.L_x_161:
[----:B------:R-:W-:Y:S05]  /*20a0*/  BSYNC B1 ;  /* 0x0000000000017941 */ /* 0x000fea0003800000 */
.L_x_160:
[----:B------:R-:W-:Y:S01]  /*20b0*/  VIADD R15, R15, 0x4 ;  /* 0x000000040f0f7836 */ /* 0x000fe20000000000 */
[----:B------:R-:W-:Y:S06]  /*20c0*/  @P4 BRA `(.L_x_162) ;  /* 0xfffffffc00344947 */ /* 0x000fec000383ffff */
.L_x_153:
[----:B------:R-:W-:-:S13]  /*20d0*/  ISETP.NE.AND P0, PT, RZ, UR22, PT ;  /* 0x00000016ff007c0c */ /* 0x000fda000bf05270 */
[----:B------:R-:W-:Y:S05]  /*20e0*/  @!P0 BRA `(.L_x_163) ;  /* 0x0000000000ac8947 */ /* 0x000fea0003800000 */
[----:B------:R-:W4:Y:S01]  /*20f0*/  S2UR UR11, SR_CgaCtaId ;  /* 0x00000000000b79c3 */ /* 0x000f220000008800 */
[----:B------:R-:W-:Y:S01]  /*2100*/  UMOV UR7, 0x400 ;  /* 0x0000040000077882 */ /* 0x000fe20000000000 */
[----:B------:R-:W-:Y:S01]  /*2110*/  BSSY B1, `(.L_x_164) ;  /* 0x000000c000017945 */ /* 0x000fe20003800000 */
[----:B----4-:R-:W-:-:S06]  /*2120*/  ULEA UR7, UR11, UR7, 0x18 ;  /* 0x000000070b077291 */ /* 0x010fcc000f8ec03f */
[----:B------:R-:W-:-:S05]  /*2130*/  LEA R17, R15, UR7, 0xa ;  /* 0x000000070f117c11 */ /* 0x000fca000f8e50ff */
[----:B012---:R-:W-:-:S05]  /*2140*/  IMAD R20, R14, 0x4, R17 ;  /* 0x000000040e147824 */ /* 0x007fca00078e0211 */
[----:B---3--:R-:W0:Y:S02]  /*2150*/  LDS R18, [R20] ;  /* 0x0000000014127984 */ /* 0x008e240000000800 */
[----:B0-----:R-:W-:-:S13]  /*2160*/  ISETP.NE.AND P0, PT, R18, RZ, PT ;  /* 0x000000ff1200720c */ /* 0x001fda0003f05270 */
[----:B------:R-:W-:Y:S05]  /*2170*/  @!P0 BRA `(.L_x_165) ;  /* 0x0000000000148947 */ /* 0x000fea0003800000 */
[----:B------:R-:W0:Y:S01]  /*2180*/  LDC.64 R16, c[0x0][0x210] ;  /* 0x00008400ff107b82 */ /* 0x000e220000000a00 */
[----:B------:R-:W-:-:S04]  /*2190*/  IMAD R19, R15, 0x100, R14 ;  /* 0x000001000f137824 */ /* 0x000fc800078e020e */
[----:B0-----:R-:W-:-:S04]  /*21a0*/  IMAD.WIDE R16, R19, 0x8, R16 ;  /* 0x0000000813107825 */ /* 0x001fc800078e0210 */
[----:B------:R-:W-:-:S05]  /*21b0*/  IMAD.MOV.U32 R19, RZ, RZ, RZ ;  /* 0x000000ffff137224 */ /* 0x000fca00078e00ff */
[----:B------:R0:W-:Y:S02]  /*21c0*/  REDG.E.ADD.64.STRONG.GPU desc[UR16][R16.64], R18 ;  /* 0x000000121000798e */ /* 0x0001e4000c10e590 */
.L_x_165:
[----:B------:R-:W-:Y:S05]  /*21d0*/  BSYNC B1 ;  /* 0x0000000000017941 */ /* 0x000fea0003800000 */
.L_x_164:
[----:B------:R-:W-:Y:S01]  /*21e0*/  UISETP.NE.AND UP0, UPT, UR22, 0x1, UPT ;  /* 0x000000011600788c */ /* 0x000fe2000bf05270 */
[----:B------:R-:W-:Y:S05]  /*21f0*/  BSSY B1, `(.L_x_163) ;  /* 0x000001a000017945 */ /* 0x000fea0003800000 */
[----:B------:R-:W-:-:S13]  /*2200*/  PLOP3.LUT P0, PT, PT, PT, UP0, 0x80, 0x0 ;  /* 0x000000000000781c */ /* 0x000fda0003f0f008 */
[----:B------:R-:W-:Y:S05]  /*2210*/  @!P0 BRA `(.L_x_166) ;  /* 0x00000000005c8947 */ /* 0x000fea0003800000 */
[----:B0-----:R-:W0:Y:S01]  /*2220*/  LDS R18, [R20+0x400] ;  /* 0x0004000014127984 */ /* 0x001e220000000800 */
[----:B------:R-:W-:Y:S01]  /*2230*/  BSSY B2, `(.L_x_167) ;  /* 0x0000009000027945 */ /* 0x000fe20003800000 */
[----:B0-----:R-:W-:-:S13]  /*2240*/  ISETP.NE.AND P0, PT, R18, RZ, PT ;  /* 0x000000ff1200720c */ /* 0x001fda0003f05270 */
[----:B------:R-:W-:Y:S05]  /*2250*/  @!P0 BRA `(.L_x_168) ;  /* 0x0000000000188947 */ /* 0x000fea0003800000 */
[----:B------:R-:W0:Y:S01]  /*2260*/  LDC.64 R16, c[0x0][0x210] ;  /* 0x00008400ff107b82 */ /* 0x000e220000000a00 */
[----:B------:R-:W-:-:S04]  /*2270*/  IMAD R19, R15, 0x100, R14 ;  /* 0x000001000f137824 */ /* 0x000fc800078e020e */
[----:B------:R-:W-:-:S04]  /*2280*/  VIADD R19, R19, 0x100 ;  /* 0x0000010013137836 */ /* 0x000fc80000000000 */
[----:B0-----:R-:W-:-:S04]  /*2290*/  IMAD.WIDE R16, R19, 0x8, R16 ;  /* 0x0000000813107825 */ /* 0x001fc800078e0210 */
[----:B------:R-:W-:-:S05]  /*22a0*/  IMAD.MOV.U32 R19, RZ, RZ, RZ ;  /* 0x000000ffff137224 */ /* 0x000fca00078e00ff */
[----:B------:R0:W-:Y:S02]  /*22b0*/  REDG.E.ADD.64.STRONG.GPU desc[UR16][R16.64], R18 ;  /* 0x000000121000798e */ /* 0x0001e4000c10e590 */
.L_x_168:
[----:B------:R-:W-:Y:S05]  /*22c0*/  BSYNC B2 ;  /* 0x0000000000027941 */ /* 0x000fea0003800000 */
.L_x_167:
[----:B------:R-:W-:-:S06]  /*22d0*/  UISETP.NE.AND UP0, UPT, UR22, 0x2, UPT ;  /* 0x000000021600788c */ /* 0x000fcc000bf05270 */
[----:B------:R-:W-:-:S13]  /*22e0*/  PLOP3.LUT P0, PT, PT, PT, UP0, 0x80, 0x0 ;  /* 0x000000000000781c */ /* 0x000fda0003f0f008 */
[----:B------:R-:W-:Y:S05]  /*22f0*/  @!P0 BRA `(.L_x_166) ;  /* 0x0000000000248947 */ /* 0x000fea0003800000 */
[----:B0-----:R-:W0:Y:S02]  /*2300*/  LDS R18, [R20+0x800] ;  /* 0x0008000014127984 */ /* 0x001e240000000800 */
[----:B0-----:R-:W-:-:S13]  /*2310*/  ISETP.NE.AND P0, PT, R18, RZ, PT ;  /* 0x000000ff1200720c */ /* 0x001fda0003f05270 */
[----:B------:R-:W-:Y:S05]  /*2320*/  @!P0 BRA `(.L_x_166) ;  /* 0x0000000000188947 */ /* 0x000fea0003800000 */
[----:B------:R-:W0:Y:S01]  /*2330*/  LDC.64 R16, c[0x0][0x210] ;  /* 0x00008400ff107b82 */ /* 0x000e220000000a00 */
[----:B------:R-:W-:Y:S02]  /*2340*/  IMAD R15, R15, 0x100, R14 ;  /* 0x000001000f0f7824 */ /* 0x000fe400078e020e */
[----:B------:R-:W-:Y:S02]  /*2350*/  IMAD.MOV.U32 R19, RZ, RZ, RZ ;  /* 0x000000ffff137224 */ /* 0x000fe400078e00ff */
[----:B------:R-:W-:-:S04]  /*2360*/  VIADD R15, R15, 0x200 ;  /* 0x000002000f0f7836 */ /* 0x000fc80000000000 */
[----:B0-----:R-:W-:-:S05]  /*2370*/  IMAD.WIDE R16, R15, 0x8, R16 ;  /* 0x000000080f107825 */ /* 0x001fca00078e0210 */
[----:B------:R1:W-:Y:S02]  /*2380*/  REDG.E.ADD.64.STRONG.GPU desc[UR16][R16.64], R18 ;  /* 0x000000121000798e */ /* 0x0003e4000c10e590 */
.L_x_166:
[----:B------:R-:W-:Y:S05]  /*2390*/  BSYNC B1 ;  /* 0x0000000000017941 */ /* 0x000fea0003800000 */
.L_x_163:
[C---:B------:R-:W-:Y:S01]  /*23a0*/  ISETP.GE.AND P0, PT, R14.reuse, 0x80, PT ;  /* 0x000000800e00780c */ /* 0x040fe20003f06270 */
[----:B------:R-:W-:-:S12]  /*23b0*/  VIADD R14, R14, 0x80 ;  /* 0x000000800e0e7836 */ /* 0x000fd80000000000 */
[----:B------:R-:W-:Y:S05]  /*23c0*/  @!P0 BRA `(.L_x_169) ;  /* 0xfffffff800508947 */ /* 0x000fea000383ffff */
.L_x_152:
[----:B------:R-:W-:Y:S05]  /*23d0*/  BSYNC B0 ;  /* 0x0000000000007941 */ /* 0x000fea0003800000 */
.L_x_151:
[----:B------:R-:W-:Y:S01]  /*23e0*/  ULDC.64 UR12, c[0x0][0x220] ;  /* 0x00008800000c7ab9 */ /* 0x000fe20000000a00 */
[----:B------:R-:W-:Y:S02]  /*23f0*/  UIADD3 UR4, UP1, UR4, 0x1, URZ ;  /* 0x0000000104047890 */ /* 0x000fe4000ff3e03f */
[----:B------:R-:W-:Y:S02]  /*2400*/  UIADD3 UR7, UP0, UR12, -0x1, URZ ;  /* 0xffffffff0c077890 */ /* 0x000fe4000ff1e03f */
[----:B------:R-:W-:Y:S02]  /*2410*/  UIADD3.X UR5, URZ, UR5, URZ, UP1, !UPT ;  /* 0x000000053f057290 */ /* 0x000fe40008ffe43f */
[----:B------:R-:W-:-:S04]  /*2420*/  UIADD3.X UR11, UR13, -0x1, URZ, UP0, !UPT ;  /* 0xffffffff0d0b7890 */ /* 0x000fc800087fe43f */
[----:B------:R-:W-:-:S04]  /*2430*/  USHF.R.U64 UR7, UR7, 0x1e, UR11 ;  /* 0x0000001e07077899 */ /* 0x000fc8000800120b */
[----:B------:R-:W-:-:S04]  /*2440*/  UIADD3 UR7, UP0, UR7, 0x1, URZ ;  /* 0x0000000107077890 */ /* 0x000fc8000ff1e03f */
[----:B------:R-:W-:Y:S02]  /*2450*/  ULEA.HI.X UR11, UR11, URZ, URZ, 0x2, UP0 ;  /* 0x0000003f0b0b7291 */ /* 0x000fe400080f143f */
[----:B------:R-:W-:-:S04]  /*2460*/  UISETP.LT.U32.AND UP0, UPT, UR7, UR12, UPT ;  /* 0x0000000c0700728c */ /* 0x000fc8000bf01070 */
[----:B------:R-:W-:-:S04]  /*2470*/  UISETP.LT.U32.AND.EX UP0, UPT, UR11, UR13, UPT, UP0 ;  /* 0x0000000d0b00728c */ /* 0x000fc8000bf01100 */
[----:B------:R-:W-:Y:S02]  /*2480*/  USEL UR7, UR7, UR12, UP0 ;  /* 0x0000000c07077287 */ /* 0x000fe40008000000 */
[----:B------:R-:W-:Y:S02]  /*2490*/  USEL UR11, UR11, UR13, UP0 ;  /* 0x0000000d0b0b7287 */ /* 0x000fe40008000000 */
[----:B------:R-:W-:-:S04]  /*24a0*/  UISETP.GE.U32.AND UP0, UPT, UR4, UR7, UPT ;  /* 0x000000070400728c */ /* 0x000fc8000bf06070 */
[----:B------:R-:W-:Y:S01]  /*24b0*/  UISETP.GE.U32.AND.EX UP0, UPT, UR5, UR11, UPT, UP0 ;  /* 0x0000000b0500728c */ /* 0x000fe2000bf06100 */
[----:B------:R-:W-:Y:S05]  /*24c0*/  BAR.SYNC.DEFER_BLOCKING 0x0 ;  /* 0x0000000000007b1d */ /* 0x000fea0000010000 */
[----:B------:R-:W-:-:S13]  /*24d0*/  PLOP3.LUT P0, PT, PT, PT, UP0, 0x80, 0x0 ;  /* 0x000000000000781c */ /* 0x000fda0003f0f008 */
[----:B------:R-:W-:Y:S05]  /*24e0*/  @!P0 BRA `(.L_x_170) ;  /* 0xffffffdc00748947 */ /* 0x000fea000383ffff */
[----:B------:R-:W-:Y:S05]  /*24f0*/  EXIT ;  /* 0x000000000000794d */ /* 0x000fea0003800000 */
.L_x_171:
        /* <DEDUP_REMOVED lines=16> */
.L_x_800:


//--------------------- .text._ZN3cub17CUB_300001_SM_9006detail10radix_sort31DeviceRadixSortSingleTileKernelINS1_5radix10policy_hubIiiyE10Policy1000ELNS0_9SortOrderE0EiiyNS1_21identity_decomposer_tEEEvPKT1_PSA_PKT2_PSE_T3_iiT4_ --------------------------
	.section	.text._ZN3cub17CUB_300001_SM_9006detail10radix_sort31DeviceRadixSortSingleTileKernelINS1_5radix10policy_hubIiiyE10Policy1000ELNS0_9SortOrderE0EiiyNS1_21identity_decomposer_tEEEvPKT1_PSA_PKT2_PSE_T3_iiT4_,"ax",@progbits
	.align	128
        .global         _ZN3cub17CUB_300001_SM_9006detail10radix_sort31DeviceRadixSortSingleTileKernelINS1_5radix10policy_hubIiiyE10Policy1000ELNS0_9SortOrderE0EiiyNS1_21identity_decomposer_tEEEvPKT1_PSA_PKT2_PSE_T3_iiT4_
        .type           _ZN3cub17CUB_300001_SM_9006detail10radix_sort31DeviceRadixSortSingleTileKernelINS1_5radix10policy_hubIiiyE10Policy1000ELNS0_9SortOrderE0EiiyNS1_21identity_decomposer_tEEEvPKT1_PSA_PKT2_PSE_T3_iiT4_,@function
        .size           _ZN3cub17CUB_300001_SM_9006detail10radix_sort31DeviceRadixSortSingleTileKernelINS1_5radix10policy_hubIiiyE10Policy1000ELNS0_9SortOrderE0EiiyNS1_21identity_decomposer_tEEEvPKT1_PSA_PKT2_PSE_T3_iiT4_,(.L_x_801 - _ZN3cub17CUB_300001_SM_9006detail10radix_sort31DeviceRadixSortSingleTileKernelINS1_5radix10policy_hubIiiyE10Policy1000ELNS0_9SortOrderE0EiiyNS1_21identity_decomposer_tEEEvPKT1_PSA_PKT2_PSE_T3_iiT4_)
        .other          _ZN3cub17CUB_300001_SM_9006detail10radix_sort31DeviceRadixSortSingleTileKernelINS1_5radix10policy_hubIiiyE10Policy1000ELNS0_9SortOrderE0EiiyNS1_21identity_decomposer_tEEEvPKT1_PSA_PKT2_PSE_T3_iiT4_,@"STO_CUDA_ENTRY STV_DEFAULT"
_ZN3cub17CUB_300001_SM_9006detail10radix_sort31DeviceRadixSortSingleTileKernelINS1_5radix10policy_hubIiiyE10Policy1000ELNS0_9SortOrderE0EiiyNS1_21identity_decomposer_tEEEvPKT1_PSA_PKT2_PSE_T3_iiT4_:
.text._ZN3cub17CUB_300001_SM_9006detail10radix_sort31DeviceRadixSortSingleTileKernelINS1_5radix10policy_hubIiiyE10Policy1000ELNS0_9SortOrderE0EiiyNS1_21identity_decomposer_tEEEvPKT1_PSA_PKT2_PSE_T3_iiT4_:
[----:B------:R-:W-:Y:S01]  /*0000*/  LDC R1, c[0x0][0x28] ;  /* 0x00000a00ff017b82 */ /* 0x000fe20000000800 */
[----:B------:R-:W0:Y:S07]  /*0010*/  S2R R0, SR_TID.X ;  /* 0x0000000000007919 */ /* 0x000e2e0000002100 */
[----:B------:R-:W1:Y:S01]  /*0020*/  LDC.64 R2, c[0x0][0x210] ;  /* 0x00008400ff027b82 */ /* 0x000e620000000a00 */
[----:B------:R-:W-:Y:S01]  /*0030*/  ULDC UR4, c[0x0][0x230] ;  /* 0x00008c0000047ab9 */ /* 0x000fe20000000800 */
[----:B------:R-:W-:Y:S01]  /*0040*/  IMAD.MOV.U32 R25, RZ, RZ, 0x7fffffff ;  /* 0x7fffffffff197424 */ /* 0x000fe200078e00ff */
[----:B------:R-:W-:Y:S01]  /*0050*/  ULDC.64 UR6, c[0x0][0x208] ;  /* 0x0000820000067ab9 */ /* 0x000fe20000000a00 */
[----:B------:R-:W-:-:S02]  /*0060*/  IMAD.MOV.U32 R51, RZ, RZ, 0x7fffffff ;  /* 0x7fffffffff337424 */ /* 0x000fc400078e00ff */
[----:B0-----:R-:W-:-:S04]  /*0070*/  IMAD R7, R0, 0x13, RZ ;  /* 0x0000001300077824 */ /* 0x001fc800078e02ff */
[C---:B-1----:R-:W-:Y:S01]  /*0080*/  IMAD.WIDE R2, R7.reuse, 0x4, R2 ;  /* 0x0000000407027825 */ /* 0x042fe200078e0202 */
[----:B------:R-:W-:-:S03]  /*0090*/  ISETP.GE.AND P0, PT, R7, UR4, PT ;  /* 0x0000000407007c0c */ /* 0x000fc6000bf06270 */
[----:B------:R-:W-:-:S10]  /*00a0*/  VIADD R8, R7, 0x6 ;  /* 0x0000000607087836 */ /* 0x000fd40000000000 */
[----:B------:R-:W2:Y:S01]  /*00b0*/  @!P0 LDG.E R25, desc[UR6][R2.64] ;  /* 0x0000000602198981 */ /* 0x000ea2000c1e1900 */
[----:B------:R-:W-:Y:S01]  /*00c0*/  ISETP.GE.AND P0, PT, R8, UR4, PT ;  /* 0x0000000408007c0c */ /* 0x000fe2000bf06270 */
[C---:B------:R-:W-:Y:S02]  /*00d0*/  VIADD R40, R7.reuse, 0x7 ;  /* 0x0000000707287836 */ /* 0x040fe40000000000 */
[----:B------:R-:W-:Y:S01]  /*00e0*/  IMAD.MOV.U32 R53, RZ, RZ, 0x7fffffff ;  /* 0x7fffffffff357424 */ /* 0x000fe200078e00ff */
[----:B------:R-:W-:Y:S01]  /*00f0*/  P2R R38, PR, RZ, 0x1 ;  /* 0x00000001ff267803 */ /* 0x000fe20000000000 */
[C---:B------:R-:W-:Y:S02]  /*0100*/  VIADD R42, R7.reuse, 0x8 ;  /* 0x00000008072a7836 */ /* 0x040fe40000000000 */
[----:B------:R-:W-:Y:S02]  /*0110*/  VIADD R6, R7, 0x5 ;  /* 0x0000000507067836 */ /* 0x000fe40000000000 */
[----:B------:R-:W-:-:S02]  /*0120*/  IMAD.MOV.U32 R57, RZ, RZ, 0x7fffffff ;  /* 0x7fffffffff397424 */ /* 0x000fc400078e00ff */
[----:B------:R-:W-:Y:S01]  /*0130*/  IMAD.MOV.U32 R59, RZ, RZ, 0x7fffffff ;  /* 0x7fffffffff3b7424 */ /* 0x000fe200078e00ff */
[----:B------:R-:W-:Y:S01]  /*0140*/  ISETP.GE.AND P1, PT, R6, UR4, PT ;  /* 0x0000000406007c0c */ /* 0x000fe2000bf26270 */
[----:B------:R-:W3:Y:S01]  /*0150*/  @!P0 LDG.E R51, desc[UR6][R2.64+0x18] ;  /* 0x0000180602338981 */ /* 0x000ee2000c1e1900 */
[----:B------:R-:W-:Y:S01]  /*0160*/  ISETP.GE.AND P0, PT, R40, UR4, PT ;  /* 0x0000000428007c0c */ /* 0x000fe2000bf06270 */
[C---:B------:R-:W-:Y:S01]  /*0170*/  VIADD R6, R7.reuse, 0x9 ;  /* 0x0000000907067836 */ /* 0x040fe20000000000 */
[----:B------:R-:W-:Y:S01]  /*0180*/  P2R R37, PR, RZ, 0x2 ;  /* 0x00000002ff257803 */ /* 0x000fe20000000000 */
[C---:B------:R-:W-:Y:S01]  /*0190*/  VIADD R4, R7.reuse, 0x1 ;  /* 0x0000000107047836 */ /* 0x040fe20000000000 */
[----:B------:R-:W-:Y:S01]  /*01a0*/  P2R R40, PR, RZ, 0x1 ;  /* 0x00000001ff287803 */ /* 0x000fe20000000000 */
[----:B------:R-:W-:Y:S02]  /*01b0*/  VIADD R8, R7, 0xa ;  /* 0x0000000a07087836 */ /* 0x000fe40000000000 */
[----:B------:R-:W-:Y:S01]  /*01c0*/  IMAD.MOV.U32 R63, RZ, RZ, 0x7fffffff ;  /* 0x7fffffffff3f7424 */ /* 0x000fe200078e00ff */
[----:B------:R-:W-:Y:S01]  /*01d0*/  ISETP.GE.AND P5, PT, R4, UR4, PT ;  /* 0x0000000404007c0c */ /* 0x000fe2000bfa6270 */
[----:B------:R-:W-:-:S02]  /*01e0*/  IMAD.MOV.U32 R35, RZ, RZ, 0x7fffffff ;  /* 0x7fffffffff237424 */ /* 0x000fc400078e00ff */
[C---:B------:R-:W-:Y:S01]  /*01f0*/  VIADD R9, R7.reuse, 0xb ;  /* 0x0000000b07097836 */ /* 0x040fe20000000000 */
[----:B------:R-:W-:Y:S01]  /*0200*/  P2R R49, PR, RZ, 0x20 ;  /* 0x00000020ff317803 */ /* 0x000fe20000000000 */
[----:B------:R-:W4:Y:S01]  /*0210*/  @!P0 LDG.E R53, desc[UR6][R2.64+0x1c] ;  /* 0x00001c0602358981 */ /* 0x000f22000c1e1900 */
[----:B------:R-:W-:Y:S01]  /*0220*/  ISETP.GE.AND P0, PT, R42, UR4, PT ;  /* 0x000000042a007c0c */ /* 0x000fe2000bf06270 */
[----:B------:R-:W-:Y:S02]  /*0230*/  IMAD.MOV.U32 R65, RZ, RZ, 0x7fffffff ;  /* 0x7fffffffff417424 */ /* 0x000fe400078e00ff */
[C---:B------:R-:W-:Y:S01]  /*0240*/  VIADD R10, R7.reuse, 0xc ;  /* 0x0000000c070a7836 */ /* 0x040fe20000000000 */
[----:B------:R-:W-:Y:S01]  /*0250*/  P2R R42, PR, RZ, 0x1 ;  /* 0x00000001ff2a7803 */ /* 0x000fe20000000000 */
[----:B------:R-:W-:Y:S02]  /*0260*/  IMAD.MOV.U32 R69, RZ, RZ, 0x7fffffff ;  /* 0x7fffffffff457424 */ /* 0x000fe400078e00ff */
[----:B------:R-:W3:Y:S01]  /*0270*/  @!P5 LDG.E R35, desc[UR6][R2.64+0x4] ;  /* 0x000004060223d981 */ /* 0x000ee2000c1e1900 */
[----:B------:R-:W-:-:S02]  /*0280*/  VIADD R5, R7, 0x2 ;  /* 0x0000000207057836 */ /* 0x000fc40000000000 */
[----:B------:R-:W-:Y:S02]  /*0290*/  VIADD R4, R7, 0x3 ;  /* 0x0000000307047836 */ /* 0x000fe40000000000 */
[----:B------:R-:W-:Y:S01]  /*02a0*/  IMAD.MOV.U32 R39, RZ, RZ, 0x7fffffff ;  /* 0x7fffffffff277424 */ /* 0x000fe200078e00ff */
[----:B------:R-:W4:Y:S01]  /*02b0*/  @!P0 LDG.E R57, desc[UR6][R2.64+0x20] ;  /* 0x0000200602398981 */ /* 0x000f22000c1e1900 */
[----:B------:R-:W-:Y:S01]  /*02c0*/  ISETP.GE.AND P0, PT, R6, UR4, PT ;  /* 0x0000000406007c0c */ /* 0x000fe2000bf06270 */
[----:B------:R-:W-:Y:S01]  /*02d0*/  IMAD.MOV.U32 R41, RZ, RZ, 0x7fffffff ;  /* 0x7fffffffff297424 */ /* 0x000fe200078e00ff */
[----:B------:R-:W-:Y:S01]  /*02e0*/  ISETP.GE.AND P4, PT, R5, UR4, PT ;  /* 0x0000000405007c0c */ /* 0x000fe2000bf86270 */
[----:B------:R-:W-:Y:S01]  /*02f0*/  VIADD R5, R7, 0x4 ;  /* 0x0000000407057836 */ /* 0x000fe20000000000 */
[----:B------:R-:W-:Y:S01]  /*0300*/  P2R R6, PR, RZ, 0x1 ;  /* 0x00000001ff067803 */ /* 0x000fe20000000000 */
[----:B------:R-:W-:Y:S01]  /*0310*/  IMAD.MOV.U32 R45, RZ, RZ, 0x7fffffff ;  /* 0x7fffffffff2d7424 */ /* 0x000fe200078e00ff */
[----:B------:R-:W-:Y:S01]  /*0320*/  ISETP.GE.AND P3, PT, R4, UR4, PT ;  /* 0x0000000404007c0c */ /* 0x000fe2000bf66270 */
[----:B------:R-:W-:Y:S01]  /*0330*/  IMAD.MOV.U32 R47, RZ, RZ, 0x7fffffff ;  /* 0x7fffffffff2f7424 */ /* 0x000fe200078e00ff */
[----:B------:R-:W-:Y:S01]  /*0340*/  ISETP.GE.AND P2, PT, R5, UR4, PT ;  /* 0x0000000405007c0c */ /* 0x000fe2000bf46270 */
[C---:B------:R-:W-:Y:S01]  /*0350*/  VIADD R11, R7.reuse, 0xd ;  /* 0x0000000d070b7836 */ /* 0x040fe20000000000 */
[----:B------:R-:W-:Y:S01]  /*0360*/  P2R R50, PR, RZ, 0x10 ;  /* 0x00000010ff327803 */ /* 0x000fe20000000000 */
[C---:B------:R-:W-:Y:S01]  /*0370*/  VIADD R24, R7.reuse, 0xe ;  /* 0x0000000e07187836 */ /* 0x040fe20000000000 */
[----:B------:R-:W-:Y:S01]  /*0380*/  P2R R52, PR, RZ, 0x8 ;  /* 0x00000008ff347803 */ /* 0x000fe20000000000 */
[----:B------:R-:W4:Y:S01]  /*0390*/  @!P0 LDG.E R59, desc[UR6][R2.64+0x24] ;  /* 0x00002406023b8981 */ /* 0x000f22000c1e1900 */
[----:B------:R-:W-:Y:S01]  /*03a0*/  ISETP.GE.AND P0, PT, R8, UR4, PT ;  /* 0x0000000408007c0c */ /* 0x000fe2000bf06270 */
[C---:B------:R-:W-:Y:S01]  /*03b0*/  VIADD R33, R7.reuse, 0xf ;  /* 0x0000000f07217836 */ /* 0x040fe20000000000 */
[----:B------:R-:W-:Y:S01]  /*03c0*/  P2R R54, PR, RZ, 0x4 ;  /* 0x00000004ff367803 */ /* 0x000fe20000000000 */
[----:B------:R-:W4:Y:S01]  /*03d0*/  @!P4 LDG.E R39, desc[UR6][R2.64+0x8] ;  /* 0x000008060227c981 */ /* 0x000f22000c1e1900 */
[----:B------:R-:W-:Y:S01]  /*03e0*/  P2R R8, PR, RZ, 0x1 ;  /* 0x00000001ff087803 */ /* 0x000fe20000000000 */
[C---:B------:R-:W-:Y:S01]  /*03f0*/  VIADD R34, R7.reuse, 0x10 ;  /* 0x0000001007227836 */ /* 0x040fe20000000000 */
[----:B------:R-:W0:Y:S01]  /*0400*/  LDC.64 R4, c[0x0][0x220] ;  /* 0x00008800ff047b82 */ /* 0x000e220000000a00 */
[C---:B------:R-:W-:Y:S01]  /*0410*/  VIADD R36, R7.reuse, 0x11 ;  /* 0x0000001107247836 */ /* 0x040fe20000000000 */
[----:B------:R-:W4:Y:S01]  /*0420*/  @!P3 LDG.E R41, desc[UR6][R2.64+0xc] ;  /* 0x00000c060229b981 */ /* 0x000f22000c1e1900 */
[----:B------:R-:W-:-:S02]  /*0430*/  VIADD R55, R7, 0x12 ;  /* 0x0000001207377836 */ /* 0x000fc40000000000 */
[----:B------:R-:W-:Y:S01]  /*0440*/  IMAD.MOV.U32 R71, RZ, RZ, 0x7fffffff ;  /* 0x7fffffffff477424 */ /* 0x000fe200078e00ff */
[----:B------:R-:W4:Y:S01]  /*0450*/  @!P2 LDG.E R45, desc[UR6][R2.64+0x10] ;  /* 0x00001006022da981 */ /* 0x000f22000c1e1900 */
[----:B------:R-:W-:Y:S02]  /*0460*/  IMAD.MOV.U32 R75, RZ, RZ, 0x7fffffff ;  /* 0x7fffffffff4b7424 */ /* 0x000fe400078e00ff */
[----:B------:R-:W-:Y:S01]  /*0470*/  IMAD.MOV.U32 R77, RZ, RZ, 0x7fffffff ;  /* 0x7fffffffff4d7424 */ /* 0x000fe200078e00ff */
[----:B------:R-:W4:Y:S01]  /*0480*/  @!P0 LDG.E R63, desc[UR6][R2.64+0x28] ;  /* 0x00002806023f8981 */ /* 0x000f22000c1e1900 */
[----:B------:R-:W-:Y:S01]  /*0490*/  ISETP.GE.AND P0, PT, R9, UR4, PT ;  /* 0x0000000409007c0c */ /* 0x000fe2000bf06270 */
[----:B------:R-:W-:Y:S02]  /*04a0*/  IMAD.MOV.U32 R81, RZ, RZ, 0x7fffffff ;  /* 0x7fffffffff517424 */ /* 0x000fe400078e00ff */
[----:B------:R-:W4:Y:S01]  /*04b0*/  @!P1 LDG.E R47, desc[UR6][R2.64+0x14] ;  /* 0x00001406022f9981 */ /* 0x000f22000c1e1900 */
[----:B------:R-:W-:Y:S01]  /*04c0*/  P2R R9, PR, RZ, 0x1 ;  /* 0x00000001ff097803 */ /* 0x000fe20000000000 */
[----:B------:R-:W-:-:S02]  /*04d0*/  IMAD.MOV.U32 R83, RZ, RZ, 0x7fffffff ;  /* 0x7fffffffff537424 */ /* 0x000fc400078e00ff */
[----:B------:R-:W-:-:S06]  /*04e0*/  IMAD.MOV.U32 R87, RZ, RZ, 0x7fffffff ;  /* 0x7fffffffff577424 */ /* 0x000fcc00078e00ff */
[----:B------:R-:W4:Y:S01]  /*04f0*/  @!P0 LDG.E R65, desc[UR6][R2.64+0x2c] ;  /* 0x00002c0602418981 */ /* 0x000f22000c1e1900 */
[----:B------:R-:W-:-:S04]  /*0500*/  ISETP.GE.AND P0, PT, R10, UR4, PT ;  /* 0x000000040a007c0c */ /* 0x000fc8000bf06270 */
[----:B------:R-:W-:-:S09]  /*0510*/  P2R R48, PR, RZ, 0x1 ;  /* 0x00000001ff307803 */ /* 0x000fd20000000000 */
[----:B------:R-:W4:Y:S01]  /*0520*/  @!P0 LDG.E R69, desc[UR6][R2.64+0x30] ;  /* 0x0000300602458981 */ /* 0x000f22000c1e1900 */
[----:B------:R-:W-:-:S04]  /*0530*/  ISETP.NE.AND P0, PT, R9, RZ, PT ;  /* 0x000000ff0900720c */ /* 0x000fc80003f05270 */
[----:B------:R-:W-:Y:S02]  /*0540*/  P2R R46, PR, RZ, 0x1 ;  /* 0x00000001ff2e7803 */ /* 0x000fe40000000000 */
        /* <DEDUP_REMOVED lines=8> */
[----:B------:R-:W-:Y:S02]  /*05d0*/  ISETP.NE.AND P0, PT, R38, RZ, PT ;  /* 0x000000ff2600720c */ /* 0x000fe40003f05270 */
[----:B------:R-:W-:Y:S02]  /*05e0*/  ISETP.GE.AND P1, PT, R11, UR4, PT ;  /* 0x000000040b007c0c */ /* 0x000fe4000bf26270 */
[----:B------:R-:W-:Y:S02]  /*05f0*/  P2R R38, PR, RZ, 0x1 ;  /* 0x00000001ff267803 */ /* 0x000fe40000000000 */
[----:B------:R-:W-:Y:S02]  /*0600*/  ISETP.NE.AND P0, PT, R37, RZ, PT ;  /* 0x000000ff2500720c */ /* 0x000fe40003f05270 */
[----:B------:R-:W-:-:S02]  /*0610*/  ISETP.GE.AND P2, PT, R24, UR4, PT ;  /* 0x0000000418007c0c */ /* 0x000fc4000bf46270 */
[----:B------:R-:W-:Y:S02]  /*0620*/  ISETP.GE.AND P3, PT, R33, UR4, PT ;  /* 0x0000000421007c0c */ /* 0x000fe4000bf66270 */
[----:B------:R-:W-:Y:S02]  /*0630*/  ISETP.GE.AND P4, PT, R34, UR4, PT ;  /* 0x0000000422007c0c */ /* 0x000fe4000bf86270 */
[----:B------:R-:W-:Y:S01]  /*0640*/  ISETP.GE.AND P5, PT, R36, UR4, PT ;  /* 0x0000000424007c0c */ /* 0x000fe2000bfa6270 */
[----:B------:R-:W4:Y:S01]  /*0650*/  @!P1 LDG.E R71, desc[UR6][R2.64+0x34] ;  /* 0x0000340602479981 */ /* 0x000f22000c1e1900 */
[----:B------:R-:W-:Y:S02]  /*0660*/  ISETP.GE.AND P6, PT, R55, UR4, PT ;  /* 0x0000000437007c0c */ /* 0x000fe4000bfc6270 */
[----:B------:R-:W-:Y:S02]  /*0670*/  P2R R37, PR, RZ, 0x1 ;  /* 0x00000001ff257803 */ /* 0x000fe40000000000 */
[----:B------:R-:W-:Y:S01]  /*0680*/  ISETP.NE.AND P0, PT, R54, RZ, PT ;  /* 0x000000ff3600720c */ /* 0x000fe20003f05270 */
[----:B------:R-:W4:Y:S03]  /*0690*/  @!P2 LDG.E R75, desc[UR6][R2.64+0x38] ;  /* 0x00003806024ba981 */ /* 0x000f26000c1e1900 */
[----:B------:R-:W-:Y:S01]  /*06a0*/  P2R R10, PR, RZ, 0x1 ;  /* 0x00000001ff0a7803 */ /* 0x000fe20000000000 */
[----:B------:R-:W4:Y:S01]  /*06b0*/  @!P3 LDG.E R77, desc[UR6][R2.64+0x3c] ;  /* 0x00003c06024db981 */ /* 0x000f22000c1e1900 */
[----:B------:R-:W-:-:S03]  /*06c0*/  ISETP.NE.AND P0, PT, R52, RZ, PT ;  /* 0x000000ff3400720c */ /* 0x000fc60003f05270 */
[----:B------:R-:W4:Y:S01]  /*06d0*/  @!P4 LDG.E R81, desc[UR6][R2.64+0x40] ;  /* 0x000040060251c981 */ /* 0x000f22000c1e1900 */
[----:B------:R-:W-:-:S03]  /*06e0*/  P2R R9, PR, RZ, 0x1 ;  /* 0x00000001ff097803 */ /* 0x000fc60000000000 */
[----:B------:R-:W4:Y:S01]  /*06f0*/  @!P5 LDG.E R83, desc[UR6][R2.64+0x44] ;  /* 0x000044060253d981 */ /* 0x000f22000c1e1900 */
[----:B------:R-:W-:-:S03]  /*0700*/  ISETP.NE.AND P0, PT, R50, RZ, PT ;  /* 0x000000ff3200720c */ /* 0x000fc60003f05270 */
[----:B------:R1:W4:Y:S01]  /*0710*/  @!P6 LDG.E R87, desc[UR6][R2.64+0x48] ;  /* 0x000048060257e981 */ /* 0x000322000c1e1900 */
[----:B------:R-:W-:Y:S02]  /*0720*/  P2R R8, PR, RZ, 0x1 ;  /* 0x00000001ff087803 */ /* 0x000fe40000000000 */
[----:B------:R-:W-:-:S04]  /*0730*/  ISETP.NE.AND P0, PT, R49, RZ, PT ;  /* 0x000000ff3100720c */ /* 0x000fc80003f05270 */
[----:B------:R-:W-:Y:S02]  /*0740*/  P2R R6, PR, RZ, 0x1 ;  /* 0x00000001ff067803 */ /* 0x000fe40000000000 */
[C---:B------:R-:W-:Y:S01]  /*0750*/  ISETP.GE.AND P0, PT, R7.reuse, UR4, PT ;  /* 0x0000000407007c0c */ /* 0x040fe2000bf06270 */
[----:B0-----:R-:W-:Y:S01]  /*0760*/  IMAD.WIDE R4, R7, 0x4, R4 ;  /* 0x0000000407047825 */ /* 0x001fe200078e0204 */
[----:B------:R-:W-:Y:S08]  /*0770*/  BAR.SYNC.DEFER_BLOCKING 0x0 ;  /* 0x0000000000007b1d */ /* 0x000ff00000010000 */
[----:B-1----:R-:W0:Y:S03]  /*0780*/  LDC.64 R2, c[0x0][0x238] ;  /* 0x00008e00ff027b82 */ /* 0x002e260000000a00 */
[----:B------:R-:W5:Y:S01]  /*0790*/  @!P0 LDG.E R12, desc[UR6][R4.64] ;  /* 0x00000006040c8981 */ /* 0x000f62000c1e1900 */
[----:B------:R-:W-:-:S04]  /*07a0*/  ISETP.NE.AND P0, PT, R6, RZ, PT ;  /* 0x000000ff0600720c */ /* 0x000fc80003f05270 */
[----:B------:R-:W1:Y:S01]  /*07b0*/  S2UR UR5, SR_CgaCtaId ;  /* 0x00000000000579c3 */ /* 0x000e620000008800 */
[----:B------:R-:W5:Y:S04]  /*07c0*/  @!P1 LDG.E R27, desc[UR6][R4.64+0x34] ;  /* 0x00003406041b9981 */ /* 0x000f68000c1e1900 */
[----:B------:R-:W5:Y:S04]  /*07d0*/  @!P2 LDG.E R28, desc[UR6][R4.64+0x38] ;  /* 0x00003806041ca981 */ /* 0x000f68000c1e1900 */
[----:B------:R-:W5:Y:S04]  /*07e0*/  @!P3 LDG.E R29, desc[UR6][R4.64+0x3c] ;  /* 0x00003c06041db981 */ /* 0x000f68000c1e1900 */
[----:B------:R-:W5:Y:S01]  /*07f0*/  @!P0 LDG.E R13, desc[UR6][R4.64+0x4] ;  /* 0x00000406040d8981 */ /* 0x000f62000c1e1900 */
[----:B------:R-:W-:-:S03]  /*0800*/  ISETP.NE.AND P0, PT, R8, RZ, PT ;  /* 0x000000ff0800720c */ /* 0x000fc60003f05270 */
[----:B------:R-:W5:Y:S04]  /*0810*/  @!P4 LDG.E R30, desc[UR6][R4.64+0x40] ;  /* 0x00004006041ec981 */ /* 0x000f68000c1e1900 */
[----:B------:R-:W5:Y:S04]  /*0820*/  @!P5 LDG.E R31, desc[UR6][R4.64+0x44] ;  /* 0x00004406041fd981 */ /* 0x000f68000c1e1900 */
[----:B------:R-:W5:Y:S04]  /*0830*/  @!P6 LDG.E R32, desc[UR6][R4.64+0x48] ;  /* 0x000048060420e981 */ /* 0x000f68000c1e1900 */
[----:B------:R-:W5:Y:S01]  /*0840*/  @!P0 LDG.E R14, desc[UR6][R4.64+0x8] ;  /* 0x00000806040e8981 */ /* 0x000f62000c1e1900 */
[----:B------:R-:W-:-:S13]  /*0850*/  ISETP.NE.AND P0, PT, R9, RZ, PT ;  /* 0x000000ff0900720c */ /* 0x000fda0003f05270 */
        /* <DEDUP_REMOVED lines=15> */
[----:B------:R-:W-:Y:S01]  /*0950*/  ISETP.NE.AND P0, PT, R46, RZ, PT ;  /* 0x000000ff2e00720c */ /* 0x000fe20003f05270 */
[----:B0-----:R-:W-:Y:S01]  /*0960*/  IMAD.IADD R6, R3, 0x1, -R2 ;  /* 0x0000000103067824 */ /* 0x001fe200078e0a02 */
[----:B--2---:R-:W-:-:S04]  /*0970*/  LOP3.LUT R25, R25, 0x80000000, RZ, 0x3c, !PT ;  /* 0x8000000019197812 */ /* 0x004fc800078e3cff */
[----:B------:R-:W-:-:S07]  /*0980*/  VIMNMX R6, R6, 0x6, PT ;  /* 0x0000000606067848 */ /* 0x000fce0003fe0100 */
[----:B------:R-:W5:Y:S01]  /*0990*/  @!P0 LDG.E R23, desc[UR6][R4.64+0x2c] ;  /* 0x00002c0604178981 */ /* 0x000f62000c1e1900 */
[----:B------:R-:W-:Y:S02]  /*09a0*/  ISETP.NE.AND P0, PT, R48, RZ, PT ;  /* 0x000000ff3000720c */ /* 0x000fe40003f05270 */
[----:B------:R-:W-:Y:S02]  /*09b0*/  BMSK R6, RZ, R6 ;  /* 0x00000006ff06721b */ /* 0x000fe40000000000 */
[----:B------:R-:W-:-:S04]  /*09c0*/  SHF.R.U32.HI R7, RZ, R2, R25 ;  /* 0x00000002ff077219 */ /* 0x000fc80000011619 */
[----:B------:R-:W-:-:S05]  /*09d0*/  LOP3.LUT R7, R6, R7, RZ, 0xc0, !PT ;  /* 0x0000000706077212 */ /* 0x000fca00078ec0ff */
[----:B------:R0:W5:Y:S01]  /*09e0*/  @!P0 LDG.E R26, desc[UR6][R4.64+0x30] ;  /* 0x00003006041a8981 */ /* 0x000162000c1e1900 */
[----:B------:R-:W-:Y:S01]  /*09f0*/  IMAD.SHL.U32 R8, R7, 0x400, RZ ;  /* 0x0000040007087824 */ /* 0x000fe200078e00ff */
[----:B------:R-:W-:Y:S02]  /*0a00*/  UMOV UR4, 0x400 ;  /* 0x0000040000047882 */ /* 0x000fe40000000000 */
[----:B-1----:R-:W-:Y:S01]  /*0a10*/  ULEA UR4, UR5, UR4, 0x18 ;  /* 0x0000000405047291 */ /* 0x002fe2000f8ec03f */
[----:B------:R-:W-:Y:S01]  /*0a20*/  BAR.SYNC.DEFER_BLOCKING 0x0 ;  /* 0x0000000000007b1d */ /* 0x000fe20000010000 */
[----:B------:R-:W-:Y:S02]  /*0a30*/  LOP3.LUT R8, R8, 0x7c00, RZ, 0xc0, !PT ;  /* 0x00007c0008087812 */ /* 0x000fe400078ec0ff */
[----:B------:R-:W-:-:S03]  /*0a40*/  SHF.R.U32.HI R9, RZ, 0x4, R7 ;  /* 0x00000004ff097819 */ /* 0x000fc60000011607 */
[----:B------:R-:W-:Y:S01]  /*0a50*/  VIADD R7, R8, UR4 ;  /* 0x0000000408077c36 */ /* 0x000fe20008000000 */
[----:B------:R-:W-:-:S03]  /*0a60*/  LOP3.LUT R8, R9, 0xffffffe, RZ, 0xc0, !PT ;  /* 0x0ffffffe09087812 */ /* 0x000fc600078ec0ff */
[C---:B------:R-:W-:Y:S01]  /*0a70*/  IMAD R7, R0.reuse, 0x4, R7 ;  /* 0x0000000400077824 */ /* 0x040fe200078e0207 */
[----:B------:R-:W-:-:S03]  /*0a80*/  LEA R24, R0, UR4, 0x2 ;  /* 0x0000000400187c11 */ /* 0x000fc6000f8e10ff */
[----:B------:R-:W-:Y:S02]  /*0a90*/  IMAD.IADD R33, R7, 0x1, R8 ;  /* 0x0000000107217824 */ /* 0x000fe400078e0208 */
[----:B------:R-:W-:Y:S04]  /*0aa0*/  STS [R24], RZ ;  /* 0x000000ff18007388 */ /* 0x000fe80000000800 */
[----:B------:R-:W-:Y:S04]  /*0ab0*/  STS [R24+0x400], RZ ;  /* 0x000400ff18007388 */ /* 0x000fe80000000800 */
        /* <DEDUP_REMOVED lines=31> */
[----:B------:R-:W1:Y:S01]  /*0cb0*/  LDS.U16 R34, [R33] ;  /* 0x0000000021227984 */ /* 0x000e620000000400 */
[----:B---3--:R-:W-:-:S04]  /*0cc0*/  LOP3.LUT R35, R35, 0x80000000, RZ, 0x3c, !PT ;  /* 0x8000000023237812 */ /* 0x008fc800078e3cff */
[----:B0-----:R-:W-:-:S04]  /*0cd0*/  SHF.R.U32.HI R5, RZ, R2, R35 ;  /* 0x00000002ff057219 */ /* 0x001fc80000011623 */
[----:B------:R-:W-:-:S05]  /*0ce0*/  LOP3.LUT R5, R6, R5, RZ, 0xc0, !PT ;  /* 0x0000000506057212 */ /* 0x000fca00078ec0ff */
[----:B------:R-:W-:Y:S01]  /*0cf0*/  IMAD.SHL.U32 R4, R5, 0x400, RZ ;  /* 0x0000040005047824 */ /* 0x000fe200078e00ff */
[----:B------:R-:W-:-:S04]  /*0d00*/  SHF.R.U32.HI R7, RZ, 0x4, R5 ;  /* 0x00000004ff077819 */ /* 0x000fc80000011605 */
[----:B------:R-:W-:Y:S02]  /*0d10*/  LOP3.LUT R4, R4, 0x7c00, RZ, 0xc0, !PT ;  /* 0x00007c0004047812 */ /* 0x000fe400078ec0ff */
[----:B------:R-:W-:-:S03]  /*0d20*/  LOP3.LUT R36, R7, 0xffffffe, RZ, 0xc0, !PT ;  /* 0x0ffffffe07247812 */ /* 0x000fc600078ec0ff */
[----:B------:R-:W-:-:S04]  /*0d30*/  VIADD R5, R4, UR4 ;  /* 0x0000000404057c36 */ /* 0x000fc80008000000 */
[----:B------:R-:W-:-:S04]  /*0d40*/  IMAD R5, R0, 0x4, R5 ;  /* 0x0000000400057824 */ /* 0x000fc800078e0205 */
[----:B------:R-:W-:Y:S02]  /*0d50*/  IMAD.IADD R36, R5, 0x1, R36 ;  /* 0x0000000105247824 */ /* 0x000fe400078e0224 */
[----:B-1----:R-:W-:-:S05]  /*0d60*/  VIADD R4, R34, 0x1 ;  /* 0x0000000122047836 */ /* 0x002fca0000000000 */
[----:B------:R-:W-:Y:S04]  /*0d70*/  STS.U16 [R33], R4 ;  /* 0x0000000421007388 */ /* 0x000fe80000000400 */
[----:B------:R-:W0:Y:S01]  /*0d80*/  LDS.U16 R37, [R36] ;  /* 0x0000000024257984 */ /* 0x000e220000000400 */
[----:B----4-:R-:W-:-:S04]  /*0d90*/  LOP3.LUT R39, R39, 0x80000000, RZ, 0x3c, !PT ;  /* 0x8000000027277812 */ /* 0x010fc800078e3cff */
[----:B------:R-:W-:-:S04]  /*0da0*/  SHF.R.U32.HI R5, RZ, R2, R39 ;  /* 0x00000002ff057219 */ /* 0x000fc80000011627 */
        /* <DEDUP_REMOVED lines=8> */
[----:B0-----:R-:W-:-:S05]  /*0e30*/  VIADD R5, R37, 0x1 ;  /* 0x0000000125057836 */ /* 0x001fca0000000000 */
[----:B------:R-:W-:Y:S04]  /*0e40*/  STS.U16 [R36], R5 ;  /* 0x0000000524007388 */ /* 0x000fe80000000400 */
[----:B------:R-:W0:Y:S01]  /*0e50*/  LDS.U16 R40, [R38] ;  /* 0x0000000026287984 */ /* 0x000e220000000400 */
[----:B------:R-:W-:-:S04]  /*0e60*/  LOP3.LUT R41, R41, 0x80000000, RZ, 0x3c, !PT ;  /* 0x8000000029297812 */ /* 0x000fc800078e3cff */
        /* <DEDUP_REMOVED lines=207> */
[----:B------:R-:W-:-:S04]  /*1b60*/  IMAD.U32 R89, RZ, RZ, UR4 ;  /* 0x00000004ff597e24 */ /* 0x000fc8000f8e00ff */
[----:B------:R-:W-:Y:S02]  /*1b70*/  IMAD R89, R0, 0x84, R89 ;  /* 0x0000008400597824 */ /* 0x000fe400078e0259 */
[----:B0-----:R-:W-:-:S05]  /*1b80*/  VIADD R7, R88, 0x1 ;  /* 0x0000000158077836 */ /* 0x001fca0000000000 */
[----:B------:R-:W-:Y:S01]  /*1b90*/  STS.U16 [R86], R7 ;  /* 0x0000000756007388 */ /* 0x000fe20000000400 */
[----:B------:R-:W-:Y:S06]  /*1ba0*/  BAR.SYNC.DEFER_BLOCKING 0x0 ;  /* 0x0000000000007b1d */ /* 0x000fec0000010000 */
[----:B------:R-:W-:Y:S04]  /*1bb0*/  LDS R90, [R89+0x4] ;  /* 0x00000400595a7984 */ /* 0x000fe80000000800 */
[----:B------:R-:W-:Y:S04]  /*1bc0*/  LDS R91, [R89] ;  /* 0x00000000595b7984 */ /* 0x000fe80000000800 */
[----:B------:R-:W0:Y:S04]  /*1bd0*/  LDS R92, [R89+0x8] ;  /* 0x00000800595c7984 */ /* 0x000e280000000800 */
        /* <DEDUP_REMOVED lines=17> */
[----:B------:R-:W4:Y:S01]  /*1cf0*/  LDS R110, [R89+0x50] ;  /* 0x00005000596e7984 */ /* 0x000f220000000800 */
[----:B0-----:R-:W-:-:S03]  /*1d00*/  IADD3 R4, R92, R90, R91 ;  /* 0x0000005a5c047210 */ /* 0x001fc60007ffe05b */
[----:B------:R-:W-:Y:S04]  /*1d10*/  LDS R111, [R89+0x54] ;  /* 0x00005400596f7984 */ /* 0x000fe80000000800 */
[----:B------:R-:W0:Y:S01]  /*1d20*/  LDS R112, [R89+0x58] ;  /* 0x0000580059707984 */ /* 0x000e220000000800 */
[----:B-1----:R-:W-:-:S03]  /*1d30*/  IADD3 R4, R94, R93, R4 ;  /* 0x0000005d5e047210 */ /* 0x002fc60007ffe004 */
[----:B------:R-:W-:Y:S04]  /*1d40*/  LDS R113, [R89+0x5c] ;  /* 0x00005c0059717984 */ /* 0x000fe80000000800 */
[----:B------:R-:W1:Y:S01]  /*1d50*/  LDS R114, [R89+0x60] ;  /* 0x0000600059727984 */ /* 0x000e620000000800 */
[----:B--2---:R-:W-:-:S03]  /*1d60*/  IADD3 R4, R96, R95, R4 ;  /* 0x0000005f60047210 */ /* 0x004fc60007ffe004 */
[----:B------:R-:W-:Y:S04]  /*1d70*/  LDS R115, [R89+0x64] ;  /* 0x0000640059737984 */ /* 0x000fe80000000800 */
[----:B------:R-:W2:Y:S01]  /*1d80*/  LDS R116, [R89+0x68] ;  /* 0x0000680059747984 */ /* 0x000ea20000000800 */
[----:B---3--:R-:W-:-:S03]  /*1d90*/  IADD3 R4, R98, R97, R4 ;  /* 0x0000006162047210 */ /* 0x008fc60007ffe004 */
[----:B------:R-:W-:Y:S04]  /*1da0*/  LDS R117, [R89+0x6c] ;  /* 0x00006c0059757984 */ /* 0x000fe80000000800 */
[----:B------:R-:W3:Y:S01]  /*1db0*/  LDS R118, [R89+0x70] ;  /* 0x0000700059767984 */ /* 0x000ee20000000800 */
[----:B----4-:R-:W-:-:S03]  /*1dc0*/  IADD3 R4, R100, R99, R4 ;  /* 0x0000006364047210 */ /* 0x010fc60007ffe004 */
[----:B------:R-:W-:Y:S04]  /*1dd0*/  LDS R119, [R89+0x74] ;  /* 0x0000740059777984 */ /* 0x000fe80000000800 */
[----:B------:R-:W4:Y:S01]  /*1de0*/  LDS R120, [R89+0x78] ;  /* 0x0000780059787984 */ /* 0x000f220000000800 */
[----:B------:R-:W-:-:S03]  /*1df0*/  IADD3 R4, R102, R101, R4 ;  /* 0x0000006566047210 */ /* 0x000fc60007ffe004 */
[----:B------:R-:W-:Y:S04]  /*1e00*/  LDS R121, [R89+0x7c] ;  /* 0x00007c0059797984 */ /* 0x000fe80000000800 */
[----:B------:R-:W4:Y:S01]  /*1e10*/  LDS R123, [R89+0x80] ;  /* 0x00008000597b7984 */ /* 0x000f220000000800 */
[----:B------:R-:W-:-:S04]  /*1e20*/  IADD3 R4, R104, R103, R4 ;  /* 0x0000006768047210 */ /* 0x000fc80007ffe004 */
[----:B------:R-:W-:-:S04]  /*1e30*/  IADD3 R4, R106, R105, R4 ;  /* 0x000000696a047210 */ /* 0x000fc80007ffe004 */
[----:B------:R-:W-:-:S04]  /*1e40*/  IADD3 R4, R108, R107, R4 ;  /* 0x0000006b6c047210 */ /* 0x000fc80007ffe004 */
[----:B------:R-:W-:-:S04]  /*1e50*/  IADD3 R4, R110, R109, R4 ;  /* 0x0000006d6e047210 */ /* 0x000fc80007ffe004 */
[----:B0-----:R-:W-:-:S04]  /*1e60*/  IADD3 R4, R112, R111, R4 ;  /* 0x0000006f70047210 */ /* 0x001fc80007ffe004 */
[----:B-1----:R-:W-:-:S04]  /*1e70*/  IADD3 R4, R114, R113, R4 ;  /* 0x0000007172047210 */ /* 0x002fc80007ffe004 */
[----:B--2---:R-:W-:-:S04]  /*1e80*/  IADD3 R4, R116, R115, R4 ;  /* 0x0000007374047210 */ /* 0x004fc80007ffe004 */
[----:B---3--:R-:W-:-:S04]  /*1e90*/  IADD3 R4, R118, R117, R4 ;  /* 0x0000007576047210 */ /* 0x008fc80007ffe004 */
[----:B----4-:R-:W-:-:S04]  /*1ea0*/  IADD3 R4, R120, R119, R4 ;  /* 0x0000007778047210 */ /* 0x010fc80007ffe004 */
[----:B------:R-:W-:-:S05]  /*1eb0*/  IADD3 R123, R123, R121, R4 ;  /* 0x000000797b7b7210 */ /* 0x000fca0007ffe004 */
[----:B------:R-:W0:Y:S02]  /*1ec0*/  SHFL.UP P0, R4, R123, 0x1, RZ ;  /* 0x042000007b047989 */ /* 0x000e2400000000ff */
[----:B0-----:R-:W-:-:S05]  /*1ed0*/  @P0 IMAD.IADD R4, R123, 0x1, R4 ;  /* 0x000000017b040824 */ /* 0x001fca00078e0204 */
[----:B------:R-:W0:Y:S02]  /*1ee0*/  SHFL.UP P0, R5, R4, 0x2, RZ ;  /* 0x0440000004057989 */ /* 0x000e2400000000ff */
[----:B0-----:R-:W-:-:S05]  /*1ef0*/  @P0 IMAD.IADD R5, R4, 0x1, R5 ;  /* 0x0000000104050824 */ /* 0x001fca00078e0205 */
[----:B------:R-:W0:Y:S01]  /*1f00*/  SHFL.UP P0, R8, R5, 0x4, RZ ;  /* 0x0480000005087989 */ /* 0x000e2200000000ff */
[----:B------:R-:W1:Y:S01]  /*1f10*/  S2R R122, SR_LANEID ;  /* 0x00000000007a7919 */ /* 0x000e620000000000 */
[----:B0-----:R-:W-:-:S05]  /*1f20*/  @P0 IMAD.IADD R8, R5, 0x1, R8 ;  /* 0x0000000105080824 */ /* 0x001fca00078e0208 */
[----:B------:R-:W0:Y:S01]  /*1f30*/  SHFL.UP P0, R7, R8, 0x8, RZ ;  /* 0x0500000008077989 */ /* 0x000e2200000000ff */
[----:B-1----:R-:W-:Y:S01]  /*1f40*/  ISETP.NE.AND P1, PT, R122, 0x1f, PT ;  /* 0x0000001f7a00780c */ /* 0x002fe20003f25270 */
[----:B0-----:R-:W-:-:S05]  /*1f50*/  @P0 IMAD.IADD R7, R8, 0x1, R7 ;  /* 0x0000000108070824 */ /* 0x001fca00078e0207 */
[----:B------:R-:W0:Y:S07]  /*1f60*/  SHFL.UP P0, R124, R7, 0x10, RZ ;  /* 0x06000000077c7989 */ /* 0x000e2e00000000ff */
[----:B------:R-:W-:-:S04]  /*1f70*/  @!P1 SHF.R.U32.HI R6, RZ, 0x3, R0 ;  /* 0x00000003ff069819 */ /* 0x000fc80000011600 */
[----:B------:R-:W-:Y:S01]  /*1f80*/  @!P1 LOP3.LUT R9, R6, 0x1ffffffc, RZ, 0xc0, !PT ;  /* 0x1ffffffc06099812 */ /* 0x000fe200078ec0ff */
[----:B0-----:R-:W-:-:S05]  /*1f90*/  @P0 IMAD.IADD R124, R7, 0x1, R124 ;  /* 0x00000001077c0824 */ /* 0x001fca00078e027c */
[----:B------:R-:W-:Y:S01]  /*1fa0*/  @!P1 STS [R9+UR4+0x8400], R124 ;  /* 0x0084007c09009988 */ /* 0x000fe20008000804 */
[----:B------:R-:W-:Y:S06]  /*1fb0*/  BAR.SYNC.DEFER_BLOCKING 0x0 ;  /* 0x0000000000007b1d */ /* 0x000fec0000010000 */
[----:B------:R-:W0:Y:S04]  /*1fc0*/  LDS.128 R8, [UR4+0x8410] ;  /* 0x00841004ff087984 */ /* 0x000e280008000c00 */
[----:B------:R-:W1:Y:S04]  /*1fd0*/  LDS.128 R4, [UR4+0x8400] ;  /* 0x00840004ff047984 */ /* 0x000e680008000c00 */
[----:B------:R-:W2:Y:S04]  /*1fe0*/  LDS R6, [UR4+0x8408] ;  /* 0x00840804ff067984 */ /* 0x000ea80008000800 */
[----:B------:R-:W3:Y:S01]  /*1ff0*/  LDS R125, [UR4+0x8410] ;  /* 0x00841004ff7d7984 */ /* 0x000ee20008000800 */
[----:B------:R-:W-:Y:S01]  /*2000*/  IMAD.IADD R123, R124, 0x1, -R123 ;  /* 0x000000017c7b7824 */ /* 0x000fe200078e0a7b */
[----:B0-----:R-:W-:Y:S01]  /*2010*/  SHF.R.U32.HI R8, RZ, 0x5, R0 ;  /* 0x00000005ff087819 */ /* 0x001fe20000011600 */
[----:B-1----:R-:W-:-:S03]  /*2020*/  IMAD.IADD R5, R4, 0x1, R5 ;  /* 0x0000000104057824 */ /* 0x002fc600078e0205 */
[----:B------:R-:W-:Y:S01]  /*2030*/  ISETP.NE.AND P0, PT, R8, 0x2, PT ;  /* 0x000000020800780c */ /* 0x000fe20003f05270 */
[----:B--2---:R-:W-:-:S03]  /*2040*/  IMAD.IADD R6, R5, 0x1, R6 ;  /* 0x0000000105067824 */ /* 0x004fc600078e0206 */
[----:B------:R-:W-:Y:S02]  /*2050*/  SEL R4, R5, R4, !P0 ;  /* 0x0000000405047207 */ /* 0x000fe40004000000 */
[----:B------:R-:W-:Y:S01]  /*2060*/  ISETP.NE.AND P0, PT, R8, 0x3, PT ;  /* 0x000000030800780c */ /* 0x000fe20003f05270 */
[----:B------:R-:W-:-:S03]  /*2070*/  IMAD.IADD R7, R7, 0x1, R6 ;  /* 0x0000000107077824 */ /* 0x000fc600078e0206 */
[----:B------:R-:W-:Y:S02]  /*2080*/  SEL R4, R6, R4, !P0 ;  /* 0x0000000406047207 */ /* 0x000fe40004000000 */
[----:B------:R-:W-:Y:S01]  /*2090*/  ISETP.NE.AND P0, PT, R8, 0x4, PT ;  /* 0x000000040800780c */ /* 0x000fe20003f05270 */
[----:B---3--:R-:W-:-:S03]  /*20a0*/  IMAD.IADD R125, R7, 0x1, R125 ;  /* 0x00000001077d7824 */ /* 0x008fc600078e027d */
[----:B------:R-:W-:Y:S02]  /*20b0*/  SEL R4, R7, R4, !P0 ;  /* 0x0000000407047207 */ /* 0x000fe40004000000 */
[C---:B------:R-:W-:Y:S01]  /*20c0*/  ISETP.NE.AND P0, PT, R8.reuse, 0x5, PT ;  /* 0x000000050800780c */ /* 0x040fe20003f05270 */
[C---:B------:R-:W-:Y:S01]  /*20d0*/  IMAD.IADD R9, R125.reuse, 0x1, R9 ;  /* 0x000000017d097824 */ /* 0x040fe200078e0209 */
[C---:B------:R-:W-:Y:S02]  /*20e0*/  ISETP.NE.AND P3, PT, R8.reuse, RZ, PT ;  /* 0x000000ff0800720c */ /* 0x040fe40003f65270 */
[----:B------:R-:W-:Y:S02]  /*20f0*/  SEL R4, R125, R4, !P0 ;  /* 0x000000047d047207 */ /* 0x000fe40004000000 */
[----:B------:R-:W-:Y:S01]  /*2100*/  ISETP.NE.AND P1, PT, R8, 0x6, PT ;  /* 0x000000060800780c */ /* 0x000fe20003f25270 */
[----:B------:R-:W-:Y:S01]  /*2110*/  IMAD.IADD R10, R10, 0x1, R9 ;  /* 0x000000010a0a7824 */ /* 0x000fe200078e0209 */
[----:B------:R-:W-:-:S02]  /*2120*/  ISETP.NE.AND P0, PT, R8, 0x7, PT ;  /* 0x000000070800780c */ /* 0x000fc40003f05270 */
[----:B------:R-:W-:Y:S02]  /*2130*/  ISETP.NE.AND P2, PT, R122, RZ, PT ;  /* 0x000000ff7a00720c */ /* 0x000fe40003f45270 */
[----:B------:R-:W-:Y:S02]  /*2140*/  SEL R4, R9, R4, !P1 ;  /* 0x0000000409047207 */ /* 0x000fe40004800000 */
[----:B------:R-:W-:Y:S02]  /*2150*/  SEL R5, R123, RZ, P2 ;  /* 0x000000ff7b057207 */ /* 0x000fe40001000000 */
[----:B------:R-:W-:Y:S01]  /*2160*/  SEL R4, R10, R4, !P0 ;  /* 0x000000040a047207 */ /* 0x000fe20004000000 */
[----:B------:R-:W-:Y:S01]  /*2170*/  BSSY B0, `(.L_x_172) ;  /* 0x000000a000007945 */ /* 0x000fe20003800000 */
[----:B------:R-:W-:Y:S01]  /*2180*/  ISETP.NE.AND P1, PT, R0, RZ, PT ;  /* 0x000000ff0000720c */ /* 0x000fe20003f25270 */
[----:B------:R-:W-:Y:S02]  /*2190*/  IMAD.IADD R11, R11, 0x1, R10 ;  /* 0x000000010b0b7824 */ /* 0x000fe400078e020a */
[----:B------:R-:W-:Y:S01]  /*21a0*/  IMAD.IADD R4, R4, 0x1, R5 ;  /* 0x0000000104047824 */ /* 0x000fe200078e0205 */
[----:B------:R-:W-:Y:S09]  /*21b0*/  @P3 BRA `(.L_x_173) ;  /* 0x0000000000143947 */ /* 0x000ff20003800000 */
[----:B------:R-:W-:Y:S01]  /*21c0*/  ISETP.NE.AND P0, PT, R122, RZ, PT ;  /* 0x000000ff7a00720c */ /* 0x000fe20003f05270 */
[----:B------:R-:W-:Y:S02]  /*21d0*/  IMAD.U32 R11, R11, 0x10000, RZ ;  /* 0x000100000b0b7824 */ /* 0x000fe400078e00ff */
[----:B------:R-:W-:-:S10]  /*21e0*/  IMAD.MOV.U32 R4, RZ, RZ, R123 ;  /* 0x000000ffff047224 */ /* 0x000fd400078e007b */
[----:B------:R0:W-:Y:S01]  /*21f0*/  @!P0 STS [UR4+0x8428], R11 ;  /* 0x0084280bff008988 */ /* 0x0001e20008000804 */
[----:B------:R-:W-:-:S07]  /*2200*/  @!P0 IMAD.MOV.U32 R4, RZ, RZ, R11 ;  /* 0x000000ffff048224 */ /* 0x000fce00078e000b */
.L_x_173:
[----:B------:R-:W-:Y:S05]  /*2210*/  BSYNC B0 ;  /* 0x0000000000007941 */ /* 0x000fea0003800000 */
.L_x_172:
[----:B------:R-:W-:Y:S06]  /*2220*/  BAR.SYNC.DEFER_BLOCKING 0x0 ;  /* 0x0000000000007b1d */ /* 0x000fec0000010000 */
[----:B------:R-:W1:Y:S02]  /*2230*/  @P1 LDS R5, [UR4+0x8428] ;  /* 0x00842804ff051984 */ /* 0x000e640008000800 */
[----:B-1----:R-:W-:-:S04]  /*2240*/  @P1 IMAD.IADD R4, R4, 0x1, R5 ;  /* 0x0000000104041824 */ /* 0x002fc800078e0205 */
[----:B------:R-:W-:Y:S01]  /*2250*/  IMAD.IADD R91, R91, 0x1, R4 ;  /* 0x000000015b5b7824 */ /* 0x000fe200078e0204 */
[----:B------:R1:W-:Y:S03]  /*2260*/  STS [R89], R4 ;  /* 0x0000000459007388 */ /* 0x0003e60000000800 */
[----:B------:R-:W-:Y:S01]  /*2270*/  IMAD.IADD R90, R90, 0x1, R91 ;  /* 0x000000015a5a7824 */ /* 0x000fe200078e025b */
[----:B------:R-:W-:Y:S03]  /*2280*/  STS [R89+0x4], R91 ;  /* 0x0000045b59007388 */ /* 0x000fe60000000800 */
        /* <DEDUP_REMOVED lines=58> */
[----:B-1----:R-:W-:Y:S01]  /*2630*/  IMAD.IADD R4, R121, 0x1, R120 ;  /* 0x0000000179047824 */ /* 0x002fe200078e0278 */
[----:B------:R-:W-:Y:S04]  /*2640*/  STS [R89+0x7c], R120 ;  /* 0x00007c7859007388 */ /* 0x000fe80000000800 */
[----:B------:R-:W-:Y:S01]  /*2650*/  STS [R89+0x80], R4 ;  /* 0x0000800459007388 */ /* 0x000fe20000000800 */
[----:B------:R-:W-:Y:S06]  /*2660*/  BAR.SYNC.DEFER_BLOCKING 0x0 ;  /* 0x0000000000007b1d */ /* 0x000fec0000010000 */
[----:B------:R-:W1:Y:S04]  /*2670*/  LDS.U16 R33, [R33] ;  /* 0x0000000021217984 */ /* 0x000e680000000400 */
[----:B------:R-:W2:Y:S04]  /*2680*/  LDS.U16 R36, [R36] ;  /* 0x0000000024247984 */ /* 0x000ea80000000400 */
[----:B------:R-:W3:Y:S04]  /*2690*/  LDS.U16 R5, [R38] ;  /* 0x0000000026057984 */ /* 0x000ee80000000400 */
[----:B------:R-:W4:Y:S04]  /*26a0*/  LDS.U16 R42, [R42] ;  /* 0x000000002a2a7984 */ /* 0x000f280000000400 */
[----:B------:R-:W4:Y:S04]  /*26b0*/  LDS.U16 R7, [R44] ;  /* 0x000000002c077984 */ /* 0x000f280000000400 */
[----:B------:R-:W4:Y:S04]  /*26c0*/  LDS.U16 R48, [R48] ;  /* 0x0000000030307984 */ /* 0x000f280000000400 */
[----:B------:R-:W4:Y:S04]  /*26d0*/  LDS.U16 R9, [R50] ;  /* 0x0000000032097984 */ /* 0x000f280000000400 */
[----:B------:R-:W4:Y:S04]  /*26e0*/  LDS.U16 R54, [R54] ;  /* 0x0000000036367984 */ /* 0x000f280000000400 */
[----:B0-----:R-:W0:Y:S04]  /*26f0*/  LDS.U16 R11, [R56] ;  /* 0x00000000380b7984 */ /* 0x001e280000000400 */
[----:B------:R-:W0:Y:S04]  /*2700*/  LDS.U16 R60, [R60] ;  /* 0x000000003c3c7984 */ /* 0x000e280000000400 */
[----:B------:R-:W0:Y:S01]  /*2710*/  LDS.U16 R89, [R62] ;  /* 0x000000003e597984 */ /* 0x000e220000000400 */
[----:B-1----:R-:W-:-:S03]  /*2720*/  IMAD.IADD R33, R34, 0x1, R33 ;  /* 0x0000000122217824 */ /* 0x002fc600078e0221 */
[----:B------:R-:W1:Y:S01]  /*2730*/  LDS.U16 R66, [R66] ;  /* 0x0000000042427984 */ /* 0x000e620000000400 */
[----:B--2---:R-:W-:Y:S01]  /*2740*/  IMAD.IADD R36, R37, 0x1, R36 ;  /* 0x0000000125247824 */ /* 0x004fe200078e0224 */
[----:B------:R-:W-:Y:S02]  /*2750*/  LEA R4, R33, UR4, 0x2 ;  /* 0x0000000421047c11 */ /* 0x000fe4000f8e10ff */
[----:B------:R-:W2:Y:S01]  /*2760*/  LDS.U16 R91, [R68] ;  /* 0x00000000445b7984 */ /* 0x000ea20000000400 */
[----:B---3--:R-:W-:Y:S01]  /*2770*/  IMAD.IADD R5, R40, 0x1, R5 ;  /* 0x0000000128057824 */ /* 0x008fe200078e0205 */
[----:B------:R-:W-:Y:S02]  /*2780*/  LEA R6, R36, UR4, 0x2 ;  /* 0x0000000424067c11 */ /* 0x000fe4000f8e10ff */
[----:B------:R-:W3:Y:S01]  /*2790*/  LDS.U16 R72, [R72] ;  /* 0x0000000048487984 */ /* 0x000ee20000000400 */
[----:B----4-:R-:W-:Y:S01]  /*27a0*/  IMAD.IADD R42, R43, 0x1, R42 ;  /* 0x000000012b2a7824 */ /* 0x010fe200078e022a */
[----:B------:R-:W-:-:S02]  /*27b0*/  LEA R5, R5, UR4, 0x2 ;  /* 0x0000000405057c11 */ /* 0x000fc4000f8e10ff */
[----:B------:R-:W4:Y:S01]  /*27c0*/  LDS.U16 R93, [R74] ;  /* 0x000000004a5d7984 */ /* 0x000f220000000400 */
[----:B------:R-:W-:Y:S01]  /*27d0*/  IMAD.IADD R7, R46, 0x1, R7 ;  /* 0x000000012e077824 */ /* 0x000fe200078e0207 */
[----:B------:R-:W-:Y:S02]  /*27e0*/  LEA R8, R42, UR4, 0x2 ;  /* 0x000000042a087c11 */ /* 0x000fe4000f8e10ff */
[----:B------:R-:W4:Y:S01]  /*27f0*/  LDS.U16 R78, [R78] ;  /* 0x000000004e4e7984 */ /* 0x000f220000000400 */
[----:B------:R-:W-:Y:S01]  /*2800*/  IMAD.IADD R48, R49, 0x1, R48 ;  /* 0x0000000131307824 */ /* 0x000fe200078e0230 */
[----:B------:R-:W-:Y:S02]  /*2810*/  LEA R7, R7, UR4, 0x2 ;  /* 0x0000000407077c11 */ /* 0x000fe4000f8e10ff */
[----:B------:R-:W4:Y:S01]  /*2820*/  LDS.U16 R95, [R80] ;  /* 0x00000000505f7984 */ /* 0x000f220000000400 */
[----:B------:R-:W-:Y:S01]  /*2830*/  IMAD.IADD R9, R52, 0x1, R9 ;  /* 0x0000000134097824 */ /* 0x000fe200078e0209 */
[----:B------:R-:W-:-:S02]  /*2840*/  LEA R10, R48, UR4, 0x2 ;  /* 0x00000004300a7c11 */ /* 0x000fc4000f8e10ff */
[----:B------:R-:W4:Y:S01]  /*2850*/  LDS.U16 R84, [R84] ;  /* 0x0000000054547984 */ /* 0x000f220000000400 */
[----:B------:R-:W-:Y:S01]  /*2860*/  IMAD.IADD R54, R55, 0x1, R54 ;  /* 0x0000000137367824 */ /* 0x000fe200078e0236 */
[----:B------:R-:W-:Y:S02]  /*2870*/  LEA R9, R9, UR4, 0x2 ;  /* 0x0000000409097c11 */ /* 0x000fe4000f8e10ff */
[----:B------:R-:W4:Y:S01]  /*2880*/  LDS.U16 R97, [R86] ;  /* 0x0000000056617984 */ /* 0x000f220000000400 */
[----:B0-----:R-:W-:Y:S01]  /*2890*/  IMAD.IADD R11, R58, 0x1, R11 ;  /* 0x000000013a0b7824 */ /* 0x001fe200078e020b */
[----:B------:R-:W-:Y:S01]  /*28a0*/  LEA R34, R54, UR4, 0x2 ;  /* 0x0000000436227c11 */ /* 0x000fe2000f8e10ff */
[----:B------:R-:W-:Y:S01]  /*28b0*/  BAR.SYNC.DEFER_BLOCKING 0x0 ;  /* 0x0000000000007b1d */ /* 0x000fe20000010000 */
[----:B------:R-:W-:Y:S02]  /*28c0*/  IMAD.IADD R60, R61, 0x1, R60 ;  /* 0x000000013d3c7824 */ /* 0x000fe400078e023c */
[----:B------:R-:W-:Y:S01]  /*28d0*/  LEA R11, R11, UR4, 0x2 ;  /* 0x000000040b0b7c11 */ /* 0x000fe2000f8e10ff */
[----:B------:R-:W-:-:S02]  /*28e0*/  IMAD.IADD R89, R64, 0x1, R89 ;  /* 0x0000000140597824 */ /* 0x000fc400078e0259 */
[----:B------:R-:W-:Y:S01]  /*28f0*/  LEA R36, R60, UR4, 0x2 ;  /* 0x000000043c247c11 */ /* 0x000fe2000f8e10ff */
[----:B-1----:R-:W-:Y:S02]  /*2900*/  IMAD.IADD R66, R67, 0x1, R66 ;  /* 0x0000000143427824 */ /* 0x002fe400078e0242 */
[----:B------:R-:W-:Y:S01]  /*2910*/  LEA R43, R89, UR4, 0x2 ;  /* 0x00000004592b7c11 */ /* 0x000fe2000f8e10ff */
[----:B--2---:R-:W-:Y:S02]  /*2920*/  IMAD.IADD R91, R70, 0x1, R91 ;  /* 0x00000001465b7824 */ /* 0x004fe400078e025b */
[----:B------:R-:W-:Y:S01]  /*2930*/  LEA R46, R66, UR4, 0x2 ;  /* 0x00000004422e7c11 */ /* 0x000fe2000f8e10ff */
[----:B---3--:R-:W-:Y:S02]  /*2940*/  IMAD.IADD R72, R73, 0x1, R72 ;  /* 0x0000000149487824 */ /* 0x008fe400078e0248 */
[----:B------:R-:W-:Y:S01]  /*2950*/  LEA R48, R91, UR4, 0x2 ;  /* 0x000000045b307c11 */ /* 0x000fe2000f8e10ff */
[----:B----4-:R-:W-:-:S02]  /*2960*/  IMAD.IADD R93, R76, 0x1, R93 ;  /* 0x000000014c5d7824 */ /* 0x010fc400078e025d */
[----:B------:R-:W-:Y:S01]  /*2970*/  LEA R50, R72, UR4, 0x2 ;  /* 0x0000000448327c11 */ /* 0x000fe2000f8e10ff */
[----:B------:R-:W-:Y:S01]  /*2980*/  STS [R4], R25 ;  /* 0x0000001904007388 */ /* 0x000fe20000000800 */
[----:B------:R-:W-:-:S03]  /*2990*/  IMAD.IADD R78, R79, 0x1, R78 ;  /* 0x000000014f4e7824 */ /* 0x000fc600078e024e */
[----:B------:R-:W-:Y:S01]  /*29a0*/  STS [R6], R35 ;  /* 0x0000002306007388 */ /* 0x000fe20000000800 */
[----:B------:R-:W-:Y:S01]  /*29b0*/  IMAD.IADD R95, R82, 0x1, R95 ;  /* 0x00000001525f7824 */ /* 0x000fe200078e025f */
[----:B------:R-:W-:Y:S02]  /*29c0*/  LEA R52, R78, UR4, 0x2 ;  /* 0x000000044e347c11 */ /* 0x000fe4000f8e10ff */
[----:B------:R-:W-:Y:S01]  /*29d0*/  STS [R5], R39 ;  /* 0x0000002705007388 */ /* 0x000fe20000000800 */
[----:B------:R-:W-:Y:S01]  /*29e0*/  IMAD.IADD R84, R85, 0x1, R84 ;  /* 0x0000000155547824 */ /* 0x000fe200078e0254 */
[----:B------:R-:W-:Y:S02]  /*29f0*/  LEA R49, R95, UR4, 0x2 ;  /* 0x000000045f317c11 */ /* 0x000fe4000f8e10ff */
[----:B------:R-:W-:Y:S01]  /*2a00*/  STS [R8], R41 ;  /* 0x0000002908007388 */ /* 0x000fe20000000800 */
[----:B------:R-:W-:Y:S01]  /*2a10*/  IMAD.IADD R97, R88, 0x1, R97 ;  /* 0x0000000158617824 */ /* 0x000fe200078e0261 */
[----:B------:R-:W-:Y:S01]  /*2a20*/  LEA R54, R84, UR4, 0x2 ;  /* 0x0000000454367c11 */ /* 0x000fe2000f8e10ff */
[----:B------:R-:W-:Y:S01]  /*2a30*/  VIADD R88, R2, 0x6 ;  /* 0x0000000602587836 */ /* 0x000fe20000000000 */
[----:B------:R-:W-:Y:S04]  /*2a40*/  STS [R7], R45 ;  /* 0x0000002d07007388 */ /* 0x000fe80000000800 */
[----:B------:R0:W-:Y:S01]  /*2a50*/  STS [R10], R47 ;  /* 0x0000002f0a007388 */ /* 0x0001e20000000800 */
[----:B------:R-:W-:-:S03]  /*2a60*/  ISETP.GE.AND P0, PT, R88, R3, PT ;  /* 0x000000035800720c */ /* 0x000fc60003f06270 */
[----:B------:R1:W-:Y:S04]  /*2a70*/  STS [R9], R51 ;  /* 0x0000003309007388 */ /* 0x0003e80000000800 */
[----:B------:R2:W-:Y:S01]  /*2a80*/  STS [R34], R53 ;  /* 0x0000003522007388 */ /* 0x0005e20000000800 */
[----:B0-----:R-:W-:-:S03]  /*2a90*/  LEA R47, R93, UR4, 0x2 ;  /* 0x000000045d2f7c11 */ /* 0x001fc6000f8e10ff */
[----:B------:R2:W-:Y:S01]  /*2aa0*/  STS [R11], R57 ;  /* 0x000000390b007388 */ /* 0x0005e20000000800 */
[----:B-1----:R-:W-:-:S03]  /*2ab0*/  LEA R51, R97, UR4, 0x2 ;  /* 0x0000000461337c11 */ /* 0x002fc6000f8e10ff */
        /* <DEDUP_REMOVED lines=9> */
[----:B------:R2:W-:Y:S01]  /*2b50*/  STS [R51], R87 ;  /* 0x0000005733007388 */ /* 0x0005e20000000800 */
[----:B------:R-:W-:Y:S05]  /*2b60*/  @P0 BRA `(.L_x_174) ;  /* 0x0000002400240947 */ /* 0x000fea0003800000 */
[----:B------:R-:W-:-:S05]  /*2b70*/  ULDC UR8, c[0x0][0x23c] ;  /* 0x00008f0000087ab9 */ /* 0x000fca0000000800 */
.L_x_177:
[----:B0-----:R-:W0:Y:S08]  /*2b80*/  S2UR UR5, SR_CgaCtaId ;  /* 0x00000000000579c3 */ /* 0x001e300000008800 */
[----:B------:R-:W-:Y:S01]  /*2b90*/  BAR.SYNC.DEFER_BLOCKING 0x0 ;  /* 0x0000000000007b1d */ /* 0x000fe20000010000 */
[----:B------:R-:W-:Y:S02]  /*2ba0*/  IADD3 R2, -R88, UR8, RZ ;  /* 0x0000000858027c10 */ /* 0x000fe4000fffe1ff */
[----:B------:R-:W-:-:S02]  /*2bb0*/  ISETP.NE.AND P1, PT, R122, 0x1f, PT ;  /* 0x0000001f7a00780c */ /* 0x000fc40003f25270 */
[----:B------:R-:W-:Y:S01]  /*2bc0*/  VIMNMX R2, R2, 0x6, PT ;  /* 0x0000000602027848 */ /* 0x000fe20003fe0100 */
[----:B------:R-:W-:Y:S01]  /*2bd0*/  UMOV UR4, 0x400 ;  /* 0x0000040000047882 */ /* 0x000fe20000000000 */
[----:B------:R-:W-:Y:S01]  /*2be0*/  ISETP.NE.AND P3, PT, R122, RZ, PT ;  /* 0x000000ff7a00720c */ /* 0x000fe20003f65270 */
[----:B------:R-:W-:Y:S01]  /*2bf0*/  BSSY B0, `(.L_x_175) ;  /* 0x00001ab000007945 */ /* 0x000fe20003800000 */
[----:B------:R-:W-:Y:S01]  /*2c00*/  BMSK R2, RZ, R2 ;  /* 0x00000002ff02721b */ /* 0x000fe20000000000 */
[----:B0-----:R-:W-:-:S06]  /*2c10*/  ULEA UR4, UR5, UR4, 0x18 ;  /* 0x0000000405047291 */ /* 0x001fcc000f8ec03f */
[----:B------:R-:W-:-:S04]  /*2c20*/  IMAD.U32 R89, RZ, RZ, UR4 ;  /* 0x00000004ff597e24 */ /* 0x000fc8000f8e00ff */
[----:B------:R-:W-:-:S05]  /*2c30*/  IMAD R3, R0, 0x4c, R89 ;  /* 0x0000004c00037824 */ /* 0x000fca00078e0259 */
[----:B--2---:R-:W0:Y:S04]  /*2c40*/  LDS R87, [R3] ;  /* 0x0000000003577984 */ /* 0x004e280000000800 */
[----:B------:R-:W1:Y:S04]  /*2c50*/  LDS R86, [R3+0x4] ;  /* 0x0000040003567984 */ /* 0x000e680000000800 */
[----:B------:R-:W2:Y:S04]  /*2c60*/  LDS R85, [R3+0x8] ;  /* 0x0000080003557984 */ /* 0x000ea80000000800 */
[----:B------:R-:W-:Y:S04]  /*2c70*/  LDS R84, [R3+0xc] ;  /* 0x00000c0003547984 */ /* 0x000fe80000000800 */
[----:B------:R-:W-:Y:S04]  /*2c80*/  LDS R83, [R3+0x10] ;  /* 0x0000100003537984 */ /* 0x000fe80000000800 */
[----:B------:R-:W-:Y:S04]  /*2c90*/  LDS R82, [R3+0x14] ;  /* 0x0000140003527984 */ /* 0x000fe80000000800 */
[----:B------:R-:W-:Y:S04]  /*2ca0*/  LDS R81, [R3+0x18] ;  /* 0x0000180003517984 */ /* 0x000fe80000000800 */
[----:B------:R-:W-:Y:S04]  /*2cb0*/  LDS R80, [R3+0x1c] ;  /* 0x00001c0003507984 */ /* 0x000fe80000000800 */
[----:B------:R-:W-:Y:S04]  /*2cc0*/  LDS R79, [R3+0x20] ;  /* 0x00002000034f7984 */ /* 0x000fe80000000800 */
[----:B------:R-:W-:Y:S04]  /*2cd0*/  LDS R78, [R3+0x24] ;  /* 0x00002400034e7984 */ /* 0x000fe80000000800 */
[----:B------:R-:W-:Y:S01]  /*2ce0*/  LDS R77, [R3+0x28] ;  /* 0x00002800034d7984 */ /* 0x000fe20000000800 */
[----:B0-----:R-:W-:-:S03]  /*2cf0*/  SHF.R.U32.HI R25, RZ, R88, R87 ;  /* 0x00000058ff197219 */ /* 0x001fc60000011657 */
[----:B------:R-:W-:Y:S01]  /*2d00*/  LDS R76, [R3+0x2c] ;  /* 0x00002c00034c7984 */ /* 0x000fe20000000800 */
[----:B------:R-:W-:-:S03]  /*2d10*/  LOP3.LUT R25, R2, R25, RZ, 0xc0, !PT ;  /* 0x0000001902197212 */ /* 0x000fc600078ec0ff */
[----:B------:R-:W-:Y:S01]  /*2d20*/  LDS R75, [R3+0x30] ;  /* 0x00003000034b7984 */ /* 0x000fe20000000800 */
[----:B------:R-:W-:Y:S01]  /*2d30*/  SHF.R.U32.HI R33, RZ, 0x4, R25 ;  /* 0x00000004ff217819 */ /* 0x000fe20000011619 */
[----:B------:R-:W-:Y:S02]  /*2d40*/  IMAD.SHL.U32 R24, R25, 0x400, RZ ;  /* 0x0000040019187824 */ /* 0x000fe400078e00ff */
[----:B------:R-:W-:Y:S01]  /*2d50*/  LDS R74, [R3+0x34] ;  /* 0x00003400034a7984 */ /* 0x000fe20000000800 */
[----:B------:R-:W-:Y:S02]  /*2d60*/  LOP3.LUT R68, R33, 0xffffffe, RZ, 0xc0, !PT ;  /* 0x0ffffffe21447812 */ /* 0x000fe400078ec0ff */
[----:B------:R-:W-:Y:S01]  /*2d70*/  LOP3.LUT R24, R24, 0x7c00, RZ, 0xc0, !PT ;  /* 0x00007c0018187812 */ /* 0x000fe200078ec0ff */
[----:B------:R-:W-:Y:S04]  /*2d80*/  LDS R73, [R3+0x38] ;  /* 0x0000380003497984 */ /* 0x000fe80000000800 */
[----:B------:R-:W-:Y:S01]  /*2d90*/  LDS R72, [R3+0x3c] ;  /* 0x00003c0003487984 */ /* 0x000fe20000000800 */
[----:B------:R-:W-:Y:S01]  /*2da0*/  VIADD R25, R24, UR4 ;  /* 0x0000000418197c36 */ /* 0x000fe20008000000 */
[----:B------:R-:W-:-:S02]  /*2db0*/  LEA R24, R0, UR4, 0x2 ;  /* 0x0000000400187c11 */ /* 0x000fc4000f8e10ff */
[----:B------:R-:W-:Y:S01]  /*2dc0*/  LDS R71, [R3+0x40] ;  /* 0x0000400003477984 */ /* 0x000fe20000000800 */
[----:B------:R-:W-:-:S03]  /*2dd0*/  IMAD R25, R0, 0x4, R25 ;  /* 0x0000000400197824 */ /* 0x000fc600078e0219 */
[----:B------:R-:W-:Y:S01]  /*2de0*/  LDS R70, [R3+0x44] ;  /* 0x0000440003467984 */ /* 0x000fe20000000800 */
[----:B------:R-:W-:-:S03]  /*2df0*/  IMAD.IADD R68, R25, 0x1, R68 ;  /* 0x0000000119447824 */ /* 0x000fc600078e0244 */
[----:B------:R-:W-:Y:S01]  /*2e00*/  LDS R69, [R3+0x48] ;  /* 0x0000480003457984 */ /* 0x000fe20000000800 */
[----:B------:R-:W-:Y:S06]  /*2e10*/  BAR.SYNC.DEFER_BLOCKING 0x0 ;  /* 0x0000000000007b1d */ /* 0x000fec0000010000 */
[----:B-----5:R-:W-:Y:S04]  /*2e20*/  STS [R4], R12 ;  /* 0x0000000c04007388 */ /* 0x020fe80000000800 */
[----:B------:R-:W-:Y:S04]  /*2e30*/  STS [R6], R13 ;  /* 0x0000000d06007388 */ /* 0x000fe80000000800 */
        /* <DEDUP_REMOVED lines=16> */
[----:B------:R-:W-:Y:S01]  /*2f40*/  STS [R51], R32 ;  /* 0x0000002033007388 */ /* 0x000fe20000000800 */
[----:B------:R-:W-:Y:S06]  /*2f50*/  BAR.SYNC.DEFER_BLOCKING 0x0 ;  /* 0x0000000000007b1d */ /* 0x000fec0000010000 */
[----:B------:R-:W-:Y:S04]  /*2f60*/  LDS R12, [R3] ;  /* 0x00000000030c7984 */ /* 0x000fe80000000800 */
[----:B------:R-:W-:Y:S04]  /*2f70*/  LDS R13, [R3+0x4] ;  /* 0x00000400030d7984 */ /* 0x000fe80000000800 */
        /* <DEDUP_REMOVED lines=16> */
[----:B------:R1:W-:Y:S01]  /*3080*/  LDS R32, [R3+0x48] ;  /* 0x0000480003207984 */ /* 0x0003e20000000800 */
[----:B------:R-:W-:Y:S01]  /*3090*/  BAR.SYNC.DEFER_BLOCKING 0x0 ;  /* 0x0000000000007b1d */ /* 0x000fe20000010000 */
[----:B-1----:R-:W-:-:S04]  /*30a0*/  SHF.R.U32.HI R3, RZ, R88, R86 ;  /* 0x00000058ff037219 */ /* 0x002fc80000011656 */
[----:B------:R-:W-:-:S04]  /*30b0*/  LOP3.LUT R3, R2, R3, RZ, 0xc0, !PT ;  /* 0x0000000302037212 */ /* 0x000fc800078ec0ff */
[----:B------:R-:W-:Y:S01]  /*30c0*/  SHF.R.U32.HI R5, RZ, 0x4, R3 ;  /* 0x00000004ff057819 */ /* 0x000fe20000011603 */
[----:B------:R-:W-:-:S03]  /*30d0*/  IMAD.SHL.U32 R4, R3, 0x400, RZ ;  /* 0x0000040003047824 */ /* 0x000fc600078e00ff */
[----:B------:R-:W-:Y:S02]  /*30e0*/  LOP3.LUT R5, R5, 0xffffffe, RZ, 0xc0, !PT ;  /* 0x0ffffffe05057812 */ /* 0x000fe400078ec0ff */
[----:B------:R-:W-:-:S05]  /*30f0*/  LOP3.LUT R4, R4, 0x7c00, RZ, 0xc0, !PT ;  /* 0x00007c0004047812 */ /* 0x000fca00078ec0ff */
[----:B------:R-:W-:Y:S01]  /*3100*/  VIADD R3, R4, UR4 ;  /* 0x0000000404037c36 */ /* 0x000fe20008000000 */
[----:B------:R-:W-:Y:S03]  /*3110*/  STS [R24], RZ ;  /* 0x000000ff18007388 */ /* 0x000fe60000000800 */
[----:B------:R-:W-:Y:S01]  /*3120*/  IMAD R66, R0, 0x4, R3 ;  /* 0x0000000400427824 */ /* 0x000fe200078e0203 */
[----:B------:R-:W-:Y:S03]  /*3130*/  STS [R24+0x400], RZ ;  /* 0x000400ff18007388 */ /* 0x000fe60000000800 */
[----:B------:R-:W-:Y:S01]  /*3140*/  IMAD.IADD R66, R66, 0x1, R5 ;  /* 0x0000000142427824 */ /* 0x000fe200078e0205 */
[----:B------:R-:W-:Y:S01]  /*3150*/  STS [R24+0x800], RZ ;  /* 0x000800ff18007388 */ /* 0x000fe20000000800 */
[----:B--2---:R-:W-:-:S03]  /*3160*/  SHF.R.U32.HI R5, RZ, R88, R85 ;  /* 0x00000058ff057219 */ /* 0x004fc60000011655 */
[----:B------:R-:W-:Y:S01]  /*3170*/  STS [R24+0xc00], RZ ;  /* 0x000c00ff18007388 */ /* 0x000fe20000000800 */
[----:B------:R-:W-:-:S03]  /*3180*/  LOP3.LUT R5, R2, R5, RZ, 0xc0, !PT ;  /* 0x0000000502057212 */ /* 0x000fc600078ec0ff */
[----:B------:R-:W-:Y:S01]  /*3190*/  STS [R24+0x1000], RZ ;  /* 0x001000ff18007388 */ /* 0x000fe20000000800 */
[----:B------:R-:W-:Y:S01]  /*31a0*/  SHF.R.U32.HI R6, RZ, 0x4, R5 ;  /* 0x00000004ff067819 */ /* 0x000fe20000011605 */
[----:B------:R-:W-:Y:S02]  /*31b0*/  IMAD.SHL.U32 R4, R5, 0x400, RZ ;  /* 0x0000040005047824 */ /* 0x000fe400078e00ff */
[----:B------:R-:W-:Y:S01]  /*31c0*/  STS [R24+0x1400], RZ ;  /* 0x001400ff18007388 */ /* 0x000fe20000000800 */
[----:B------:R-:W-:Y:S02]  /*31d0*/  LOP3.LUT R7, R6, 0xffffffe, RZ, 0xc0, !PT ;  /* 0x0ffffffe06077812 */ /* 0x000fe400078ec0ff */
[----:B------:R-:W-:Y:S01]  /*31e0*/  LOP3.LUT R4, R4, 0x7c00, RZ, 0xc0, !PT ;  /* 0x00007c0004047812 */ /* 0x000fe200078ec0ff */
[----:B------:R-:W-:Y:S04]  /*31f0*/  STS [R24+0x1800], RZ ;  /* 0x001800ff18007388 */ /* 0x000fe80000000800 */
[----:B------:R-:W-:Y:S01]  /*3200*/  STS [R24+0x1c00], RZ ;  /* 0x001c00ff18007388 */ /* 0x000fe20000000800 */
[----:B------:R-:W-:-:S03]  /*3210*/  VIADD R5, R4, UR4 ;  /* 0x0000000404057c36 */ /* 0x000fc60008000000 */
[----:B------:R-:W-:Y:S01]  /*3220*/  STS [R24+0x2000], RZ ;  /* 0x002000ff18007388 */ /* 0x000fe20000000800 */
[----:B------:R-:W-:-:S03]  /*3230*/  IMAD R64, R0, 0x4, R5 ;  /* 0x0000000400407824 */ /* 0x000fc600078e0205 */
[----:B------:R-:W-:Y:S01]  /*3240*/  STS [R24+0x2400], RZ ;  /* 0x002400ff18007388 */ /* 0x000fe20000000800 */
[----:B------:R-:W-:-:S03]  /*3250*/  IMAD.IADD R64, R64, 0x1, R7 ;  /* 0x0000000140407824 */ /* 0x000fc600078e0207 */
        /* <DEDUP_REMOVED lines=23> */
[----:B------:R-:W0:Y:S02]  /*33d0*/  LDS.U16 R67, [R68] ;  /* 0x0000000044437984 */ /* 0x000e240000000400 */
[----:B0-----:R-:W-:-:S05]  /*33e0*/  VIADD R3, R67, 0x1 ;  /* 0x0000000143037836 */ /* 0x001fca0000000000 */
[----:B------:R0:W-:Y:S04]  /*33f0*/  STS.U16 [R68], R3 ;  /* 0x0000000344007388 */ /* 0x0001e80000000400 */
[----:B------:R-:W1:Y:S01]  /*3400*/  LDS.U16 R65, [R66] ;  /* 0x0000000042417984 */ /* 0x000e620000000400 */
[----:B0-----:R-:W-:-:S04]  /*3410*/  SHF.R.U32.HI R3, RZ, R88, R84 ;  /* 0x00000058ff037219 */ /* 0x001fc80000011654 */
[----:B------:R-:W-:-:S04]  /*3420*/  LOP3.LUT R3, R2, R3, RZ, 0xc0, !PT ;  /* 0x0000000302037212 */ /* 0x000fc800078ec0ff */
[----:B------:R-:W-:Y:S01]  /*3430*/  SHF.R.U32.HI R6, RZ, 0x4, R3 ;  /* 0x00000004ff067819 */ /* 0x000fe20000011603 */
[----:B------:R-:W-:-:S03]  /*3440*/  IMAD.SHL.U32 R4, R3, 0x400, RZ ;  /* 0x0000040003047824 */ /* 0x000fc600078e00ff */
[----:B------:R-:W-:Y:S02]  /*3450*/  LOP3.LUT R7, R6, 0xffffffe, RZ, 0xc0, !PT ;  /* 0x0ffffffe06077812 */ /* 0x000fe400078ec0ff */
[----:B------:R-:W-:-:S05]  /*3460*/  LOP3.LUT R4, R4, 0x7c00, RZ, 0xc0, !PT ;  /* 0x00007c0004047812 */ /* 0x000fca00078ec0ff */
[----:B------:R-:W-:-:S04]  /*3470*/  VIADD R3, R4, UR4 ;  /* 0x0000000404037c36 */ /* 0x000fc80008000000 */
[----:B------:R-:W-:-:S04]  /*3480*/  IMAD R62, R0, 0x4, R3 ;  /* 0x00000004003e7824 */ /* 0x000fc800078e0203 */
[----:B------:R-:W-:Y:S02]  /*3490*/  IMAD.IADD R62, R62, 0x1, R7 ;  /* 0x000000013e3e7824 */ /* 0x000fe400078e0207 */
[----:B-1----:R-:W-:-:S05]  /*34a0*/  VIADD R5, R65, 0x1 ;  /* 0x0000000141057836 */ /* 0x002fca0000000000 */
        /* <DEDUP_REMOVED lines=166> */
[----:B------:R-:W-:Y:S01]  /*3f10*/  IMAD.IADD R34, R34, 0x1, R7 ;  /* 0x0000000122227824 */ /* 0x000fe200078e0207 */
[----:B------:R-:W-:-:S04]  /*3f20*/  @!P1 SHF.R.U32.HI R7, RZ, 0x3, R0 ;  /* 0x00000003ff079819 */ /* 0x000fc80000011600 */
[----:B------:R-:W-:Y:S01]  /*3f30*/  @!P1 LOP3.LUT R10, R7, 0x1ffffffc, RZ, 0xc0, !PT ;  /* 0x1ffffffc070a9812 */ /* 0x000fe200078ec0ff */
        /* <DEDUP_REMOVED lines=9> */
[----:B------:R-:W-:Y:S02]  /*3fd0*/  VIADD R5, R2, UR4 ;  /* 0x0000000402057c36 */ /* 0x000fe40008000000 */
[C---:B------:R-:W-:Y:S02]  /*3fe0*/  IMAD R2, R0.reuse, 0x84, R89 ;  /* 0x0000008400027824 */ /* 0x040fe400078e0259 */
[----:B------:R-:W-:-:S04]  /*3ff0*/  IMAD R25, R0, 0x4, R5 ;  /* 0x0000000400197824 */ /* 0x000fc800078e0205 */
[----:B------:R-:W-:Y:S02]  /*4000*/  IMAD.IADD R25, R25, 0x1, R4 ;  /* 0x0000000119197824 */ /* 0x000fe400078e0204 */
[----:B-1----:R-:W-:-:S05]  /*4010*/  VIADD R3, R35, 0x1 ;  /* 0x0000000123037836 */ /* 0x002fca0000000000 */
[----:B------:R-:W-:Y:S04]  /*4020*/  STS.U16 [R36], R3 ;  /* 0x0000000324007388 */ /* 0x000fe80000000400 */
[----:B------:R-:W0:Y:S02]  /*4030*/  LDS.U16 R33, [R34] ;  /* 0x0000000022217984 */ /* 0x000e240000000400 */
[----:B0-----:R-:W-:-:S05]  /*4040*/  VIADD R5, R33, 0x1 ;  /* 0x0000000121057836 */ /* 0x001fca0000000000 */
[----:B------:R-:W-:Y:S04]  /*4050*/  STS.U16 [R34], R5 ;  /* 0x0000000522007388 */ /* 0x000fe80000000400 */
[----:B------:R-:W0:Y:S02]  /*4060*/  LDS.U16 R3, [R25] ;  /* 0x0000000019037984 */ /* 0x000e240000000400 */
        /* <DEDUP_REMOVED lines=46> */
[----:B----4-:R-:W-:-:S04]  /*4350*/  IADD3 R4, R107, R106, R4 ;  /* 0x0000006a6b047210 */ /* 0x010fc80007ffe004 */
[----:B------:R-:W-:-:S04]  /*4360*/  IADD3 R4, R109, R108, R4 ;  /* 0x0000006c6d047210 */ /* 0x000fc80007ffe004 */
[----:B0-----:R-:W-:-:S04]  /*4370*/  IADD3 R4, R111, R110, R4 ;  /* 0x0000006e6f047210 */ /* 0x001fc80007ffe004 */
[----:B-1----:R-:W-:-:S04]  /*4380*/  IADD3 R4, R113, R112, R4 ;  /* 0x0000007071047210 */ /* 0x002fc80007ffe004 */
[----:B--2---:R-:W-:-:S04]  /*4390*/  IADD3 R119, R115, R114, R4 ;  /* 0x0000007273777210 */ /* 0x004fc80007ffe004 */
[----:B---3--:R-:W-:-:S05]  /*43a0*/  IADD3 R119, R5, R116, R119 ;  /* 0x0000007405777210 */ /* 0x008fca0007ffe077 */
        /* <DEDUP_REMOVED lines=8> */
[----:B------:R-:W0:Y:S02]  /*4430*/  SHFL.UP P0, R121, R6, 0x10, RZ ;  /* 0x0600000006797989 */ /* 0x000e2400000000ff */
[----:B0-----:R-:W-:-:S04]  /*4440*/  @P0 IMAD.IADD R121, R6, 0x1, R121 ;  /* 0x0000000106790824 */ /* 0x001fc800078e0279 */
[----:B------:R-:W-:Y:S01]  /*4450*/  IMAD.IADD R119, R121, 0x1, -R119 ;  /* 0x0000000179777824 */ /* 0x000fe200078e0a77 */
[----:B------:R-:W-:Y:S01]  /*4460*/  @!P1 STS [R10+UR4+0x8400], R121 ;  /* 0x008400790a009988 */ /* 0x000fe20008000804 */
[----:B------:R-:W-:Y:S06]  /*4470*/  BAR.SYNC.DEFER_BLOCKING 0x0 ;  /* 0x0000000000007b1d */ /* 0x000fec0000010000 */
[----:B------:R-:W0:Y:S04]  /*4480*/  LDS.128 R4, [UR4+0x8400] ;  /* 0x00840004ff047984 */ /* 0x000e280008000c00 */
[----:B------:R-:W1:Y:S04]  /*4490*/  LDS R125, [UR4+0x8408] ;  /* 0x00840804ff7d7984 */ /* 0x000e680008000800 */
[----:B------:R-:W2:Y:S04]  /*44a0*/  LDS R123, [UR4+0x8410] ;  /* 0x00841004ff7b7984 */ /* 0x000ea80008000800 */
[----:B------:R-:W3:Y:S01]  /*44b0*/  LDS.128 R8, [UR4+0x8410] ;  /* 0x00841004ff087984 */ /* 0x000ee20008000c00 */
[----:B0-----:R-:W-:Y:S01]  /*44c0*/  SHF.R.U32.HI R6, RZ, 0x5, R0 ;  /* 0x00000005ff067819 */ /* 0x001fe20000011600 */
[----:B------:R-:W-:-:S03]  /*44d0*/  IMAD.IADD R5, R5, 0x1, R4 ;  /* 0x0000000105057824 */ /* 0x000fc600078e0204 */
[C---:B------:R-:W-:Y:S01]  /*44e0*/  ISETP.NE.AND P0, PT, R6.reuse, 0x2, PT ;  /* 0x000000020600780c */ /* 0x040fe20003f05270 */
[C---:B-1----:R-:W-:Y:S01]  /*44f0*/  IMAD.IADD R125, R5.reuse, 0x1, R125 ;  /* 0x00000001057d7824 */ /* 0x042fe200078e027d */
[C---:B------:R-:W-:Y:S02]  /*4500*/  ISETP.NE.AND P1, PT, R6.reuse, 0x5, PT ;  /* 0x000000050600780c */ /* 0x040fe40003f25270 */
[----:B------:R-:W-:Y:S01]  /*4510*/  SEL R4, R5, R4, !P0 ;  /* 0x0000000405047207 */ /* 0x000fe20004000000 */
[----:B------:R-:W-:Y:S01]  /*4520*/  IMAD.IADD R7, R7, 0x1, R125 ;  /* 0x0000000107077824 */ /* 0x000fe200078e027d */
[C---:B------:R-:W-:Y:S02]  /*4530*/  ISETP.NE.AND P0, PT, R6.reuse, 0x3, PT ;  /* 0x000000030600780c */ /* 0x040fe40003f05270 */
[----:B------:R-:W-:Y:S01]  /*4540*/  ISETP.NE.AND P2, PT, R6, 0x6, PT ;  /* 0x000000060600780c */ /* 0x000fe20003f45270 */
[----:B--2---:R-:W-:Y:S01]  /*4550*/  IMAD.IADD R123, R7, 0x1, R123 ;  /* 0x00000001077b7824 */ /* 0x004fe200078e027b */
[----:B------:R-:W-:-:S02]  /*4560*/  SEL R4, R125, R4, !P0 ;  /* 0x000000047d047207 */ /* 0x000fc40004000000 */
[----:B------:R-:W-:Y:S01]  /*4570*/  ISETP.NE.AND P0, PT, R6, 0x4, PT ;  /* 0x000000040600780c */ /* 0x000fe20003f05270 */
[----:B---3--:R-:W-:Y:S01]  /*4580*/  IMAD.IADD R9, R123, 0x1, R9 ;  /* 0x000000017b097824 */ /* 0x008fe200078e0209 */
[----:B------:R-:W-:Y:S02]  /*4590*/  SEL R5, R119, RZ, P3 ;  /* 0x000000ff77057207 */ /* 0x000fe40001800000 */
[----:B------:R-:W-:Y:S01]  /*45a0*/  SEL R4, R7, R4, !P0 ;  /* 0x0000000407047207 */ /* 0x000fe20004000000 */
[----:B------:R-:W-:Y:S01]  /*45b0*/  IMAD.IADD R10, R10, 0x1, R9 ;  /* 0x000000010a0a7824 */ /* 0x000fe200078e0209 */
[C---:B------:R-:W-:Y:S02]  /*45c0*/  ISETP.NE.AND P0, PT, R6.reuse, RZ, PT ;  /* 0x000000ff0600720c */ /* 0x040fe40003f05270 */
[----:B------:R-:W-:Y:S01]  /*45d0*/  SEL R4, R123, R4, !P1 ;  /* 0x000000047b047207 */ /* 0x000fe20004800000 */
[----:B------:R-:W-:Y:S01]  /*45e0*/  IMAD.IADD R11, R11, 0x1, R10 ;  /* 0x000000010b0b7824 */ /* 0x000fe200078e020a */
[----:B------:R-:W-:-:S02]  /*45f0*/  ISETP.NE.AND P1, PT, R6, 0x7, PT ;  /* 0x000000070600780c */ /* 0x000fc40003f25270 */
[----:B------:R-:W-:Y:S02]  /*4600*/  SEL R4, R9, R4, !P2 ;  /* 0x0000000409047207 */ /* 0x000fe40005000000 */
[----:B------:R-:W-:Y:S02]  /*4610*/  ISETP.NE.AND P2, PT, R0, RZ, PT ;  /* 0x000000ff0000720c */ /* 0x000fe40003f45270 */
[----:B------:R-:W-:-:S05]  /*4620*/  SEL R4, R10, R4, !P1 ;  /* 0x000000040a047207 */ /* 0x000fca0004800000 */
[----:B------:R-:W-:Y:S01]  /*4630*/  IMAD.IADD R5, R4, 0x1, R5 ;  /* 0x0000000104057824 */ /* 0x000fe200078e0205 */
[----:B------:R-:W-:Y:S06]  /*4640*/  @P0 BRA `(.L_x_176) ;  /* 0x0000000000140947 */ /* 0x000fec0003800000 */
[----:B------:R-:W-:Y:S01]  /*4650*/  ISETP.NE.AND P0, PT, R122, RZ, PT ;  /* 0x000000ff7a00720c */ /* 0x000fe20003f05270 */
[----:B------:R-:W-:Y:S02]  /*4660*/  IMAD.U32 R4, R11, 0x10000, RZ ;  /* 0x000100000b047824 */ /* 0x000fe400078e00ff */
[----:B------:R-:W-:-:S10]  /*4670*/  IMAD.MOV.U32 R5, RZ, RZ, R119 ;  /* 0x000000ffff057224 */ /* 0x000fd400078e0077 */
[----:B------:R0:W-:Y:S01]  /*4680*/  @!P0 STS [UR4+0x8428], R4 ;  /* 0x00842804ff008988 */ /* 0x0001e20008000804 */
[----:B------:R-:W-:-:S07]  /*4690*/  @!P0 IMAD.MOV.U32 R5, RZ, RZ, R4 ;  /* 0x000000ffff058224 */ /* 0x000fce00078e0004 */
.L_x_176:
[----:B------:R-:W-:Y:S05]  /*46a0*/  BSYNC B0 ;  /* 0x0000000000007941 */ /* 0x000fea0003800000 */
.L_x_175:
[----:B------:R-:W-:Y:S01]  /*46b0*/  BAR.SYNC.DEFER_BLOCKING 0x0 ;  /* 0x0000000000007b1d */ /* 0x000fe20000010000 */
[----:B------:R-:W-:-:S05]  /*46c0*/  VIADD R88, R88, 0x6 ;  /* 0x0000000658587836 */ /* 0x000fca0000000000 */
[----:B------:R-:W-:Y:S01]  /*46d0*/  ISETP.GE.AND P0, PT, R88, UR8, PT ;  /* 0x0000000858007c0c */ /* 0x000fe2000bf06270 */
[----:B0-----:R-:W0:Y:S02]  /*46e0*/  @P2 LDS R4, [UR4+0x8428] ;  /* 0x00842804ff042984 */ /* 0x001e240008000800 */
[----:B0-----:R-:W-:-:S04]  /*46f0*/  @P2 IMAD.IADD R5, R4, 0x1, R5 ;  /* 0x0000000104052824 */ /* 0x001fc800078e0205 */
        /* <DEDUP_REMOVED lines=62> */
[----:B0-----:R-:W-:Y:S01]  /*4ae0*/  IMAD.IADD R5, R115, 0x1, R116 ;  /* 0x0000000173057824 */ /* 0x001fe200078e0274 */
[----:B------:R-:W-:Y:S04]  /*4af0*/  STS [R2+0x7c], R115 ;  /* 0x00007c7302007388 */ /* 0x000fe80000000800 */
[----:B------:R-:W-:Y:S01]  /*4b00*/  STS [R2+0x80], R5 ;  /* 0x0000800502007388 */ /* 0x000fe20000000800 */
[----:B------:R-:W-:Y:S06]  /*4b10*/  BAR.SYNC.DEFER_BLOCKING 0x0 ;  /* 0x0000000000007b1d */ /* 0x000fec0000010000 */
[----:B------:R-:W0:Y:S04]  /*4b20*/  LDS.U16 R68, [R68] ;  /* 0x0000000044447984 */ /* 0x000e280000000400 */
[----:B------:R-:W1:Y:S04]  /*4b30*/  LDS.U16 R66, [R66] ;  /* 0x0000000042427984 */ /* 0x000e680000000400 */
[----:B------:R-:W2:Y:S04]  /*4b40*/  LDS.U16 R64, [R64] ;  /* 0x0000000040407984 */ /* 0x000ea80000000400 */
[----:B------:R-:W3:Y:S04]  /*4b50*/  LDS.U16 R62, [R62] ;  /* 0x000000003e3e7984 */ /* 0x000ee80000000400 */
[----:B------:R-:W4:Y:S04]  /*4b60*/  LDS.U16 R60, [R60] ;  /* 0x000000003c3c7984 */ /* 0x000f280000000400 */
[----:B------:R-:W5:Y:S04]  /*4b70*/  LDS.U16 R58, [R58] ;  /* 0x000000003a3a7984 */ /* 0x000f680000000400 */
[----:B------:R-:W5:Y:S04]  /*4b80*/  LDS.U16 R56, [R56] ;  /* 0x0000000038387984 */ /* 0x000f680000000400 */
[----:B------:R-:W5:Y:S04]  /*4b90*/  LDS.U16 R54, [R54] ;  /* 0x0000000036367984 */ /* 0x000f680000000400 */
[----:B------:R-:W5:Y:S04]  /*4ba0*/  LDS.U16 R52, [R52] ;  /* 0x0000000034347984 */ /* 0x000f680000000400 */
[----:B------:R-:W5:Y:S04]  /*4bb0*/  LDS.U16 R50, [R50] ;  /* 0x0000000032327984 */ /* 0x000f680000000400 */
[----:B------:R-:W5:Y:S01]  /*4bc0*/  LDS.U16 R48, [R48] ;  /* 0x0000000030307984 */ /* 0x000f620000000400 */
[----:B0-----:R-:W-:-:S03]  /*4bd0*/  IMAD.IADD R68, R68, 0x1, R67 ;  /* 0x0000000144447824 */ /* 0x001fc600078e0243 */
[----:B------:R-:W0:Y:S01]  /*4be0*/  LDS.U16 R46, [R46] ;  /* 0x000000002e2e7984 */ /* 0x000e220000000400 */
[----:B-1----:R-:W-:Y:S01]  /*4bf0*/  IMAD.IADD R66, R66, 0x1, R65 ;  /* 0x0000000142427824 */ /* 0x002fe200078e0241 */
[----:B------:R-:W-:Y:S02]  /*4c00*/  LEA R4, R68, UR4, 0x2 ;  /* 0x0000000444047c11 */ /* 0x000fe4000f8e10ff */
[----:B------:R-:W1:Y:S01]  /*4c10*/  LDS.U16 R34, [R34] ;  /* 0x0000000022227984 */ /* 0x000e620000000400 */
[----:B--2---:R-:W-:Y:S01]  /*4c20*/  IMAD.IADD R64, R64, 0x1, R63 ;  /* 0x0000000140407824 */ /* 0x004fe200078e023f */
[----:B------:R-:W-:Y:S02]  /*4c30*/  LEA R6, R66, UR4, 0x2 ;  /* 0x0000000442067c11 */ /* 0x000fe4000f8e10ff */
[----:B------:R-:W2:Y:S01]  /*4c40*/  LDS.U16 R44, [R44] ;  /* 0x000000002c2c7984 */ /* 0x000ea20000000400 */
[----:B---3--:R-:W-:Y:S01]  /*4c50*/  IMAD.IADD R62, R62, 0x1, R61 ;  /* 0x000000013e3e7824 */ /* 0x008fe200078e023d */
[----:B------:R-:W-:-:S02]  /*4c60*/  LEA R5, R64, UR4, 0x2 ;  /* 0x0000000440057c11 */ /* 0x000fc4000f8e10ff */
[----:B------:R-:W3:Y:S01]  /*4c70*/  LDS.U16 R42, [R42] ;  /* 0x000000002a2a7984 */ /* 0x000ee20000000400 */
[----:B----4-:R-:W-:Y:S01]  /*4c80*/  IMAD.IADD R60, R60, 0x1, R59 ;  /* 0x000000013c3c7824 */ /* 0x010fe200078e023b */
[----:B------:R-:W-:Y:S02]  /*4c90*/  LEA R8, R62, UR4, 0x2 ;  /* 0x000000043e087c11 */ /* 0x000fe4000f8e10ff */
[----:B------:R-:W4:Y:S01]  /*4ca0*/  LDS.U16 R36, [R36] ;  /* 0x0000000024247984 */ /* 0x000f220000000400 */
[----:B-----5:R-:W-:Y:S01]  /*4cb0*/  IMAD.IADD R58, R58, 0x1, R57 ;  /* 0x000000013a3a7824 */ /* 0x020fe200078e0239 */
[----:B------:R-:W-:Y:S02]  /*4cc0*/  LEA R7, R60, UR4, 0x2 ;  /* 0x000000043c077c11 */ /* 0x000fe4000f8e10ff */
[----:B------:R-:W5:Y:S01]  /*4cd0*/  LDS.U16 R40, [R40] ;  /* 0x0000000028287984 */ /* 0x000f620000000400 */
[----:B------:R-:W-:Y:S01]  /*4ce0*/  IMAD.IADD R56, R56, 0x1, R55 ;  /* 0x0000000138387824 */ /* 0x000fe200078e0237 */
[----:B------:R-:W-:-:S02]  /*4cf0*/  LEA R10, R58, UR4, 0x2 ;  /* 0x000000043a0a7c11 */ /* 0x000fc4000f8e10ff */
[----:B------:R-:W5:Y:S01]  /*4d00*/  LDS.U16 R38, [R38] ;  /* 0x0000000026267984 */ /* 0x000f620000000400 */
[----:B------:R-:W-:Y:S01]  /*4d10*/  IMAD.IADD R54, R54, 0x1, R53 ;  /* 0x0000000136367824 */ /* 0x000fe200078e0235 */
[----:B------:R-:W-:Y:S02]  /*4d20*/  LEA R9, R56, UR4, 0x2 ;  /* 0x0000000438097c11 */ /* 0x000fe4000f8e10ff */
[----:B------:R-:W5:Y:S01]  /*4d30*/  LDS.U16 R2, [R25] ;  /* 0x0000000019027984 */ /* 0x000f620000000400 */
[----:B------:R-:W-:Y:S01]  /*4d40*/  IMAD.IADD R52, R52, 0x1, R51 ;  /* 0x0000000134347824 */ /* 0x000fe200078e0233 */
[----:B------:R-:W-:Y:S01]  /*4d50*/  BAR.SYNC.DEFER_BLOCKING 0x0 ;  /* 0x0000000000007b1d */ /* 0x000fe20000010000 */
[----:B------:R-:W-:-:S03]  /*4d60*/  IMAD.IADD R50, R50, 0x1, R49 ;  /* 0x0000000132327824 */ /* 0x000fc600078e0231 */
[----:B------:R-:W-:Y:S01]  /*4d70*/  LEA R11, R52, UR4, 0x2 ;  /* 0x00000004340b7c11 */ /* 0x000fe2000f8e10ff */
[----:B------:R-:W-:Y:S02]  /*4d80*/  IMAD.IADD R48, R48, 0x1, R47 ;  /* 0x0000000130307824 */ /* 0x000fe400078e022f */
[----:B0-----:R-:W-:Y:S02]  /*4d90*/  IMAD.IADD R46, R46, 0x1, R45 ;  /* 0x000000012e2e7824 */ /* 0x001fe400078e022d */
[----:B-1----:R-:W-:Y:S01]  /*4da0*/  IMAD.IADD R33, R34, 0x1, R33 ;  /* 0x0000000122217824 */ /* 0x002fe200078e0221 */
[----:B------:R-:W-:Y:S02]  /*4db0*/  LEA R34, R54, UR4, 0x2 ;  /* 0x0000000436227c11 */ /* 0x000fe4000f8e10ff */
[----:B------:R-:W-:Y:S01]  /*4dc0*/  LEA R46, R46, UR4, 0x2 ;  /* 0x000000042e2e7c11 */ /* 0x000fe2000f8e10ff */
[----:B--2---:R-:W-:Y:S01]  /*4dd0*/  IMAD.IADD R44, R44, 0x1, R43 ;  /* 0x000000012c2c7824 */ /* 0x004fe200078e022b */
[----:B------:R-:W-:-:S02]  /*4de0*/  LEA R43, R48, UR4, 0x2 ;  /* 0x00000004302b7c11 */ /* 0x000fc4000f8e10ff */
[----:B------:R-:W-:Y:S01]  /*4df0*/  LEA R54, R33, UR4, 0x2 ;  /* 0x0000000421367c11 */ /* 0x000fe2000f8e10ff */
[----:B---3--:R-:W-:Y:S01]  /*4e00*/  IMAD.IADD R42, R42, 0x1, R41 ;  /* 0x000000012a2a7824 */ /* 0x008fe200078e0229 */
[----:B------:R-:W-:Y:S01]  /*4e10*/  LEA R48, R44, UR4, 0x2 ;  /* 0x000000042c307c11 */ /* 0x000fe2000f8e10ff */
[----:B------:R0:W-:Y:S01]  /*4e20*/  STS [R4], R87 ;  /* 0x0000005704007388 */ /* 0x0001e20000000800 */
[----:B----4-:R-:W-:Y:S01]  /*4e30*/  IMAD.IADD R35, R36, 0x1, R35 ;  /* 0x0000000124237824 */ /* 0x010fe200078e0223 */
[----:B------:R-:W-:Y:S02]  /*4e40*/  LEA R36, R50, UR4, 0x2 ;  /* 0x0000000432247c11 */ /* 0x000fe4000f8e10ff */
[----:B------:R0:W-:Y:S01]  /*4e50*/  STS [R6], R86 ;  /* 0x0000005606007388 */ /* 0x0001e20000000800 */
[----:B-----5:R-:W-:Y:S01]  /*4e60*/  IMAD.IADD R40, R40, 0x1, R39 ;  /* 0x0000000128287824 */ /* 0x020fe200078e0227 */
[----:B------:R-:W-:Y:S02]  /*4e70*/  LEA R50, R42, UR4, 0x2 ;  /* 0x000000042a327c11 */ /* 0x000fe4000f8e10ff */
[----:B------:R0:W-:Y:S01]  /*4e80*/  STS [R5], R85 ;  /* 0x0000005505007388 */ /* 0x0001e20000000800 */
[----:B------:R-:W-:Y:S01]  /*4e90*/  IMAD.IADD R38, R38, 0x1, R37 ;  /* 0x0000000126267824 */ /* 0x000fe200078e0225 */
[----:B------:R-:W-:-:S02]  /*4ea0*/  LEA R47, R40, UR4, 0x2 ;  /* 0x00000004282f7c11 */ /* 0x000fc4000f8e10ff */
[----:B------:R0:W-:Y:S01]  /*4eb0*/  STS [R8], R84 ;  /* 0x0000005408007388 */ /* 0x0001e20000000800 */
[----:B------:R-:W-:Y:S01]  /*4ec0*/  IMAD.IADD R2, R2, 0x1, R3 ;  /* 0x0000000102027824 */ /* 0x000fe200078e0203 */
[----:B------:R-:W-:Y:S02]  /*4ed0*/  LEA R52, R38, UR4, 0x2 ;  /* 0x0000000426347c11 */ /* 0x000fe4000f8e10ff */
        /* <DEDUP_REMOVED lines=17> */
[----:B------:R-:W-:Y:S05]  /*4ff0*/  @!P0 BRA `(.L_x_177) ;  /* 0xffffffd800e08947 */ /* 0x000fea000383ffff */
.L_x_174:
[----:B------:R-:W-:Y:S01]  /*5000*/  BAR.SYNC.DEFER_BLOCKING 0x0 ;  /* 0x0000000000007b1d */ /* 0x000fe20000010000 */
[----:B------:R-:W-:Y:S01]  /*5010*/  SHF.R.S32.HI R3, RZ, 0x1f, R0 ;  /* 0x0000001fff037819 */ /* 0x000fe20000011400 */
[----:B------:R-:W-:-:S04]  /*5020*/  VIADD R2, R0, 0x100 ;  /* 0x0000010000027836 */ /* 0x000fc80000000000 */
[----:B------:R-:W-:Y:S02]  /*5030*/  ULDC.64 UR4, c[0x0][0x230] ;  /* 0x00008c0000047ab9 */ /* 0x000fe40000000a00 */
[----:B------:R-:W-:Y:S01]  /*5040*/  IMAD.U32 R38, RZ, RZ, UR5 ;  /* 0x00000005ff267e24 */ /* 0x000fe2000f8e00ff */
[----:B------:R-:W-:Y:S02]  /*5050*/  ISETP.LT.U32.AND P0, PT, R0, UR4, PT ;  /* 0x0000000400007c0c */ /* 0x000fe4000bf01070 */
[----:B------:R-:W-:Y:S02]  /*5060*/  ISETP.LT.U32.AND P4, PT, R2, UR4, PT ;  /* 0x0000000402007c0c */ /* 0x000fe4000bf81070 */
[----:B------:R-:W-:Y:S02]  /*5070*/  ISETP.GT.U32.AND.EX P0, PT, R38, R3, PT, P0 ;  /* 0x000000032600720c */ /* 0x000fe40003f04100 */
[----:B------:R-:W-:Y:S01]  /*5080*/  SHF.R.S32.HI R3, RZ, 0x1f, R2 ;  /* 0x0000001fff037819 */ /* 0x000fe20000011402 */
[----:B------:R-:W-:-:S05]  /*5090*/  VIADD R2, R0, 0x200 ;  /* 0x0000020000027836 */ /* 0x000fca0000000000 */
[----:B------:R-:W-:Y:S01]  /*50a0*/  ISETP.LT.U32.AND P1, PT, R2, UR4, PT ;  /* 0x0000000402007c0c */ /* 0x000fe2000bf21070 */
[----:B--2---:R-:W1:Y:S04]  /*50b0*/  LDS R53, [R24] ;  /* 0x0000000018357984 */ /* 0x004e680000000800 */
[----:B------:R-:W2:Y:S04]  /*50c0*/  LDS R55, [R24+0x400] ;  /* 0x0004000018377984 */ /* 0x000ea80000000800 */
[----:B------:R-:W3:Y:S04]  /*50d0*/  LDS R56, [R24+0x800] ;  /* 0x0008000018387984 */ /* 0x000ee80000000800 */
[----:B------:R-:W4:Y:S04]  /*50e0*/  LDS R57, [R24+0xc00] ;  /* 0x000c000018397984 */ /* 0x000f280000000800 */
[----:B------:R-:W-:Y:S04]  /*50f0*/  LDS R58, [R24+0x1000] ;  /* 0x00100000183a7984 */ /* 0x000fe80000000800 */
[----:B------:R-:W4:Y:S04]  /*5100*/  LDS R59, [R24+0x1400] ;  /* 0x00140000183b7984 */ /* 0x000f280000000800 */
[----:B------:R-:W-:Y:S04]  /*5110*/  LDS R60, [R24+0x1800] ;  /* 0x00180000183c7984 */ /* 0x000fe80000000800 */
[----:B------:R-:W-:Y:S04]  /*5120*/  LDS R61, [R24+0x1c00] ;  /* 0x001c0000183d7984 */ /* 0x000fe80000000800 */
[----:B------:R-:W-:Y:S04]  /*5130*/  LDS R45, [R24+0x2000] ;  /* 0x00200000182d7984 */ /* 0x000fe80000000800 */
[----:B------:R-:W-:Y:S04]  /*5140*/  LDS R44, [R24+0x2400] ;  /* 0x00240000182c7984 */ /* 0x000fe80000000800 */
[----:B------:R-:W-:Y:S01]  /*5150*/  LDS R42, [R24+0x2800] ;  /* 0x00280000182a7984 */ /* 0x000fe20000000800 */
[----:B-1----:R-:W-:-:S03]  /*5160*/  @P0 LOP3.LUT R53, R53, 0x80000000, RZ, 0x3c, !PT ;  /* 0x8000000035350812 */ /* 0x002fc600078e3cff */
        /* <DEDUP_REMOVED lines=8> */
[----:B------:R-:W-:Y:S06]  /*51f0*/  BAR.SYNC.DEFER_BLOCKING 0x0 ;  /* 0x0000000000007b1d */ /* 0x000fec0000010000 */
[----:B-----5:R0:W-:Y:S04]  /*5200*/  STS [R4], R12 ;  /* 0x0000000c04007388 */ /* 0x0201e80000000800 */
[----:B------:R1:W-:Y:S04]  /*5210*/  STS [R6], R13 ;  /* 0x0000000d06007388 */ /* 0x0003e80000000800 */
[----:B------:R2:W-:Y:S01]  /*5220*/  STS [R5], R14 ;  /* 0x0000000e05007388 */ /* 0x0005e20000000800 */
[----:B0-----:R-:W-:-:S03]  /*5230*/  IMAD.U32 R4, RZ, RZ, UR5 ;  /* 0x00000005ff047e24 */ /* 0x001fc6000f8e00ff */
[----:B------:R0:W-:Y:S01]  /*5240*/  STS [R8], R15 ;  /* 0x0000000f08007388 */ /* 0x0001e20000000800 */
[----:B-1----:R-:W-:Y:S01]  /*5250*/  VIADD R6, R0, 0x300 ;  /* 0x0000030000067836 */ /* 0x002fe20000000000 */
[----:B------:R-:W-:Y:S02]  /*5260*/  ISETP.GT.U32.AND.EX P4, PT, R4, R3, PT, P4 ;  /* 0x000000030400720c */ /* 0x000fe40003f84140 */
[----:B------:R-:W-:Y:S01]  /*5270*/  STS [R7], R16 ;  /* 0x0000001007007388 */ /* 0x000fe20000000800 */
[----:B--2---:R-:W1:Y:S01]  /*5280*/  LDC.64 R4, c[0x0][0x228] ;  /* 0x00008a00ff047b82 */ /* 0x004e620000000a00 */
[----:B------:R-:W-:Y:S02]  /*5290*/  ISETP.LT.U32.AND P2, PT, R6, UR4, PT ;  /* 0x0000000406007c0c */ /* 0x000fe4000bf41070 */
[----:B------:R2:W-:Y:S01]  /*52a0*/  STS [R10], R17 ;  /* 0x000000110a007388 */ /* 0x0005e20000000800 */
[----:B------:R-:W-:Y:S01]  /*52b0*/  SHF.R.S32.HI R6, RZ, 0x1f, R6 ;  /* 0x0000001fff067819 */ /* 0x000fe20000011406 */
[----:B0-----:R-:W-:Y:S01]  /*52c0*/  IMAD.U32 R15, RZ, RZ, UR5 ;  /* 0x00000005ff0f7e24 */ /* 0x001fe2000f8e00ff */
[----:B------:R-:W-:Y:S01]  /*52d0*/  SHF.R.S32.HI R8, RZ, 0x1f, R2 ;  /* 0x0000001fff087819 */ /* 0x000fe20000011402 */
[----:B------:R0:W-:Y:S01]  /*52e0*/  STS [R9], R18 ;  /* 0x0000001209007388 */ /* 0x0001e20000000800 */
[----:B------:R-:W3:Y:S02]  /*52f0*/  LDC.64 R2, c[0x0][0x218] ;  /* 0x00008600ff027b82 */ /* 0x000ee40000000a00 */
[----:B------:R-:W-:Y:S01]  /*5300*/  ISETP.GT.U32.AND.EX P2, PT, R15, R6, PT, P2 ;  /* 0x000000060f00720c */ /* 0x000fe20003f44120 */
[----:B------:R-:W-:Y:S01]  /*5310*/  STS [R34], R19 ;  /* 0x0000001322007388 */ /* 0x000fe20000000800 */
[C---:B------:R-:W-:Y:S01]  /*5320*/  VIADD R6, R0.reuse, 0x600 ;  /* 0x0000060000067836 */ /* 0x040fe20000000000 */
[----:B------:R-:W-:Y:S01]  /*5330*/  @P4 LOP3.LUT R55, R55, 0x80000000, RZ, 0x3c, !PT ;  /* 0x8000000037374812 */ /* 0x000fe200078e3cff */
[----:B--2---:R-:W-:Y:S01]  /*5340*/  VIADD R10, R0, 0x500 ;  /* 0x00000500000a7836 */ /* 0x004fe20000000000 */
[----:B------:R-:W-:Y:S01]  /*5350*/  STS [R11], R20 ;  /* 0x000000140b007388 */ /* 0x000fe20000000800 */
[----:B------:R-:W-:Y:S01]  /*5360*/  IMAD.U32 R17, RZ, RZ, UR5 ;  /* 0x00000005ff117e24 */ /* 0x000fe2000f8e00ff */
[----:B------:R-:W-:Y:S01]  /*5370*/  ISETP.LT.U32.AND P6, PT, R6, UR4, PT ;  /* 0x0000000406007c0c */ /* 0x000fe2000bfc1070 */
[----:B0-----:R-:W-:Y:S01]  /*5380*/  IMAD.U32 R9, RZ, RZ, UR5 ;  /* 0x00000005ff097e24 */ /* 0x001fe2000f8e00ff */
[----:B------:R-:W-:Y:S01]  /*5390*/  STS [R36], R21 ;  /* 0x0000001524007388 */ /* 0x000fe20000000800 */
[----:B------:R-:W-:-:S02]  /*53a0*/  ISETP.LT.U32.AND P5, PT, R10, UR4, PT ;  /* 0x000000040a007c0c */ /* 0x000fc4000bfa1070 */
[----:B------:R-:W-:Y:S01]  /*53b0*/  SHF.R.S32.HI R10, RZ, 0x1f, R10 ;  /* 0x0000001fff0a7819 */ /* 0x000fe2000001140a */
[----:B------:R-:W-:Y:S01]  /*53c0*/  STS [R43], R22 ;  /* 0x000000162b007388 */ /* 0x000fe20000000800 */
[----:B------:R-:W-:Y:S01]  /*53d0*/  ISETP.GT.U32.AND.EX P1, PT, R9, R8, PT, P1 ;  /* 0x000000080900720c */ /* 0x000fe20003f24110 */
[C---:B------:R-:W-:Y:S01]  /*53e0*/  VIADD R8, R0.reuse, 0x400 ;  /* 0x0000040000087836 */ /* 0x040fe20000000000 */
[----:B------:R-:W-:Y:S01]  /*53f0*/  SHF.R.S32.HI R6, RZ, 0x1f, R6 ;  /* 0x0000001fff067819 */ /* 0x000fe20000011406 */
[----:B------:R0:W-:Y:S01]  /*5400*/  STS [R46], R23 ;  /* 0x000000172e007388 */ /* 0x0001e20000000800 */
[----:B-1----:R-:W-:Y:S01]  /*5410*/  IMAD.WIDE R4, R0, 0x4, R4 ;  /* 0x0000000400047825 */ /* 0x002fe200078e0204 */
[----:B------:R-:W-:Y:S02]  /*5420*/  ISETP.GT.U32.AND.EX P5, PT, R15, R10, PT, P5 ;  /* 0x0000000a0f00720c */ /* 0x000fe40003fa4150 */
[----:B------:R-:W-:Y:S01]  /*5430*/  STS [R48], R26 ;  /* 0x0000001a30007388 */ /* 0x000fe20000000800 */
[----:B------:R-:W-:Y:S01]  /*5440*/  ISETP.LT.U32.AND P3, PT, R8, UR4, PT ;  /* 0x0000000408007c0c */ /* 0x000fe2000bf61070 */
[C---:B---3--:R-:W-:Y:S01]  /*5450*/  IMAD.WIDE R2, R0.reuse, 0x4, R2 ;  /* 0x0000000400027825 */ /* 0x048fe200078e0202 */
[----:B------:R-:W-:Y:S01]  /*5460*/  SHF.R.S32.HI R8, RZ, 0x1f, R8 ;  /* 0x0000001fff087819 */ /* 0x000fe20000011408 */
[----:B------:R1:W-:Y:S01]  /*5470*/  STS [R50], R27 ;  /* 0x0000001b32007388 */ /* 0x0003e20000000800 */
[C---:B------:R-:W-:Y:S01]  /*5480*/  ISETP.GT.U32.AND.EX P6, PT, R17.reuse, R6, PT, P6 ;  /* 0x000000061100720c */ /* 0x040fe20003fc4160 */
[C---:B------:R-:W-:Y:S01]  /*5490*/  VIADD R6, R0.reuse, 0x700 ;  /* 0x0000070000067836 */ /* 0x040fe20000000000 */
[----:B------:R-:W-:Y:S01]  /*54a0*/  ISETP.GT.U32.AND.EX P3, PT, R17, R8, PT, P3 ;  /* 0x000000081100720c */ /* 0x000fe20003f64130 */
[----:B------:R-:W-:Y:S01]  /*54b0*/  STS [R47], R28 ;  /* 0x0000001c2f007388 */ /* 0x000fe20000000800 */
[----:B------:R-:W-:Y:S01]  /*54c0*/  VIADD R8, R0, 0x800 ;  /* 0x0000080000087836 */ /* 0x000fe20000000000 */
[----:B0-----:R-:W-:Y:S01]  /*54d0*/  @P1 LOP3.LUT R23, R56, 0x80000000, RZ, 0x3c, !PT ;  /* 0x8000000038171812 */ /* 0x001fe200078e3cff */
[----:B------:R-:W-:Y:S01]  /*54e0*/  IMAD.U32 R21, RZ, RZ, UR5 ;  /* 0x00000005ff157e24 */ /* 0x000fe2000f8e00ff */
[----:B------:R0:W-:Y:S01]  /*54f0*/  STS [R52], R29 ;  /* 0x0000001d34007388 */ /* 0x0001e20000000800 */
[----:B----4-:R-:W-:Y:S01]  /*5500*/  @P2 LOP3.LUT R57, R57, 0x80000000, RZ, 0x3c, !PT ;  /* 0x8000000039392812 */ /* 0x010fe200078e3cff */
[----:B------:R-:W-:Y:S01]  /*5510*/  VIADD R10, R0, 0xb00 ;  /* 0x00000b00000a7836 */ /* 0x000fe20000000000 */
[----:B------:R-:W-:Y:S01]  /*5520*/  @P5 LOP3.LUT R59, R59, 0x80000000, RZ, 0x3c, !PT ;  /* 0x800000003b3b5812 */ /* 0x000fe200078e3cff */
[----:B------:R-:W-:Y:S04]  /*5530*/  STS [R49], R30 ;  /* 0x0000001e31007388 */ /* 0x000fe80000000800 */
[----:B------:R2:W-:Y:S01]  /*5540*/  STS [R54], R31 ;  /* 0x0000001f36007388 */ /* 0x0005e20000000800 */
[----:B-1----:R-:W-:Y:S01]  /*5550*/  @P3 LOP3.LUT R27, R58, 0x80000000, RZ, 0x3c, !PT ;  /* 0x800000003a1b3812 */ /* 0x002fe200078e3cff */
[----:B0-----:R-:W-:-:S02]  /*5560*/  IMAD.U32 R29, RZ, RZ, UR5 ;  /* 0x00000005ff1d7e24 */ /* 0x001fc4000f8e00ff */
[----:B------:R-:W-:Y:S01]  /*5570*/  STS [R51], R32 ;  /* 0x0000002033007388 */ /* 0x000fe20000000800 */
[----:B------:R-:W-:Y:S01]  /*5580*/  BAR.SYNC.DEFER_BLOCKING 0x0 ;  /* 0x0000000000007b1d */ /* 0x000fe20000010000 */
[----:B--2---:R-:W-:-:S05]  /*5590*/  IMAD.U32 R31, RZ, RZ, UR5 ;  /* 0x00000005ff1f7e24 */ /* 0x004fca000f8e00ff */
[----:B------:R-:W0:Y:S04]  /*55a0*/  @P0 LDS R19, [R24] ;  /* 0x0000000018130984 */ /* 0x000e280000000800 */
[----:B------:R-:W1:Y:S04]  /*55b0*/  LDS R7, [R24+0x400] ;  /* 0x0004000018077984 */ /* 0x000e680000000800 */
[----:B------:R-:W2:Y:S04]  /*55c0*/  LDS R9, [R24+0x800] ;  /* 0x0008000018097984 */ /* 0x000ea80000000800 */
[----:B------:R-:W3:Y:S04]  /*55d0*/  LDS R11, [R24+0xc00] ;  /* 0x000c0000180b7984 */ /* 0x000ee80000000800 */
[----:B------:R-:W4:Y:S04]  /*55e0*/  LDS R13, [R24+0x1000] ;  /* 0x00100000180d7984 */ /* 0x000f280000000800 */
[----:B------:R-:W4:Y:S04]  /*55f0*/  LDS R15, [R24+0x1400] ;  /* 0x00140000180f7984 */ /* 0x000f280000000800 */
[----:B------:R-:W-:Y:S04]  /*5600*/  @P0 STG.E desc[UR6][R2.64], R53 ;  /* 0x0000003502000986 */ /* 0x000fe8000c101906 */
[----:B------:R-:W4:Y:S04]  /*5610*/  LDS R17, [R24+0x1800] ;  /* 0x0018000018117984 */ /* 0x000f280000000800 */
[----:B0-----:R0:W-:Y:S01]  /*5620*/  @P0 STG.E desc[UR6][R4.64], R19 ;  /* 0x0000001304000986 */ /* 0x0011e2000c101906 */
[----:B------:R-:W-:-:S02]  /*5630*/  ISETP.LT.U32.AND P0, PT, R6, UR4, PT ;  /* 0x0000000406007c0c */ /* 0x000fc4000bf01070 */
[----:B------:R-:W-:Y:S01]  /*5640*/  SHF.R.S32.HI R6, RZ, 0x1f, R6 ;  /* 0x0000001fff067819 */ /* 0x000fe20000011406 */
[----:B------:R-:W-:Y:S03]  /*5650*/  @P4 STG.E desc[UR6][R2.64+0x400], R55 ;  /* 0x0004003702004986 */ /* 0x000fe6000c101906 */
[----:B------:R-:W-:Y:S01]  /*5660*/  ISETP.GT.U32.AND.EX P0, PT, R21, R6, PT, P0 ;  /* 0x000000061500720c */ /* 0x000fe20003f04100 */
[----:B-1----:R-:W-:Y:S01]  /*5670*/  @P4 STG.E desc[UR6][R4.64+0x400], R7 ;  /* 0x0004000704004986 */ /* 0x002fe2000c101906 */
[----:B------:R-:W-:Y:S01]  /*5680*/  ISETP.LT.U32.AND P4, PT, R8, UR4, PT ;  /* 0x0000000408007c0c */ /* 0x000fe2000bf81070 */
[C---:B------:R-:W-:Y:S01]  /*5690*/  VIADD R6, R0.reuse, 0x900 ;  /* 0x0000090000067836 */ /* 0x040fe20000000000 */
[----:B------:R-:W-:Y:S01]  /*56a0*/  SHF.R.S32.HI R8, RZ, 0x1f, R8 ;  /* 0x0000001fff087819 */ /* 0x000fe20000011408 */
[----:B0-----:R-:W-:Y:S01]  /*56b0*/  IMAD.U32 R19, RZ, RZ, UR5 ;  /* 0x00000005ff137e24 */ /* 0x001fe2000f8e00ff */
[----:B------:R-:W0:Y:S04]  /*56c0*/  LDS R7, [R24+0x1c00] ;  /* 0x001c000018077984 */ /* 0x000e280000000800 */
[----:B------:R-:W-:Y:S01]  /*56d0*/  ISETP.GT.U32.AND.EX P4, PT, R19, R8, PT, P4 ;  /* 0x000000081300720c */ /* 0x000fe20003f84140 */
[----:B------:R-:W-:Y:S01]  /*56e0*/  LDS R21, [R24+0x2400] ;  /* 0x0024000018157984 */ /* 0x000fe20000000800 */
[----:B------:R-:W-:Y:S01]  /*56f0*/  VIADD R8, R0, 0xa00 ;  /* 0x00000a0000087836 */ /* 0x000fe20000000000 */
[----:B------:R-:W-:-:S02]  /*5700*/  @P0 LOP3.LUT R61, R61, 0x80000000, RZ, 0x3c, !PT ;  /* 0x800000003d3d0812 */ /* 0x000fc400078e3cff */
[----:B------:R-:W1:Y:S04]  /*5710*/  LDS R19, [R24+0x2000] ;  /* 0x0020000018137984 */ /* 0x000e680000000800 */
[----:B------:R4:W-:Y:S04]  /*5720*/  @P1 STG.E desc[UR6][R2.64+0x800], R23 ;  /* 0x0008001702001986 */ /* 0x0009e8000c101906 */
[----:B--2---:R2:W-:Y:S01]  /*5730*/  @P1 STG.E desc[UR6][R4.64+0x800], R9 ;  /* 0x0008000904001986 */ /* 0x0045e2000c101906 */
[----:B------:R-:W-:Y:S02]  /*5740*/  ISETP.LT.U32.AND P1, PT, R8, UR4, PT ;  /* 0x0000000408007c0c */ /* 0x000fe4000bf21070 */
[----:B------:R-:W-:Y:S01]  /*5750*/  SHF.R.S32.HI R8, RZ, 0x1f, R8 ;  /* 0x0000001fff087819 */ /* 0x000fe20000011408 */
[----:B------:R-:W-:Y:S01]  /*5760*/  @P2 STG.E desc[UR6][R2.64+0xc00], R57 ;  /* 0x000c003902002986 */ /* 0x000fe2000c101906 */
[----:B------:R-:W-:-:S03]  /*5770*/  @P4 LOP3.LUT R45, R45, 0x80000000, RZ, 0x3c, !PT ;  /* 0x800000002d2d4812 */ /* 0x000fc600078e3cff */
[----:B---3--:R3:W-:Y:S01]  /*5780*/  @P2 STG.E desc[UR6][R4.64+0xc00], R11 ;  /* 0x000c000b04002986 */ /* 0x0087e2000c101906 */
[----:B----4-:R-:W-:Y:S01]  /*5790*/  IMAD.U32 R23, RZ, RZ, UR5 ;  /* 0x00000005ff177e24 */ /* 0x010fe2000f8e00ff */
[----:B------:R-:W-:Y:S02]  /*57a0*/  ISETP.LT.U32.AND P2, PT, R10, UR4, PT ;  /* 0x000000040a007c0c */ /* 0x000fe4000bf41070 */
[----:B------:R-:W-:Y:S01]  /*57b0*/  @P3 STG.E desc[UR6][R2.64+0x1000], R27 ;  /* 0x0010001b02003986 */ /* 0x000fe2000c101906 */
[----:B--2---:R-:W-:Y:S01]  /*57c0*/  IMAD.U32 R9, RZ, RZ, UR5 ;  /* 0x00000005ff097e24 */ /* 0x004fe2000f8e00ff */
[----:B------:R-:W-:Y:S02]  /*57d0*/  SHF.R.S32.HI R10, RZ, 0x1f, R10 ;  /* 0x0000001fff0a7819 */ /* 0x000fe4000001140a */
[----:B------:R2:W-:Y:S01]  /*57e0*/  @P3 STG.E desc[UR6][R4.64+0x1000], R13 ;  /* 0x0010000d04003986 */ /* 0x0005e2000c101906 */
[----:B------:R-:W-:Y:S02]  /*57f0*/  ISETP.LT.U32.AND P3, PT, R6, UR4, PT ;  /* 0x0000000406007c0c */ /* 0x000fe4000bf61070 */
[----:B------:R-:W-:Y:S01]  /*5800*/  SHF.R.S32.HI R6, RZ, 0x1f, R6 ;  /* 0x0000001fff067819 */ /* 0x000fe20000011406 */
[----:B---3--:R-:W-:Y:S01]  /*5810*/  IMAD.U32 R11, RZ, RZ, UR5 ;  /* 0x00000005ff0b7e24 */ /* 0x008fe2000f8e00ff */
[----:B------:R-:W-:Y:S01]  /*5820*/  @P5 STG.E desc[UR6][R2.64+0x1400], R59 ;  /* 0x0014003b02005986 */ /* 0x000fe2000c101906 */
[----:B------:R-:W-:Y:S01]  /*5830*/  ISETP.GT.U32.AND.EX P2, PT, R23, R10, PT, P2 ;  /* 0x0000000a1700720c */ /* 0x000fe20003f44120 */
[C---:B------:R-:W-:Y:S01]  /*5840*/  VIADD R10, R0.reuse, 0x1000 ;  /* 0x00001000000a7836 */ /* 0x040fe20000000000 */
[----:B------:R-:W-:Y:S01]  /*5850*/  ISETP.GT.U32.AND.EX P3, PT, R9, R6, PT, P3 ;  /* 0x000000060900720c */ /* 0x000fe20003f64130 */
[----:B------:R3:W-:Y:S01]  /*5860*/  @P5 STG.E desc[UR6][R4.64+0x1400], R15 ;  /* 0x0014000f04005986 */ /* 0x0007e2000c101906 */
[----:B------:R-:W-:Y:S01]  /*5870*/  ISETP.GT.U32.AND.EX P1, PT, R11, R8, PT, P1 ;  /* 0x000000080b00720c */ /* 0x000fe20003f24110 */
[----:B------:R-:W-:Y:S01]  /*5880*/  VIADD R8, R0, 0xd00 ;  /* 0x00000d0000087836 */ /* 0x000fe20000000000 */
[----:B--2---:R-:W-:Y:S01]  /*5890*/  @P6 LOP3.LUT R13, R60, 0x80000000, RZ, 0x3c, !PT ;  /* 0x800000003c0d6812 */ /* 0x004fe200078e3cff */
[----:B------:R-:W2:Y:S01]  /*58a0*/  LDS R9, [R24+0x2800] ;  /* 0x0028000018097984 */ /* 0x000ea20000000800 */
[----:B------:R-:W-:-:S02]  /*58b0*/  VIADD R6, R0, 0xc00 ;  /* 0x00000c0000067836 */ /* 0x000fc40000000000 */
[----:B------:R-:W-:Y:S01]  /*58c0*/  IMAD.U32 R27, RZ, RZ, UR5 ;  /* 0x00000005ff1b7e24 */ /* 0x000fe2000f8e00ff */
[----:B------:R-:W4:Y:S02]  /*58d0*/  LDS R11, [R24+0x2c00] ;  /* 0x002c0000180b7984 */ /* 0x000f240000000800 */
[----:B------:R-:W-:Y:S02]  /*58e0*/  ISETP.LT.U32.AND P5, PT, R6, UR4, PT ;  /* 0x0000000406007c0c */ /* 0x000fe4000bfa1070 */
[----:B------:R-:W-:Y:S01]  /*58f0*/  @P6 STG.E desc[UR6][R2.64+0x1800], R13 ;  /* 0x0018000d02006986 */ /* 0x000fe2000c101906 */
[----:B---3--:R-:W-:Y:S01]  /*5900*/  IMAD.U32 R15, RZ, RZ, UR5 ;  /* 0x00000005ff0f7e24 */ /* 0x008fe2000f8e00ff */
[----:B------:R-:W-:Y:S02]  /*5910*/  SHF.R.S32.HI R6, RZ, 0x1f, R6 ;  /* 0x0000001fff067819 */ /* 0x000fe40000011406 */
[----:B------:R3:W-:Y:S01]  /*5920*/  @P6 STG.E desc[UR6][R4.64+0x1800], R17 ;  /* 0x0018001104006986 */ /* 0x0007e2000c101906 */
[----:B------:R-:W-:-:S02]  /*5930*/  ISETP.LT.U32.AND P6, PT, R8, UR4, PT ;  /* 0x0000000408007c0c */ /* 0x000fc4000bfc1070 */
[----:B------:R-:W-:Y:S01]  /*5940*/  SHF.R.S32.HI R8, RZ, 0x1f, R8 ;  /* 0x0000001fff087819 */ /* 0x000fe20000011408 */
[----:B------:R-:W4:Y:S01]  /*5950*/  LDS R13, [R24+0x3000] ;  /* 0x00300000180d7984 */ /* 0x000f220000000800 */
[----:B------:R-:W-:Y:S01]  /*5960*/  ISETP.GT.U32.AND.EX P5, PT, R23, R6, PT, P5 ;  /* 0x000000061700720c */ /* 0x000fe20003fa4150 */
[C---:B------:R-:W-:Y:S01]  /*5970*/  VIADD R6, R0.reuse, 0xe00 ;  /* 0x00000e0000067836 */ /* 0x040fe20000000000 */
[----:B------:R-:W-:Y:S01]  /*5980*/  ISETP.GT.U32.AND.EX P6, PT, R15, R8, PT, P6 ;  /* 0x000000080f00720c */ /* 0x000fe20003fc4160 */
[----:B------:R-:W-:Y:S01]  /*5990*/  @P0 STG.E desc[UR6][R2.64+0x1c00], R61 ;  /* 0x001c003d02000986 */ /* 0x000fe2000c101906 */
[----:B------:R-:W-:Y:S01]  /*59a0*/  VIADD R8, R0, 0xf00 ;  /* 0x00000f0000087836 */ /* 0x000fe20000000000 */
[----:B------:R-:W-:Y:S02]  /*59b0*/  @P1 LOP3.LUT R23, R42, 0x80000000, RZ, 0x3c, !PT ;  /* 0x800000002a171812 */ /* 0x000fe400078e3cff */
[----:B---3--:R-:W-:Y:S01]  /*59c0*/  @P3 LOP3.LUT R17, R44, 0x80000000, RZ, 0x3c, !PT ;  /* 0x800000002c113812 */ /* 0x008fe200078e3cff */
[----:B0-----:R-:W-:Y:S01]  /*59d0*/  @P0 STG.E desc[UR6][R4.64+0x1c00], R7 ;  /* 0x001c000704000986 */ /* 0x001fe2000c101906 */
[----:B------:R-:W-:-:S02]  /*59e0*/  ISETP.LT.U32.AND P0, PT, R6, UR4, PT ;  /* 0x0000000406007c0c */ /* 0x000fc4000bf01070 */
[----:B------:R-:W-:Y:S01]  /*59f0*/  SHF.R.S32.HI R6, RZ, 0x1f, R6 ;  /* 0x0000001fff067819 */ /* 0x000fe20000011406 */
[----:B------:R-:W0:Y:S01]  /*5a00*/  LDS R15, [R24+0x3400] ;  /* 0x00340000180f7984 */ /* 0x000e220000000800 */
[----:B------:R-:W-:Y:S02]  /*5a10*/  @P2 LOP3.LUT R41, R41, 0x80000000, RZ, 0x3c, !PT ;  /* 0x8000000029292812 */ /* 0x000fe400078e3cff */
[----:B------:R-:W-:Y:S01]  /*5a20*/  ISETP.GT.U32.AND.EX P0, PT, R27, R6, PT, P0 ;  /* 0x000000061b00720c */ /* 0x000fe20003f04100 */
[----:B------:R-:W-:Y:S01]  /*5a30*/  @P4 STG.E desc[UR6][R2.64+0x2000], R45 ;  /* 0x0020002d02004986 */ /* 0x000fe2000c101906 */
[C---:B------:R-:W-:Y:S01]  /*5a40*/  VIADD R6, R0.reuse, 0x1100 ;  /* 0x0000110000067836 */ /* 0x040fe20000000000 */
[----:B------:R-:W-:Y:S01]  /*5a50*/  @P6 LOP3.LUT R39, R39, 0x80000000, RZ, 0x3c, !PT ;  /* 0x8000000027276812 */ /* 0x000fe200078e3cff */
[----:B------:R-:W-:Y:S01]  /*5a60*/  VIADD R0, R0, 0x1200 ;  /* 0x0000120000007836 */ /* 0x000fe20000000000 */
[----:B-1----:R-:W-:Y:S01]  /*5a70*/  @P4 STG.E desc[UR6][R4.64+0x2000], R19 ;  /* 0x0020001304004986 */ /* 0x002fe2000c101906 */
[----:B------:R-:W-:-:S02]  /*5a80*/  ISETP.LT.U32.AND P4, PT, R10, UR4, PT ;  /* 0x000000040a007c0c */ /* 0x000fc4000bf81070 */
[----:B------:R-:W-:Y:S01]  /*5a90*/  SHF.R.S32.HI R10, RZ, 0x1f, R10 ;  /* 0x0000001fff0a7819 */ /* 0x000fe2000001140a */
[----:B------:R-:W1:Y:S03]  /*5aa0*/  LDS R7, [R24+0x3800] ;  /* 0x0038000018077984 */ /* 0x000e660000000800 */
[----:B------:R-:W-:Y:S01]  /*5ab0*/  ISETP.GT.U32.AND.EX P4, PT, R31, R10, PT, P4 ;  /* 0x0000000a1f00720c */ /* 0x000fe20003f84140 */
[----:B------:R-:W-:Y:S04]  /*5ac0*/  @P3 STG.E desc[UR6][R2.64+0x2400], R17 ;  /* 0x0024001102003986 */ /* 0x000fe8000c101906 */
[----:B------:R-:W3:Y:S04]  /*5ad0*/  LDS R17, [R24+0x3c00] ;  /* 0x003c000018117984 */ /* 0x000ee80000000800 */
[----:B------:R-:W3:Y:S04]  /*5ae0*/  LDS R19, [R24+0x4000] ;  /* 0x0040000018137984 */ /* 0x000ee80000000800 */
[----:B------:R-:W-:Y:S01]  /*5af0*/  @P3 STG.E desc[UR6][R4.64+0x2400], R21 ;  /* 0x0024001504003986 */ /* 0x000fe2000c101906 */
[----:B------:R-:W-:-:S02]  /*5b00*/  ISETP.LT.U32.AND P3, PT, R8, UR4, PT ;  /* 0x0000000408007c0c */ /* 0x000fc4000bf61070 */
[----:B------:R-:W-:Y:S01]  /*5b10*/  SHF.R.S32.HI R8, RZ, 0x1f, R8 ;  /* 0x0000001fff087819 */ /* 0x000fe20000011408 */
[----:B------:R-:W3:Y:S01]  /*5b20*/  LDS R21, [R24+0x4400] ;  /* 0x0044000018157984 */ /* 0x000ee20000000800 */
[----:B------:R-:W-:Y:S02]  /*5b30*/  @P4 LOP3.LUT R35, R35, 0x80000000, RZ, 0x3c, !PT ;  /* 0x8000000023234812 */ /* 0x000fe400078e3cff */
[----:B------:R-:W-:Y:S01]  /*5b40*/  ISETP.GT.U32.AND.EX P3, PT, R29, R8, PT, P3 ;  /* 0x000000081d00720c */ /* 0x000fe20003f64130 */
[----:B------:R-:W-:Y:S04]  /*5b50*/  @P1 STG.E desc[UR6][R2.64+0x2800], R23 ;  /* 0x0028001702001986 */ /* 0x000fe8000c101906 */
[----:B--2---:R2:W-:Y:S01]  /*5b60*/  @P1 STG.E desc[UR6][R4.64+0x2800], R9 ;  /* 0x0028000904001986 */ /* 0x0045e2000c101906 */
[----:B------:R-:W-:-:S02]  /*5b70*/  ISETP.LT.U32.AND P1, PT, R6, UR4, PT ;  /* 0x0000000406007c0c */ /* 0x000fc4000bf21070 */
[----:B------:R-:W-:Y:S01]  /*5b80*/  SHF.R.S32.HI R6, RZ, 0x1f, R6 ;  /* 0x0000001fff067819 */ /* 0x000fe20000011406 */
[----:B------:R-:W-:Y:S03]  /*5b90*/  @P2 STG.E desc[UR6][R2.64+0x2c00], R41 ;  /* 0x002c002902002986 */ /* 0x000fe6000c101906 */
[----:B------:R-:W-:Y:S01]  /*5ba0*/  ISETP.GT.U32.AND.EX P1, PT, R27, R6, PT, P1 ;  /* 0x000000061b00720c */ /* 0x000fe20003f24110 */
[----:B----4-:R4:W-:Y:S01]  /*5bb0*/  @P2 STG.E desc[UR6][R4.64+0x2c00], R11 ;  /* 0x002c000b04002986 */ /* 0x0109e2000c101906 */
[----:B------:R-:W-:Y:S02]  /*5bc0*/  ISETP.LT.U32.AND P2, PT, R0, UR4, PT ;  /* 0x0000000400007c0c */ /* 0x000fe4000bf41070 */
[----:B------:R-:W-:Y:S02]  /*5bd0*/  SHF.R.S32.HI R0, RZ, 0x1f, R0 ;  /* 0x0000001fff007819 */ /* 0x000fe40000011400 */
[----:B--2---:R-:W-:-:S02]  /*5be0*/  @P5 LOP3.LUT R9, R40, 0x80000000, RZ, 0x3c, !PT ;  /* 0x8000000028095812 */ /* 0x004fc400078e3cff */
[----:B------:R-:W-:Y:S02]  /*5bf0*/  ISETP.GT.U32.AND.EX P2, PT, R29, R0, PT, P2 ;  /* 0x000000001d00720c */ /* 0x000fe40003f44120 */
[----:B------:R-:W-:Y:S01]  /*5c00*/  @P3 LOP3.LUT R37, R37, 0x80000000, RZ, 0x3c, !PT ;  /* 0x8000000025253812 */ /* 0x000fe200078e3cff */
[----:B------:R2:W-:Y:S01]  /*5c10*/  @P5 STG.E desc[UR6][R2.64+0x3000], R9 ;  /* 0x0030000902005986 */ /* 0x0005e2000c101906 */
[----:B----4-:R-:W-:-:S03]  /*5c20*/  @P0 LOP3.LUT R11, R38, 0x80000000, RZ, 0x3c, !PT ;  /* 0x80000000260b0812 */ /* 0x010fc600078e3cff */
[----:B------:R2:W-:Y:S01]  /*5c30*/  @P5 STG.E desc[UR6][R4.64+0x3000], R13 ;  /* 0x0030000d04005986 */ /* 0x0005e2000c101906 */
[----:B------:R-:W-:-:S03]  /*5c40*/  @P1 LOP3.LUT R33, R33, 0x80000000, RZ, 0x3c, !PT ;  /* 0x8000000021211812 */ /* 0x000fc600078e3cff */
[----:B------:R2:W-:Y:S04]  /*5c50*/  @P6 STG.E desc[UR6][R2.64+0x3400], R39 ;  /* 0x0034002702006986 */ /* 0x0005e8000c101906 */
[----:B0-----:R2:W-:Y:S04]  /*5c60*/  @P6 STG.E desc[UR6][R4.64+0x3400], R15 ;  /* 0x0034000f04006986 */ /* 0x0015e8000c101906 */
[----:B------:R2:W-:Y:S04]  /*5c70*/  @P0 STG.E desc[UR6][R2.64+0x3800], R11 ;  /* 0x0038000b02000986 */ /* 0x0005e8000c101906 */
[----:B-1----:R2:W-:Y:S04]  /*5c80*/  @P0 STG.E desc[UR6][R4.64+0x3800], R7 ;  /* 0x0038000704000986 */ /* 0x0025e8000c101906 */
[----:B------:R2:W-:Y:S04]  /*5c90*/  @P3 STG.E desc[UR6][R2.64+0x3c00], R37 ;  /* 0x003c002502003986 */ /* 0x0005e8000c101906 */
[----:B---3--:R2:W-:Y:S04]  /*5ca0*/  @P3 STG.E desc[UR6][R4.64+0x3c00], R17 ;  /* 0x003c001104003986 */ /* 0x0085e8000c101906 */
[----:B------:R2:W-:Y:S04]  /*5cb0*/  @P4 STG.E desc[UR6][R2.64+0x4000], R35 ;  /* 0x0040002302004986 */ /* 0x0005e8000c101906 */
[----:B------:R2:W-:Y:S04]  /*5cc0*/  @P4 STG.E desc[UR6][R4.64+0x4000], R19 ;  /* 0x0040001304004986 */ /* 0x0005e8000c101906 */
[----:B------:R2:W-:Y:S04]  /*5cd0*/  @P1 STG.E desc[UR6][R2.64+0x4400], R33 ;  /* 0x0044002102001986 */ /* 0x0005e8000c101906 */
[----:B------:R2:W-:Y:S01]  /*5ce0*/  @P1 STG.E desc[UR6][R4.64+0x4400], R21 ;  /* 0x0044001504001986 */ /* 0x0005e2000c101906 */
[----:B------:R-:W-:Y:S05]  /*5cf0*/  @!P2 EXIT ;  /* 0x000000000000a94d */ /* 0x000fea0003800000 */
[----:B--2---:R-:W0:Y:S01]  /*5d00*/  LDS R7, [R24+0x4800] ;  /* 0x0048000018077984 */ /* 0x004e220000000800 */
[----:B------:R-:W-:-:S05]  /*5d10*/  LOP3.LUT R25, R25, 0x80000000, RZ, 0x3c, !PT ;  /* 0x8000000019197812 */ /* 0x000fca00078e3cff */
[----:B------:R-:W-:Y:S04]  /*5d20*/  STG.E desc[UR6][R2.64+0x4800], R25 ;  /* 0x0048001902007986 */ /* 0x000fe8000c101906 */
[----:B0-----:R-:W-:Y:S01]  /*5d30*/  STG.E desc[UR6][R4.64+0x4800], R7 ;  /* 0x0048000704007986 */ /* 0x001fe2000c101906 */
[----:B------:R-:W-:Y:S05]  /*5d40*/  EXIT ;  /* 0x000000000000794d */ /* 0x000fea0003800000 */
.L_x_178:
        /* <DEDUP_REMOVED lines=11> */
.L_x_801:


//--------------------- .text._ZN3cub17CUB_300001_SM_9006detail11EmptyKernelIvEEvv --------------------------
	.section	.text._ZN3cub17CUB_300001_SM_9006detail11EmptyKernelIvEEvv,"ax",@progbits
	.align	128
        .global         _ZN3cub17CUB_300001_SM_9006detail11EmptyKernelIvEEvv
        .type           _ZN3cub17CUB_300001_SM_9006detail11EmptyKernelIvEEvv,@function
        .size           _ZN3cub17CUB_300001_SM_9006detail11EmptyKernelIvEEvv,(.L_x_802 - _ZN3cub17CUB_300001_SM_9006detail11EmptyKernelIvEEvv)
        .other          _ZN3cub17CUB_300001_SM_9006detail11EmptyKernelIvEEvv,@"STO_CUDA_ENTRY STV_DEFAULT"
_ZN3cub17CUB_300001_SM_9006detail11EmptyKernelIvEEvv:
.text._ZN3cub17CUB_300001_SM_9006detail11EmptyKernelIvEEvv:
[----:B------:R-:W-:Y:S01]  /*0000*/  LDC R1, c[0x0][0x28] ;  /* 0x00000a00ff017b82 */ /* 0x000fe20000000800 */
[----:B------:R-:W-:Y:S05]  /*0010*/  EXIT ;  /* 0x000000000000794d */ /* 0x000fea0003800000 */
.L_x_179:
        /* <DEDUP_REMOVED lines=14> */
.L_x_802:


//--------------------- .text._Z20moe_unpermute_kernelI13__nv_bfloat16S0_Lb1EEvPKT_PS1_PKiPKfiii --------------------------
	.section	.text._Z20moe_unpermute_kernelI13__nv_bfloat16S0_Lb1EEvPKT_PS1_PKiPKfiii,"ax",@progbits
	.align	128
        .global         _Z20moe_unpermute_kernelI13__nv_bfloat16S0_Lb1EEvPKT_PS1_PKiPKfiii
        .type           _Z20moe_unpermute_kernelI13__nv_bfloat16S0_Lb1EEvPKT_PS1_PKiPKfiii,@function
        .size           _Z20moe_unpermute_kernelI13__nv_bfloat16S0_Lb1EEvPKT_PS1_PKiPKfiii,(.L_x_803 - _Z20moe_unpermute_kernelI13__nv_bfloat16S0_Lb1EEvPKT_PS1_PKiPKfiii)
        .other          _Z20moe_unpermute_kernelI13__nv_bfloat16S0_Lb1EEvPKT_PS1_PKiPKfiii,@"STO_CUDA_ENTRY STV_DEFAULT"
_Z20moe_unpermute_kernelI13__nv_bfloat16S0_Lb1EEvPKT_PS1_PKiPKfiii:
.text._Z20moe_unpermute_kernelI13__nv_bfloat16S0_Lb1EEvPKT_PS1_PKiPKfiii:
[----:B------:R-:W-:Y:S01]  /*0000*/  LDC R1, c[0x0][0x28] ;  /* 0x00000a00ff017b82 */ /* 0x000fe20000000800 */
[----:B------:R-:W0:Y:S07]  /*0010*/  S2R R7, SR_TID.X ;  /* 0x0000000000077919 */ /* 0x000e2e0000002100 */
[----:B------:R-:W0:Y:S01]  /*0020*/  LDC R12, c[0x0][0x234] ;  /* 0x00008d00ff0c7b82 */ /* 0x000e220000000800 */
[----:B------:R-:W-:Y:S01]  /*0030*/  ULDC UR5, c[0x0][0x238] ;  /* 0x00008e0000057ab9 */ /* 0x000fe20000000800 */
[----:B------:R-:W-:Y:S01]  /*0040*/  ULDC.64 UR6, c[0x0][0x208] ;  /* 0x0000820000067ab9 */ /* 0x000fe20000000a00 */
[----:B------:R-:W1:Y:S01]  /*0050*/  S2R R10, SR_CTAID.X ;  /* 0x00000000000a7919 */ /* 0x000e620000002500 */
[----:B------:R-:W-:Y:S01]  /*0060*/  BSSY B0, `(.L_x_180) ;  /* 0x0000015000007945 */ /* 0x000fe20003800000 */
[C---:B0-----:R-:W-:Y:S01]  /*0070*/  ISETP.GE.AND P0, PT, R7.reuse, R12, PT ;  /* 0x0000000c0700720c */ /* 0x041fe20003f06270 */
[----:B------:R-:W-:-:S05]  /*0080*/  IMAD.SHL.U32 R9, R7, 0x8, RZ ;  /* 0x0000000807097824 */ /* 0x000fca00078e00ff */
[----:B------:R-:W-:-:S07]  /*0090*/  ISETP.GE.AND P1, PT, R9, UR5, PT ;  /* 0x0000000509007c0c */ /* 0x000fce000bf26270 */
[----:B-1----:R-:W-:Y:S06]  /*00a0*/  @P0 BRA `(.L_x_181) ;  /* 0x0000000000400947 */ /* 0x002fec0003800000 */
[----:B------:R-:W0:Y:S01]  /*00b0*/  S2R R5, SR_CgaCtaId ;  /* 0x0000000000057919 */ /* 0x000e220000008800 */
[----:B------:R-:W-:Y:S01]  /*00c0*/  ULDC UR4, c[0x0][0x4] ;  /* 0x0000010000047ab9 */ /* 0x000fe20000000800 */
[----:B------:R-:W1:Y:S01]  /*00d0*/  LDC R4, c[0x0][RZ] ;  /* 0x00000000ff047b82 */ /* 0x000e620000000800 */
[----:B------:R-:W-:-:S07]  /*00e0*/  MOV R0, 0x400 ;  /* 0x0000040000007802 */ /* 0x000fce0000000f00 */
[----:B------:R-:W2:Y:S01]  /*00f0*/  LDC.64 R2, c[0x0][0x228] ;  /* 0x00008a00ff027b82 */ /* 0x000ea20000000a00 */
[----:B0-----:R-:W-:Y:S01]  /*0100*/  LEA R6, R5, R0, 0x18 ;  /* 0x0000000005067211 */ /* 0x001fe200078ec0ff */
[----:B-1----:R-:W-:-:S07]  /*0110*/  IMAD R0, R4, UR4, RZ ;  /* 0x0000000404007c24 */ /* 0x002fce000f8e02ff */
.L_x_182:
[----:B0-----:R-:W-:-:S04]  /*0120*/  IMAD R5, R10, R12, R7 ;  /* 0x0000000c0a057224 */ /* 0x001fc800078e0207 */
[----:B--2---:R-:W-:-:S06]  /*0130*/  IMAD.WIDE R4, R5, 0x4, R2 ;  /* 0x0000000405047825 */ /* 0x004fcc00078e0202 */
[----:B------:R-:W2:Y:S01]  /*0140*/  LDG.E R4, desc[UR6][R4.64] ;  /* 0x0000000604047981 */ /* 0x000ea2000c1e1900 */
[----:B------:R-:W-:Y:S02]  /*0150*/  IMAD R8, R7, 0x2, R6 ;  /* 0x0000000207087824 */ /* 0x000fe400078e0206 */
[----:B------:R-:W-:-:S05]  /*0160*/  IMAD.IADD R7, R0, 0x1, R7 ;  /* 0x0000000100077824 */ /* 0x000fca00078e0207 */
[----:B------:R-:W-:Y:S02]  /*0170*/  ISETP.GE.AND P0, PT, R7, R12, PT ;  /* 0x0000000c0700720c */ /* 0x000fe40003f06270 */
[----:B--2---:R-:W-:-:S05]  /*0180*/  F2FP.BF16.F32.PACK_AB R5, RZ, R4 ;  /* 0x00000004ff05723e */ /* 0x004fca00000010ff */
[----:B------:R0:W-:Y:S06]  /*0190*/  STS.U16 [R8], R5 ;  /* 0x0000000508007388 */ /* 0x0001ec0000000400 */
[----:B------:R-:W-:Y:S05]  /*01a0*/  @!P0 BRA `(.L_x_182) ;  /* 0xfffffffc00dc8947 */ /* 0x000fea000383ffff */
.L_x_181:
[----:B------:R-:W-:Y:S05]  /*01b0*/  BSYNC B0 ;  /* 0x0000000000007941 */ /* 0x000fea0003800000 */
.L_x_180:
[----:B------:R-:W-:Y:S06]  /*01c0*/  BAR.SYNC.DEFER_BLOCKING 0x0 ;  /* 0x0000000000007b1d */ /* 0x000fec0000010000 */
[----:B------:R-:W-:Y:S05]  /*01d0*/  @P1 EXIT ;  /* 0x000000000000194d */ /* 0x000fea0003800000 */
[----:B------:R-:W1:Y:S01]  /*01e0*/  LDC.64 R28, c[0x0][0x220] ;  /* 0x00008800ff1c7b82 */ /* 0x000e620000000a00 */
[----:B------:R-:W-:Y:S01]  /*01f0*/  ISETP.GT.AND P0, PT, R12, 0x1, PT ;  /* 0x000000010c00780c */ /* 0x000fe20003f04270 */
[C---:B------:R-:W-:Y:S01]  /*0200*/  IMAD R6, R10.reuse, UR5, RZ ;  /* 0x000000050a067c24 */ /* 0x040fe2000f8e02ff */
[----:B------:R-:W-:Y:S01]  /*0210*/  ULDC UR12, c[0x0][0x238] ;  /* 0x00008e00000c7ab9 */ /* 0x000fe20000000800 */
[----:B------:R-:W-:Y:S01]  /*0220*/  ULDC.64 UR8, c[0x0][0x210] ;  /* 0x0000840000087ab9 */ /* 0x000fe20000000a00 */
[----:B------:R-:W-:Y:S01]  /*0230*/  ULDC.64 UR10, c[0x0][0x218] ;  /* 0x00008600000a7ab9 */ /* 0x000fe20000000a00 */
[----:B------:R-:W-:Y:S01]  /*0240*/  IMAD.MOV.U32 R7, RZ, RZ, R9 ;  /* 0x000000ffff077224 */ /* 0x000fe200078e0009 */
[----:B------:R-:W-:Y:S01]  /*0250*/  SHF.R.S32.HI R2, RZ, 0x1f, R6 ;  /* 0x0000001fff027819 */ /* 0x000fe20000011406 */
[----:B------:R-:W2:Y:S01]  /*0260*/  LDC R0, c[0x0][RZ] ;  /* 0x00000000ff007b82 */ /* 0x000ea20000000800 */
[----:B-1----:R-:W-:-:S05]  /*0270*/  IMAD.WIDE R28, R10, 0x4, R28 ;  /* 0x000000040a1c7825 */ /* 0x002fca00078e021c */
[----:B------:R-:W-:Y:S05]  /*0280*/  @P0 BRA `(.L_x_183) ;  /* 0x0000000000800947 */ /* 0x000fea0003800000 */
.L_x_186:
[----:B------:R-:W3:Y:S02]  /*0290*/  LDG.E R3, desc[UR6][R28.64] ;  /* 0x000000061c037981 */ /* 0x000ee4000c1e1900 */
[----:B---3--:R-:W-:-:S13]  /*02a0*/  ISETP.NE.AND P0, PT, R3, -0x1, PT ;  /* 0xffffffff0300780c */ /* 0x008fda0003f05270 */
[----:B-1----:R-:W-:Y:S05]  /*02b0*/  @!P0 BRA `(.L_x_184) ;  /* 0x0000000000408947 */ /* 0x002fea0003800000 */
[----:B------:R-:W-:Y:S01]  /*02c0*/  IMAD R4, R3, UR12, RZ ;  /* 0x0000000c03047c24 */ /* 0x000fe2000f8e02ff */
[----:B------:R-:W-:-:S04]  /*02d0*/  SHF.R.S32.HI R3, RZ, 0x1f, R7 ;  /* 0x0000001fff037819 */ /* 0x000fc80000011407 */
[----:B0-----:R-:W-:-:S04]  /*02e0*/  IADD3 R5, P0, R4, R7, RZ ;  /* 0x0000000704057210 */ /* 0x001fc80007f1e0ff */
[----:B------:R-:W-:Y:S02]  /*02f0*/  LEA.HI.X.SX32 R4, R4, R3, 0x1, P0 ;  /* 0x0000000304047211 */ /* 0x000fe400000f0eff */
[----:B------:R-:W-:-:S04]  /*0300*/  LEA R8, P0, R5, UR8, 0x1 ;  /* 0x0000000805087c11 */ /* 0x000fc8000f8008ff */
[----:B------:R-:W-:-:S06]  /*0310*/  LEA.HI.X R9, R5, UR9, R4, 0x1, P0 ;  /* 0x0000000905097c11 */ /* 0x000fcc00080f0c04 */
[----:B------:R-:W3:Y:S01]  /*0320*/  LDG.E.LU.128 R8, desc[UR6][R8.64] ;  /* 0x0000000608087981 */ /* 0x000ee2000c3e1d00 */
[----:B------:R-:W0:Y:S01]  /*0330*/  S2UR UR5, SR_CgaCtaId ;  /* 0x00000000000579c3 */ /* 0x000e220000008800 */
[----:B------:R-:W-:Y:S02]  /*0340*/  UMOV UR4, 0x400 ;  /* 0x0000040000047882 */ /* 0x000fe40000000000 */
[----:B0-----:R-:W-:-:S09]  /*0350*/  ULEA UR4, UR5, UR4, 0x18 ;  /* 0x0000000405047291 */ /* 0x001fd2000f8ec03f */
[----:B------:R-:W3:Y:S02]  /*0360*/  LDS.U16 R3, [UR4] ;  /* 0x00000004ff037984 */ /* 0x000ee40008000400 */
[-C--:B---3--:R-:W-:Y:S02]  /*0370*/  HMUL2.BF16_V2 R11, R11, R3.reuse.H0_H0 ;  /* 0x200000030b0b7232 */ /* 0x088fe40000200000 */
[-C--:B------:R-:W-:Y:S02]  /*0380*/  HMUL2.BF16_V2 R10, R10, R3.reuse.H0_H0 ;  /* 0x200000030a0a7232 */ /* 0x080fe40000200000 */
[-C--:B------:R-:W-:Y:S02]  /*0390*/  HMUL2.BF16_V2 R9, R9, R3.reuse.H0_H0 ;  /* 0x2000000309097232 */ /* 0x080fe40000200000 */
[----:B------:R-:W-:Y:S01]  /*03a0*/  HMUL2.BF16_V2 R8, R8, R3.H0_H0 ;  /* 0x2000000308087232 */ /* 0x000fe20000200000 */
[----:B------:R-:W-:Y:S06]  /*03b0*/  BRA `(.L_x_185) ;  /* 0x0000000000107947 */ /* 0x000fec0003800000 */
.L_x_184:
[----:B0-----:R-:W-:Y:S02]  /*03c0*/  PRMT R8, RZ, 0x5410, RZ ;  /* 0x00005410ff087816 */ /* 0x001fe400000000ff */
[----:B------:R-:W-:Y:S02]  /*03d0*/  PRMT R9, RZ, 0x5410, RZ ;  /* 0x00005410ff097816 */ /* 0x000fe400000000ff */
[----:B------:R-:W-:Y:S02]  /*03e0*/  PRMT R10, RZ, 0x5410, RZ ;  /* 0x00005410ff0a7816 */ /* 0x000fe400000000ff */
[----:B------:R-:W-:-:S07]  /*03f0*/  PRMT R11, RZ, 0x5410, RZ ;  /* 0x00005410ff0b7816 */ /* 0x000fce00000000ff */
.L_x_185:
[----:B------:R-:W-:-:S04]  /*0400*/  IADD3 R3, P0, R6, R7, RZ ;  /* 0x0000000706037210 */ /* 0x000fc80007f1e0ff */
[----:B------:R-:W-:Y:S01]  /*0410*/  LEA.HI.X.SX32 R12, R7, R2, 0x1, P0 ;  /* 0x00000002070c7211 */ /* 0x000fe200000f0eff */
[----:B--2---:R-:W-:Y:S01]  /*0420*/  IMAD R7, R0, 0x8, R7 ;  /* 0x0000000800077824 */ /* 0x004fe200078e0207 */
[----:B------:R-:W-:-:S04]  /*0430*/  LEA R4, P0, R3, UR10, 0x1 ;  /* 0x0000000a03047c11 */ /* 0x000fc8000f8008ff */
[----:B------:R-:W-:Y:S02]  /*0440*/  LEA.HI.X R5, R3, UR11, R12, 0x1, P0 ;  /* 0x0000000b03057c11 */ /* 0x000fe400080f0c0c */
[----:B------:R-:W-:-:S03]  /*0450*/  ISETP.GE.AND P0, PT, R7, UR12, PT ;  /* 0x0000000c07007c0c */ /* 0x000fc6000bf06270 */
[----:B------:R1:W-:Y:S10]  /*0460*/  STG.E.128 desc[UR6][R4.64], R8 ;  /* 0x0000000804007986 */ /* 0x0003f4000c101d06 */
[----:B------:R-:W-:Y:S05]  /*0470*/  @!P0 BRA `(.L_x_186) ;  /* 0xfffffffc00848947 */ /* 0x000fea000383ffff */
[----:B------:R-:W-:Y:S05]  /*0480*/  EXIT ;  /* 0x000000000000794d */ /* 0x000fea0003800000 */
.L_x_183:
[----:B------:R-:W-:-:S05]  /*0490*/  VIADD R2, R12, 0xfffffffe ;  /* 0xfffffffe0c027836 */ /* 0x000fca0000000000 */
[----:B------:R-:W-:-:S13]  /*04a0*/  ISETP.GE.U32.AND P0, PT, R2, 0x3, PT ;  /* 0x000000030200780c */ /* 0x000fda0003f06070 */
.L_x_194:
[----:B------:R-:W3:Y:S02]  /*04b0*/  LDG.E R2, desc[UR6][R28.64] ;  /* 0x000000061c027981 */ /* 0x000ee4000c1e1900 */
[----:B---3--:R-:W-:-:S13]  /*04c0*/  ISETP.NE.AND P1, PT, R2, -0x1, PT ;  /* 0xffffffff0200780c */ /* 0x008fda0003f25270 */
[----:B-1----:R-:W-:Y:S05]  /*04d0*/  @!P1 BRA `(.L_x_187) ;  /* 0x0000000000489947 */ /* 0x002fea0003800000 */
[----:B------:R-:W-:Y:S01]  /*04e0*/  ULDC UR4, c[0x0][0x238] ;  /* 0x00008e0000047ab9 */ /* 0x000fe20000000800 */
[----:B------:R-:W-:Y:S01]  /*04f0*/  SHF.R.S32.HI R3, RZ, 0x1f, R7 ;  /* 0x0000001fff037819 */ /* 0x000fe20000011407 */
[----:B------:R-:W-:Y:S01]  /*0500*/  IMAD R2, R2, UR4, RZ ;  /* 0x0000000402027c24 */ /* 0x000fe2000f8e02ff */
[----:B------:R-:W-:-:S04]  /*0510*/  ULDC.64 UR4, c[0x0][0x210] ;  /* 0x0000840000047ab9 */ /* 0x000fc80000000a00 */
[----:B------:R-:W-:-:S04]  /*0520*/  IADD3 R4, P1, R2, R7, RZ ;  /* 0x0000000702047210 */ /* 0x000fc80007f3e0ff */
[----:B------:R-:W-:Y:S02]  /*0530*/  LEA.HI.X.SX32 R3, R2, R3, 0x1, P1 ;  /* 0x0000000302037211 */ /* 0x000fe400008f0eff */
[----:B0-----:R-:W-:-:S04]  /*0540*/  LEA R8, P1, R4, UR4, 0x1 ;  /* 0x0000000404087c11 */ /* 0x001fc8000f8208ff */
        /* <DEDUP_REMOVED lines=11> */
.L_x_187:
[----:B------:R-:W-:Y:S02]  /*0600*/  PRMT R4, RZ, 0x5410, RZ ;  /* 0x00005410ff047816 */ /* 0x000fe400000000ff */
[----:B0-----:R-:W-:Y:S02]  /*0610*/  PRMT R5, RZ, 0x5410, RZ ;  /* 0x00005410ff057816 */ /* 0x001fe400000000ff */
[----:B------:R-:W-:Y:S02]  /*0620*/  PRMT R2, RZ, 0x5410, RZ ;  /* 0x00005410ff027816 */ /* 0x000fe400000000ff */
[----:B------:R-:W-:-:S07]  /*0630*/  PRMT R3, RZ, 0x5410, RZ ;  /* 0x00005410ff037816 */ /* 0x000fce00000000ff */
.L_x_188:
[----:B------:R-:W-:Y:S01]  /*0640*/  IMAD.MOV.U32 R16, RZ, RZ, 0x1 ;  /* 0x00000001ff107424 */ /* 0x000fe200078e00ff */
[----:B------:R-:W-:Y:S06]  /*0650*/  @!P0 BRA `(.L_x_189) ;  /* 0x0000000800048947 */ /* 0x000fec0003800000 */
[----:B------:R-:W0:Y:S01]  /*0660*/  S2R R8, SR_CgaCtaId ;  /* 0x0000000000087919 */ /* 0x000e220000008800 */
[----:B------:R-:W-:Y:S01]  /*0670*/  ULDC UR4, c[0x0][0x234] ;  /* 0x00008d0000047ab9 */ /* 0x000fe20000000800 */
[----:B------:R-:W-:Y:S01]  /*0680*/  MOV R17, 0x400 ;  /* 0x0000040000117802 */ /* 0x000fe20000000f00 */
[----:B------:R-:W-:Y:S01]  /*0690*/  UIADD3 UR4, UR4, -0x1, URZ ;  /* 0xffffffff04047890 */ /* 0x000fe2000fffe03f */
[----:B------:R-:W-:-:S03]  /*06a0*/  IMAD.MOV.U32 R16, RZ, RZ, 0x1 ;  /* 0x00000001ff107424 */ /* 0x000fc600078e00ff */
[----:B------:R-:W-:-:S04]  /*06b0*/  ULOP3.LUT UR5, UR4, 0x3, URZ, 0xc0, !UPT ;  /* 0x0000000304057892 */ /* 0x000fc8000f8ec03f */
[----:B------:R-:W-:-:S06]  /*06c0*/  UIADD3 UR5, UR4, -UR5, URZ ;  /* 0x8000000504057290 */ /* 0x000fcc000fffe03f */
[----:B------:R-:W-:Y:S01]  /*06d0*/  IMAD.U32 R18, RZ, RZ, UR5 ;  /* 0x00000005ff127e24 */ /* 0x000fe2000f8e00ff */
[----:B0-----:R-:W-:-:S07]  /*06e0*/  LEA R17, R8, R17, 0x18 ;  /* 0x0000001108117211 */ /* 0x001fce00078ec0ff */
.L_x_190:
[----:B------:R-:W0:Y:S02]  /*06f0*/  LDC R31, c[0x0][0x230] ;  /* 0x00008c00ff1f7b82 */ /* 0x000e240000000800 */
[----:B0-----:R-:W-:-:S04]  /*0700*/  IMAD R13, R16, R31, RZ ;  /* 0x0000001f100d7224 */ /* 0x001fc800078e02ff */
[----:B------:R-:W-:-:S05]  /*0710*/  IMAD.WIDE R12, R13, 0x4, R28 ;  /* 0x000000040d0c7825 */ /* 0x000fca00078e021c */
[----:B------:R-:W3:Y:S01]  /*0720*/  LDG.E R10, desc[UR6][R12.64] ;  /* 0x000000060c0a7981 */ /* 0x000ee2000c1e1900 */
[----:B------:R-:W-:Y:S02]  /*0730*/  SHF.R.S32.HI R30, RZ, 0x1f, R7 ;  /* 0x0000001fff1e7819 */ /* 0x000fe40000011407 */
[----:B---3--:R-:W-:-:S13]  /*0740*/  ISETP.NE.AND P1, PT, R10, -0x1, PT ;  /* 0xffffffff0a00780c */ /* 0x008fda0003f25270 */
[----:B------:R-:W0:Y:S08]  /*0750*/  @P1 LDC R11, c[0x0][0x238] ;  /* 0x00008e00ff0b1b82 */ /* 0x000e300000000800 */
[----:B------:R-:W1:Y:S01]  /*0760*/  @P1 LDC.64 R8, c[0x0][0x210] ;  /* 0x00008400ff081b82 */ /* 0x000e620000000a00 */
[----:B0-----:R-:W-:-:S05]  /*0770*/  @P1 IMAD R10, R10, R11, RZ ;  /* 0x0000000b0a0a1224 */ /* 0x001fca00078e02ff */
[----:B------:R-:W-:-:S04]  /*0780*/  @P1 IADD3 R11, P2, R10, R7, RZ ;  /* 0x000000070a0b1210 */ /* 0x000fc80007f5e0ff */
[----:B------:R-:W-:Y:S02]  /*0790*/  @P1 LEA.HI.X.SX32 R14, R10, R30, 0x1, P2 ;  /* 0x0000001e0a0e1211 */ /* 0x000fe400010f0eff */
[----:B-1----:R-:W-:-:S04]  /*07a0*/  @P1 LEA R10, P2, R11, R8, 0x1 ;  /* 0x000000080b0a1211 */ /* 0x002fc800078408ff */
[----:B------:R-:W-:Y:S01]  /*07b0*/  @P1 LEA.HI.X R11, R11, R9, R14, 0x1, P2 ;  /* 0x000000090b0b1211 */ /* 0x000fe200010f0c0e */
[----:B------:R-:W-:-:S05]  /*07c0*/  IMAD.WIDE R14, R31, 0x4, R12 ;  /* 0x000000041f0e7825 */ /* 0x000fca00078e020c */
[----:B------:R-:W3:Y:S04]  /*07d0*/  @P1 LDG.E.LU.128 R8, desc[UR6][R10.64] ;  /* 0x000000060a081981 */ /* 0x000ee8000c3e1d00 */
[----:B------:R-:W4:Y:S01]  /*07e0*/  LDG.E R12, desc[UR6][R14.64] ;  /* 0x000000060e0c7981 */ /* 0x000f22000c1e1900 */
[----:B------:R-:W-:-:S05]  /*07f0*/  IMAD R19, R16, 0x2, R17 ;  /* 0x0000000210137824 */ /* 0x000fca00078e0211 */
[----:B------:R-:W3:Y:S02]  /*0800*/  @P1 LDS.U16 R23, [R19] ;  /* 0x0000000013171984 */ /* 0x000ee40000000400 */
[CCC-:B---3--:R-:W-:Y:S02]  /*0810*/  @P1 HFMA2.BF16_V2 R25, R8.reuse.H0_H0, R23.reuse.H0_H0, R4.reuse.H0_H0 ;  /* 0x2000001708191231 */ /* 0x1c8fe40000240804 */
[-C--:B------:R-:W-:Y:S01]  /*0820*/  @P1 HFMA2.BF16_V2 R27, R8.H1_H1, R23.reuse.H0_H0, R4.H1_H1 ;  /* 0x20000017081b1231 */ /* 0x080fe20000260c04 */
[----:B----4-:R-:W-:Y:S01]  /*0830*/  ISETP.NE.AND P2, PT, R12, -0x1, PT ;  /* 0xffffffff0c00780c */ /* 0x010fe20003f45270 */
[CCC-:B------:R-:W-:Y:S02]  /*0840*/  @P1 HFMA2.BF16_V2 R24, R9.reuse.H0_H0, R23.reuse.H0_H0, R5.reuse.H0_H0 ;  /* 0x2000001709181231 */ /* 0x1c0fe40000240805 */
[-C--:B------:R-:W-:Y:S02]  /*0850*/  @P1 HFMA2.BF16_V2 R26, R9.H1_H1, R23.reuse.H0_H0, R5.H1_H1 ;  /* 0x20000017091a1231 */ /* 0x080fe40000260c05 */
[----:B------:R-:W-:-:S02]  /*0860*/  @P1 HFMA2.BF16_V2 R20, R10.H0_H0, R23.H0_H0, R2.H0_H0 ;  /* 0x200000170a141231 */ /* 0x000fc40000240802 */
[-C--:B------:R-:W-:Y:S02]  /*0870*/  @P1 HFMA2.BF16_V2 R21, R10.H1_H1, R23.reuse.H0_H0, R2.H1_H1 ;  /* 0x200000170a151231 */ /* 0x080fe40000260c02 */
[CCC-:B------:R-:W-:Y:S02]  /*0880*/  @P1 HFMA2.BF16_V2 R22, R11.reuse.H0_H0, R23.reuse.H0_H0, R3.reuse.H0_H0 ;  /* 0x200000170b161231 */ /* 0x1c0fe40000240803 */
[----:B------:R-:W-:Y:S02]  /*0890*/  @P1 HFMA2.BF16_V2 R23, R11.H1_H1, R23.H0_H0, R3.H1_H1 ;  /* 0x200000170b171231 */ /* 0x000fe40000260c03 */
[----:B------:R-:W0:Y:S08]  /*08a0*/  @P2 LDC R13, c[0x0][0x238] ;  /* 0x00008e00ff0d2b82 */ /* 0x000e300000000800 */
[----:B------:R-:W1:Y:S01]  /*08b0*/  @P2 LDC.64 R8, c[0x0][0x210] ;  /* 0x00008400ff082b82 */ /* 0x000e620000000a00 */
[----:B0-----:R-:W-:-:S05]  /*08c0*/  @P2 IMAD R12, R12, R13, RZ ;  /* 0x0000000d0c0c2224 */ /* 0x001fca00078e02ff */
[----:B------:R-:W-:-:S04]  /*08d0*/  @P2 IADD3 R10, P3, R12, R7, RZ ;  /* 0x000000070c0a2210 */ /* 0x000fc80007f7e0ff */
[----:B------:R-:W-:Y:S02]  /*08e0*/  @P2 LEA.HI.X.SX32 R12, R12, R30, 0x1, P3 ;  /* 0x0000001e0c0c2211 */ /* 0x000fe400018f0eff */
[----:B-1----:R-:W-:-:S04]  /*08f0*/  @P2 LEA R32, P3, R10, R8, 0x1 ;  /* 0x000000080a202211 */ /* 0x002fc800078608ff */
[----:B------:R-:W-:Y:S01]  /*0900*/  @P2 LEA.HI.X R33, R10, R9, R12, 0x1, P3 ;  /* 0x000000090a212211 */ /* 0x000fe200018f0c0c */
[----:B------:R-:W-:-:S04]  /*0910*/  IMAD.WIDE R10, R31, 0x4, R14 ;  /* 0x000000041f0a7825 */ /* 0x000fc800078e020e */
[----:B------:R-:W3:Y:S04]  /*0920*/  @P2 LDG.E.LU.128 R12, desc[UR6][R32.64] ;  /* 0x00000006200c2981 */ /* 0x000ee8000c3e1d00 */
[----:B------:R-:W4:Y:S01]  /*0930*/  LDG.E R8, desc[UR6][R10.64] ;  /* 0x000000060a087981 */ /* 0x000f22000c1e1900 */
[----:B------:R-:W-:Y:S01]  /*0940*/  @P1 PRMT R4, R25, 0x7610, R4 ;  /* 0x0000761019041816 */ /* 0x000fe20000000004 */
[----:B------:R-:W-:Y:S01]  /*0950*/  IMAD.WIDE R34, R31, 0x4, R10 ;  /* 0x000000041f227825 */ /* 0x000fe200078e020a */
[----:B------:R-:W-:Y:S02]  /*0960*/  @P1 PRMT R5, R24, 0x7610, R5 ;  /* 0x0000761018051816 */ /* 0x000fe40000000005 */
[----:B------:R-:W-:Y:S02]  /*0970*/  @P1 PRMT R4, R4, 0x5410, R27 ;  /* 0x0000541004041816 */ /* 0x000fe4000000001b */
[----:B------:R-:W3:Y:S01]  /*0980*/  @P2 LDS.U16 R27, [R19+0x2] ;  /* 0x00000200131b2984 */ /* 0x000ee20000000400 */
[----:B------:R-:W-:-:S02]  /*0990*/  @P1 PRMT R5, R5, 0x5410, R26 ;  /* 0x0000541005051816 */ /* 0x000fc4000000001a */
[----:B----4-:R-:W-:-:S13]  /*09a0*/  ISETP.NE.AND P3, PT, R8, -0x1, PT ;  /* 0xffffffff0800780c */ /* 0x010fda0003f65270 */
[----:B------:R-:W0:Y:S02]  /*09b0*/  @P3 LDC R9, c[0x0][0x238] ;  /* 0x00008e00ff093b82 */ /* 0x000e240000000800 */
[----:B0-----:R-:W-:-:S06]  /*09c0*/  @P3 IMAD R25, R8, R9, RZ ;  /* 0x0000000908193224 */ /* 0x001fcc00078e02ff */
[----:B------:R-:W0:Y:S01]  /*09d0*/  @P3 LDC.64 R8, c[0x0][0x210] ;  /* 0x00008400ff083b82 */ /* 0x000e220000000a00 */
[----:B------:R-:W-:-:S04]  /*09e0*/  @P3 IADD3 R24, P4, R25, R7, RZ ;  /* 0x0000000719183210 */ /* 0x000fc80007f9e0ff */
[----:B------:R-:W-:Y:S02]  /*09f0*/  @P3 LEA.HI.X.SX32 R25, R25, R30, 0x1, P4 ;  /* 0x0000001e19193211 */ /* 0x000fe400020f0eff */
[----:B0-----:R-:W-:-:S04]  /*0a00*/  @P3 LEA R8, P4, R24, R8, 0x1 ;  /* 0x0000000818083211 */ /* 0x001fc800078808ff */
[----:B------:R-:W-:-:S06]  /*0a10*/  @P3 LEA.HI.X R9, R24, R9, R25, 0x1, P4 ;  /* 0x0000000918093211 */ /* 0x000fcc00020f0c19 */
[----:B------:R-:W4:Y:S04]  /*0a20*/  @P3 LDG.E.LU.128 R8, desc[UR6][R8.64] ;  /* 0x0000000608083981 */ /* 0x000f28000c3e1d00 */
[----:B------:R-:W5:Y:S01]  /*0a30*/  LDG.E R31, desc[UR6][R34.64] ;  /* 0x00000006221f7981 */ /* 0x000f62000c1e1900 */
[----:B------:R-:W-:Y:S01]  /*0a40*/  @P1 PRMT R2, R20, 0x7610, R2 ;  /* 0x0000761014021816 */ /* 0x000fe20000000002 */
[CCC-:B---3--:R-:W-:Y:S01]  /*0a50*/  @P2 HFMA2.BF16_V2 R20, R12.reuse.H0_H0, R27.reuse.H0_H0, R4.reuse.H0_H0 ;  /* 0x2000001b0c142231 */ /* 0x1c8fe20000240804 */
[----:B------:R-:W-:Y:S01]  /*0a60*/  @P1 PRMT R3, R22, 0x7610, R3 ;  /* 0x0000761016031816 */ /* 0x000fe20000000003 */
[CCC-:B------:R-:W-:Y:S01]  /*0a70*/  @P2 HFMA2.BF16_V2 R22, R13.reuse.H0_H0, R27.reuse.H0_H0, R5.reuse.H0_H0 ;  /* 0x2000001b0d162231 */ /* 0x1c0fe20000240805 */
[----:B------:R-:W-:Y:S01]  /*0a80*/  @P1 PRMT R2, R2, 0x5410, R21 ;  /* 0x0000541002021816 */ /* 0x000fe20000000015 */
[-C--:B------:R-:W-:Y:S01]  /*0a90*/  @P2 HFMA2.BF16_V2 R21, R12.H1_H1, R27.reuse.H0_H0, R4.H1_H1 ;  /* 0x2000001b0c152231 */ /* 0x080fe20000260c04 */
[----:B------:R-:W-:Y:S01]  /*0aa0*/  @P1 PRMT R3, R3, 0x5410, R23 ;  /* 0x0000541003031816 */ /* 0x000fe20000000017 */
[----:B------:R-:W-:-:S02]  /*0ab0*/  @P2 HFMA2.BF16_V2 R24, R13.H1_H1, R27.H0_H0, R5.H1_H1 ;  /* 0x2000001b0d182231 */ /* 0x000fc40000260c05 */
[CCC-:B------:R-:W-:Y:S02]  /*0ac0*/  @P2 HFMA2.BF16_V2 R23, R14.reuse.H0_H0, R27.reuse.H0_H0, R2.reuse.H0_H0 ;  /* 0x2000001b0e172231 */ /* 0x1c0fe40000240802 */
[-C--:B------:R-:W-:Y:S02]  /*0ad0*/  @P2 HFMA2.BF16_V2 R26, R14.H1_H1, R27.reuse.H0_H0, R2.H1_H1 ;  /* 0x2000001b0e1a2231 */ /* 0x080fe40000260c02 */
[CCC-:B------:R-:W-:Y:S02]  /*0ae0*/  @P2 HFMA2.BF16_V2 R25, R15.reuse.H0_H0, R27.reuse.H0_H0, R3.reuse.H0_H0 ;  /* 0x2000001b0f192231 */ /* 0x1c0fe40000240803 */
[----:B------:R-:W-:Y:S01]  /*0af0*/  @P2 HFMA2.BF16_V2 R27, R15.H1_H1, R27.H0_H0, R3.H1_H1 ;  /* 0x2000001b0f1b2231 */ /* 0x000fe20000260c03 */
[----:B-----5:R-:W-:-:S13]  /*0b00*/  ISETP.NE.AND P4, PT, R31, -0x1, PT ;  /* 0xffffffff1f00780c */ /* 0x020fda0003f85270 */
[----:B------:R-:W0:Y:S08]  /*0b10*/  @P4 LDC R32, c[0x0][0x238] ;  /* 0x00008e00ff204b82 */ /* 0x000e300000000800 */
[----:B------:R-:W1:Y:S01]  /*0b20*/  @P4 LDC.64 R12, c[0x0][0x210] ;  /* 0x00008400ff0c4b82 */ /* 0x000e620000000a00 */
[----:B0-----:R-:W-:Y:S02]  /*0b30*/  @P4 IMAD R32, R31, R32, RZ ;  /* 0x000000201f204224 */ /* 0x001fe400078e02ff */
[----:B------:R-:W-:Y:S03]  /*0b40*/  @P4 LDS.U16 R31, [R19+0x6] ;  /* 0x00000600131f4984 */ /* 0x000fe60000000400 */
[----:B------:R-:W-:-:S04]  /*0b50*/  @P4 IADD3 R14, P1, R32, R7, RZ ;  /* 0x00000007200e4210 */ /* 0x000fc80007f3e0ff */
[----:B------:R-:W-:Y:S02]  /*0b60*/  @P4 LEA.HI.X.SX32 R30, R32, R30, 0x1, P1 ;  /* 0x0000001e201e4211 */ /* 0x000fe400008f0eff */
[----:B-1----:R-:W-:-:S04]  /*0b70*/  @P4 LEA R12, P1, R14, R12, 0x1 ;  /* 0x0000000c0e0c4211 */ /* 0x002fc800078208ff */
[----:B------:R-:W-:Y:S02]  /*0b80*/  @P4 LEA.HI.X R13, R14, R13, R30, 0x1, P1 ;  /* 0x0000000d0e0d4211 */ /* 0x000fe400008f0c1e */
[----:B------:R-:W4:Y:S04]  /*0b90*/  @P3 LDS.U16 R30, [R19+0x4] ;  /* 0x00000400131e3984 */ /* 0x000f280000000400 */
[----:B------:R-:W3:Y:S01]  /*0ba0*/  @P4 LDG.E.LU.128 R12, desc[UR6][R12.64] ;  /* 0x000000060c0c4981 */ /* 0x000ee2000c3e1d00 */
[----:B------:R-:W-:Y:S01]  /*0bb0*/  @P2 PRMT R4, R20, 0x7610, R4 ;  /* 0x0000761014042816 */ /* 0x000fe20000000004 */
[----:B------:R-:W-:Y:S01]  /*0bc0*/  VIADD R18, R18, 0xfffffffc ;  /* 0xfffffffc12127836 */ /* 0x000fe20000000000 */
[----:B------:R-:W-:Y:S01]  /*0bd0*/  @P2 PRMT R5, R22, 0x7610, R5 ;  /* 0x0000761016052816 */ /* 0x000fe20000000005 */
[----:B------:R-:W-:Y:S01]  /*0be0*/  VIADD R16, R16, 0x4 ;  /* 0x0000000410107836 */ /* 0x000fe20000000000 */
[----:B------:R-:W-:-:S02]  /*0bf0*/  @P2 PRMT R2, R23, 0x7610, R2 ;  /* 0x0000761017022816 */ /* 0x000fc40000000002 */
[----:B------:R-:W-:Y:S02]  /*0c00*/  @P2 PRMT R3, R25, 0x7610, R3 ;  /* 0x0000761019032816 */ /* 0x000fe40000000003 */
[----:B------:R-:W-:Y:S02]  /*0c10*/  @P2 PRMT R4, R4, 0x5410, R21 ;  /* 0x0000541004042816 */ /* 0x000fe40000000015 */
[----:B------:R-:W-:Y:S02]  /*0c20*/  @P2 PRMT R5, R5, 0x5410, R24 ;  /* 0x0000541005052816 */ /* 0x000fe40000000018 */
[----:B------:R-:W-:Y:S02]  /*0c30*/  @P2 PRMT R2, R2, 0x5410, R26 ;  /* 0x0000541002022816 */ /* 0x000fe4000000001a */
[----:B------:R-:W-:Y:S02]  /*0c40*/  @P2 PRMT R3, R3, 0x5410, R27 ;  /* 0x0000541003032816 */ /* 0x000fe4000000001b */
[----:B------:R-:W-:Y:S01]  /*0c50*/  ISETP.NE.AND P1, PT, R18, RZ, PT ;  /* 0x000000ff1200720c */ /* 0x000fe20003f25270 */
[----:B----4-:R-:W-:-:S02]  /*0c60*/  @P3 HFMA2.BF16_V2 R20, R8.H0_H0, R30.H0_H0, R4.H0_H0 ;  /* 0x2000001e08143231 */ /* 0x010fc40000240804 */
[-C--:B------:R-:W-:Y:S02]  /*0c70*/  @P3 HFMA2.BF16_V2 R19, R9.H0_H0, R30.reuse.H0_H0, R5.H0_H0 ;  /* 0x2000001e09133231 */ /* 0x080fe40000240805 */
[-C--:B------:R-:W-:Y:S02]  /*0c80*/  @P3 HFMA2.BF16_V2 R21, R10.H0_H0, R30.reuse.H0_H0, R2.H0_H0 ;  /* 0x2000001e0a153231 */ /* 0x080fe40000240802 */
[-C--:B------:R-:W-:Y:S02]  /*0c90*/  @P3 HFMA2.BF16_V2 R22, R11.H0_H0, R30.reuse.H0_H0, R3.H0_H0 ;  /* 0x2000001e0b163231 */ /* 0x080fe40000240803 */
[-C--:B------:R-:W-:Y:S01]  /*0ca0*/  @P3 HFMA2.BF16_V2 R8, R8.H1_H1, R30.reuse.H0_H0, R4.H1_H1 ;  /* 0x2000001e08083231 */ /* 0x080fe20000260c04 */
[----:B------:R-:W-:Y:S01]  /*0cb0*/  @P3 PRMT R4, R20, 0x7610, R4 ;  /* 0x0000761014043816 */ /* 0x000fe20000000004 */
[-C--:B------:R-:W-:Y:S01]  /*0cc0*/  @P3 HFMA2.BF16_V2 R9, R9.H1_H1, R30.reuse.H0_H0, R5.H1_H1 ;  /* 0x2000001e09093231 */ /* 0x080fe20000260c05 */
[----:B------:R-:W-:Y:S01]  /*0cd0*/  @P3 PRMT R5, R19, 0x7610, R5 ;  /* 0x0000761013053816 */ /* 0x000fe20000000005 */
[-C--:B------:R-:W-:Y:S01]  /*0ce0*/  @P3 HFMA2.BF16_V2 R10, R10.H1_H1, R30.reuse.H0_H0, R2.H1_H1 ;  /* 0x2000001e0a0a3231 */ /* 0x080fe20000260c02 */
[----:B------:R-:W-:Y:S01]  /*0cf0*/  @P3 PRMT R2, R21, 0x7610, R2 ;  /* 0x0000761015023816 */ /* 0x000fe20000000002 */
[----:B------:R-:W-:Y:S01]  /*0d00*/  @P3 HFMA2.BF16_V2 R11, R11.H1_H1, R30.H0_H0, R3.H1_H1 ;  /* 0x2000001e0b0b3231 */ /* 0x000fe20000260c03 */
[----:B------:R-:W-:-:S02]  /*0d10*/  @P3 PRMT R3, R22, 0x7610, R3 ;  /* 0x0000761016033816 */ /* 0x000fc40000000003 */
[----:B------:R-:W-:Y:S02]  /*0d20*/  @P3 PRMT R4, R4, 0x5410, R8 ;  /* 0x0000541004043816 */ /* 0x000fe40000000008 */
[----:B------:R-:W-:Y:S02]  /*0d30*/  @P3 PRMT R5, R5, 0x5410, R9 ;  /* 0x0000541005053816 */ /* 0x000fe40000000009 */
[----:B------:R-:W-:Y:S02]  /*0d40*/  @P3 PRMT R2, R2, 0x5410, R10 ;  /* 0x0000541002023816 */ /* 0x000fe4000000000a */
[----:B------:R-:W-:Y:S01]  /*0d50*/  @P3 PRMT R3, R3, 0x5410, R11 ;  /* 0x0000541003033816 */ /* 0x000fe2000000000b */
[-C--:B---3--:R-:W-:Y:S02]  /*0d60*/  @P4 HFMA2.BF16_V2 R8, R12.H0_H0, R31.reuse.H0_H0, R4.H0_H0 ;  /* 0x2000001f0c084231 */ /* 0x088fe40000240804 */
[-C--:B------:R-:W-:Y:S02]  /*0d70*/  @P4 HFMA2.BF16_V2 R9, R13.H0_H0, R31.reuse.H0_H0, R5.H0_H0 ;  /* 0x2000001f0d094231 */ /* 0x080fe40000240805 */
[----:B------:R-:W-:-:S02]  /*0d80*/  @P4 HFMA2.BF16_V2 R10, R14.H0_H0, R31.H0_H0, R2.H0_H0 ;  /* 0x2000001f0e0a4231 */ /* 0x000fc40000240802 */
        /* <DEDUP_REMOVED lines=8> */
[----:B------:R-:W-:Y:S02]  /*0e10*/  @P4 PRMT R3, R11, 0x7610, R3 ;  /* 0x000076100b034816 */ /* 0x000fe40000000003 */
[----:B------:R-:W-:-:S02]  /*0e20*/  @P4 PRMT R4, R4, 0x5410, R12 ;  /* 0x0000541004044816 */ /* 0x000fc4000000000c */
[----:B------:R-:W-:Y:S02]  /*0e30*/  @P4 PRMT R5, R5, 0x5410, R13 ;  /* 0x0000541005054816 */ /* 0x000fe4000000000d */
[----:B------:R-:W-:Y:S02]  /*0e40*/  @P4 PRMT R2, R2, 0x5410, R14 ;  /* 0x0000541002024816 */ /* 0x000fe4000000000e */
[----:B------:R-:W-:Y:S01]  /*0e50*/  @P4 PRMT R3, R3, 0x5410, R15 ;  /* 0x0000541003034816 */ /* 0x000fe2000000000f */
[----:B------:R-:W-:Y:S06]  /*0e60*/  @P1 BRA `(.L_x_190) ;  /* 0xfffffff800201947 */ /* 0x000fec000383ffff */
.L_x_189:
[----:B------:R-:W0:Y:S01]  /*0e70*/  LDC R8, c[0x0][0x234] ;  /* 0x00008d00ff087b82 */ /* 0x000e220000000800 */
[----:B------:R-:W-:Y:S01]  /*0e80*/  SHF.R.S32.HI R12, RZ, 0x1f, R7 ;  /* 0x0000001fff0c7819 */ /* 0x000fe20000011407 */
[----:B0-----:R-:W-:-:S05]  /*0e90*/  VIADD R8, R8, 0xffffffff ;  /* 0xffffffff08087836 */ /* 0x001fca0000000000 */
[----:B------:R-:W-:-:S04]  /*0ea0*/  LOP3.LUT R14, R8, 0x3, RZ, 0xc0, !PT ;  /* 0x00000003080e7812 */ /* 0x000fc800078ec0ff */
[----:B------:R-:W-:-:S13]  /*0eb0*/  ISETP.NE.AND P1, PT, R14, RZ, PT ;  /* 0x000000ff0e00720c */ /* 0x000fda0003f25270 */
[----:B------:R-:W-:Y:S05]  /*0ec0*/  @!P1 BRA `(.L_x_191) ;  /* 0x00000004001c9947 */ /* 0x000fea0003800000 */
[----:B------:R-:W0:Y:S02]  /*0ed0*/  LDC R13, c[0x0][0x230] ;  /* 0x00008c00ff0d7b82 */ /* 0x000e240000000800 */
[----:B0-----:R-:W-:-:S04]  /*0ee0*/  IMAD R9, R16, R13, RZ ;  /* 0x0000000d10097224 */ /* 0x001fc800078e02ff */
[----:B------:R-:W-:-:S06]  /*0ef0*/  IMAD.WIDE R8, R9, 0x4, R28 ;  /* 0x0000000409087825 */ /* 0x000fcc00078e021c */
[----:B------:R-:W3:Y:S01]  /*0f00*/  LDG.E R8, desc[UR6][R8.64] ;  /* 0x0000000608087981 */ /* 0x000ee2000c1e1900 */
[----:B------:R-:W-:Y:S02]  /*0f10*/  ISETP.NE.AND P2, PT, R14, 0x1, PT ;  /* 0x000000010e00780c */ /* 0x000fe40003f45270 */
[----:B---3--:R-:W-:-:S13]  /*0f20*/  ISETP.NE.AND P1, PT, R8, -0x1, PT ;  /* 0xffffffff0800780c */ /* 0x008fda0003f25270 */
[----:B------:R-:W-:Y:S05]  /*0f30*/  @!P1 BRA `(.L_x_192) ;  /* 0x0000000000449947 */ /* 0x000fea0003800000 */
[----:B------:R-:W-:Y:S02]  /*0f40*/  ULDC UR4, c[0x0][0x238] ;  /* 0x00008e0000047ab9 */ /* 0x000fe40000000800 */
[----:B------:R-:W-:Y:S01]  /*0f50*/  IMAD R8, R8, UR4, RZ ;  /* 0x0000000408087c24 */ /* 0x000fe2000f8e02ff */
[----:B------:R-:W-:-:S04]  /*0f60*/  ULDC.64 UR4, c[0x0][0x210] ;  /* 0x0000840000047ab9 */ /* 0x000fc80000000a00 */
[----:B------:R-:W-:-:S04]  /*0f70*/  IADD3 R9, P1, R8, R7, RZ ;  /* 0x0000000708097210 */ /* 0x000fc80007f3e0ff */
[----:B------:R-:W-:Y:S02]  /*0f80*/  LEA.HI.X.SX32 R10, R8, R12, 0x1, P1 ;  /* 0x0000000c080a7211 */ /* 0x000fe400008f0eff */
[----:B------:R-:W-:-:S04]  /*0f90*/  LEA R8, P1, R9, UR4, 0x1 ;  /* 0x0000000409087c11 */ /* 0x000fc8000f8208ff */
[----:B------:R-:W-:-:S06]  /*0fa0*/  LEA.HI.X R9, R9, UR5, R10, 0x1, P1 ;  /* 0x0000000509097c11 */ /* 0x000fcc00088f0c0a */
[----:B------:R-:W3:Y:S01]  /*0fb0*/  LDG.E.LU.128 R8, desc[UR6][R8.64] ;  /* 0x0000000608087981 */ /* 0x000ee2000c3e1d00 */
[----:B------:R-:W0:Y:S01]  /*0fc0*/  S2UR UR5, SR_CgaCtaId ;  /* 0x00000000000579c3 */ /* 0x000e220000008800 */
[----:B------:R-:W-:Y:S02]  /*0fd0*/  UMOV UR4, 0x400 ;  /* 0x0000040000047882 */ /* 0x000fe40000000000 */
[----:B0-----:R-:W-:-:S06]  /*0fe0*/  ULEA UR4, UR5, UR4, 0x18 ;  /* 0x0000000405047291 */ /* 0x001fcc000f8ec03f */
[----:B------:R-:W-:-:S06]  /*0ff0*/  LEA R15, R16, UR4, 0x1 ;  /* 0x00000004100f7c11 */ /* 0x000fcc000f8e08ff */
[----:B------:R-:W3:Y:S02]  /*1000*/  LDS.U16 R15, [R15] ;  /* 0x000000000f0f7984 */ /* 0x000ee40000000400 */
[-C--:B---3--:R-:W-:Y:S02]  /*1010*/  HFMA2.BF16_V2 R3, R11, R15.reuse.H0_H0, R3 ;  /* 0x2000000f0b037231 */ /* 0x088fe40000200003 */
[-C--:B------:R-:W-:Y:S02]  /*1020*/  HFMA2.BF16_V2 R2, R10, R15.reuse.H0_H0, R2 ;  /* 0x2000000f0a027231 */ /* 0x080fe40000200002 */
[-C--:B------:R-:W-:Y:S02]  /*1030*/  HFMA2.BF16_V2 R5, R9, R15.reuse.H0_H0, R5 ;  /* 0x2000000f09057231 */ /* 0x080fe40000200005 */
[----:B------:R-:W-:-:S07]  /*1040*/  HFMA2.BF16_V2 R4, R8, R15.H0_H0, R4 ;  /* 0x2000000f08047231 */ /* 0x000fce0000200004 */
.L_x_192:
[----:B------:R-:W-:Y:S05]  /*1050*/  @!P2 BRA `(.L_x_191) ;  /* 0x0000000000b8a947 */ /* 0x000fea0003800000 */
[----:B------:R-:W-:-:S04]  /*1060*/  IMAD R15, R16, R13, R13 ;  /* 0x0000000d100f7224 */ /* 0x000fc800078e020d */
        /* <DEDUP_REMOVED lines=17> */
[----:B------:R-:W3:Y:S02]  /*1180*/  LDS.U16 R14, [R14+0x2] ;  /* 0x000002000e0e7984 */ /* 0x000ee40000000400 */
[-C--:B---3--:R-:W-:Y:S02]  /*1190*/  HFMA2.BF16_V2 R3, R11, R14.reuse.H0_H0, R3 ;  /* 0x2000000e0b037231 */ /* 0x088fe40000200003 */
[-C--:B------:R-:W-:Y:S02]  /*11a0*/  HFMA2.BF16_V2 R2, R10, R14.reuse.H0_H0, R2 ;  /* 0x2000000e0a027231 */ /* 0x080fe40000200002 */
[-C--:B------:R-:W-:Y:S02]  /*11b0*/  HFMA2.BF16_V2 R5, R9, R14.reuse.H0_H0, R5 ;  /* 0x2000000e09057231 */ /* 0x080fe40000200005 */
[----:B------:R-:W-:-:S07]  /*11c0*/  HFMA2.BF16_V2 R4, R8, R14.H0_H0, R4 ;  /* 0x2000000e08047231 */ /* 0x000fce0000200004 */
.L_x_193:
[----:B------:R-:W-:Y:S05]  /*11d0*/  @!P2 BRA `(.L_x_191) ;  /* 0x000000000058a947 */ /* 0x000fea0003800000 */
[----:B------:R-:W-:-:S04]  /*11e0*/  IMAD.IADD R9, R15, 0x1, R13 ;  /* 0x000000010f097824 */ /* 0x000fc800078e020d */
[----:B------:R-:W-:-:S06]  /*11f0*/  IMAD.WIDE R8, R9, 0x4, R28 ;  /* 0x0000000409087825 */ /* 0x000fcc00078e021c */
[----:B------:R-:W3:Y:S02]  /*1200*/  LDG.E R8, desc[UR6][R8.64] ;  /* 0x0000000608087981 */ /* 0x000ee4000c1e1900 */
        /* <DEDUP_REMOVED lines=19> */
.L_x_191:
[----:B------:R-:W-:Y:S01]  /*1340*/  SHF.R.S32.HI R9, RZ, 0x1f, R6 ;  /* 0x0000001fff097819 */ /* 0x000fe20000011406 */
[----:B------:R-:W-:Y:S01]  /*1350*/  ULDC.64 UR4, c[0x0][0x218] ;  /* 0x0000860000047ab9 */ /* 0x000fe20000000a00 */
[----:B------:R-:W-:Y:S01]  /*1360*/  IADD3 R8, P1, R6, R7, RZ ;  /* 0x0000000706087210 */ /* 0x000fe20007f3e0ff */
[----:B------:R-:W-:Y:S02]  /*1370*/  IMAD.MOV.U32 R10, RZ, RZ, R2 ;  /* 0x000000ffff0a7224 */ /* 0x000fe400078e0002 */
[----:B------:R-:W-:Y:S02]  /*1380*/  IMAD.MOV.U32 R11, RZ, RZ, R3 ;  /* 0x000000ffff0b7224 */ /* 0x000fe400078e0003 */
[----:B------:R-:W-:Y:S01]  /*1390*/  IMAD.X R9, R9, 0x1, R12, P1 ;  /* 0x0000000109097824 */ /* 0x000fe200008e060c */
[----:B------:R-:W-:Y:S01]  /*13a0*/  LEA R12, P1, R8, UR4, 0x1 ;  /* 0x00000004080c7c11 */ /* 0x000fe2000f8208ff */
[----:B--2---:R-:W-:Y:S01]  /*13b0*/  IMAD R7, R0, 0x8, R7 ;  /* 0x0000000800077824 */ /* 0x004fe200078e0207 */
[----:B------:R-:W-:-:S02]  /*13c0*/  ULDC UR4, c[0x0][0x238] ;  /* 0x00008e0000047ab9 */ /* 0x000fc40000000800 */
[----:B------:R-:W-:Y:S01]  /*13d0*/  LEA.HI.X R13, R8, UR5, R9, 0x1, P1 ;  /* 0x00000005080d7c11 */ /* 0x000fe200088f0c09 */
[----:B------:R-:W-:Y:S01]  /*13e0*/  IMAD.MOV.U32 R8, RZ, RZ, R4 ;  /* 0x000000ffff087224 */ /* 0x000fe200078e0004 */
[----:B------:R-:W-:Y:S01]  /*13f0*/  ISETP.GE.AND P1, PT, R7, UR4, PT ;  /* 0x0000000407007c0c */ /* 0x000fe2000bf26270 */
[----:B------:R-:W-:-:S05]  /*1400*/  IMAD.MOV.U32 R9, RZ, RZ, R5 ;  /* 0x000000ffff097224 */ /* 0x000fca00078e0005 */
[----:B------:R1:W-:Y:S07]  /*1410*/  STG.E.128 desc[UR6][R12.64], R8 ;  /* 0x000000080c007986 */ /* 0x0003ee000c101d06 */
[----:B------:R-:W-:Y:S05]  /*1420*/  @!P1 BRA `(.L_x_194) ;  /* 0xfffffff000209947 */ /* 0x000fea000383ffff */
[----:B------:R-:W-:Y:S05]  /*1430*/  EXIT ;  /* 0x000000000000794d */ /* 0x000fea0003800000 */
.L_x_195:
        /* <DEDUP_REMOVED lines=12> */
.L_x_803:


//--------------------- .text._Z20moe_unpermute_kernelI13__nv_bfloat16S0_Lb0EEvPKT_PS1_PKiPKfiii --------------------------
	.section	.text._Z20moe_unpermute_kernelI13__nv_bfloat16S0_Lb0EEvPKT_PS1_PKiPKfiii,"ax",@progbits
	.align	128
        .global         _Z20moe_unpermute_kernelI13__nv_bfloat16S0_Lb0EEvPKT_PS1_PKiPKfiii
        .type           _Z20moe_unpermute_kernelI13__nv_bfloat16S0_Lb0EEvPKT_PS1_PKiPKfiii,@function
        .size           _Z20moe_unpermute_kernelI13__nv_bfloat16S0_Lb0EEvPKT_PS1_PKiPKfiii,(.L_x_804 - _Z20moe_unpermute_kernelI13__nv_bfloat16S0_Lb0EEvPKT_PS1_PKiPKfiii)
        .other          _Z20moe_unpermute_kernelI13__nv_bfloat16S0_Lb0EEvPKT_PS1_PKiPKfiii,@"STO_CUDA_ENTRY STV_DEFAULT"
_Z20moe_unpermute_kernelI13__nv_bfloat16S0_Lb0EEvPKT_PS1_PKiPKfiii:
.text._Z20moe_unpermute_kernelI13__nv_bfloat16S0_Lb0EEvPKT_PS1_PKiPKfiii:
[----:B------:R-:W-:Y:S01]  /*0000*/  LDC R1, c[0x0][0x28] ;  /* 0x00000a00ff017b82 */ /* 0x000fe20000000800 */
[----:B------:R-:W0:Y:S01]  /*0010*/  S2R R27, SR_TID.X ;  /* 0x00000000001b7919 */ /* 0x000e220000002100 */
[----:B------:R-:W-:Y:S01]  /*0020*/  ULDC UR7, c[0x0][0x238] ;  /* 0x00008e0000077ab9 */ /* 0x000fe20000000800 */
[----:B0-----:R-:W-:-:S05]  /*0030*/  IMAD.SHL.U32 R27, R27, 0x8, RZ ;  /* 0x000000081b1b7824 */ /* 0x001fca00078e00ff */
[----:B------:R-:W-:-:S13]  /*0040*/  ISETP.GE.AND P0, PT, R27, UR7, PT ;  /* 0x000000071b007c0c */ /* 0x000fda000bf06270 */
[----:B------:R-:W-:Y:S05]  /*0050*/  @P0 EXIT ;  /* 0x000000000000094d */ /* 0x000fea0003800000 */
[----:B------:R-:W0:Y:S01]  /*0060*/  LDC R25, c[0x0][0x234] ;  /* 0x00008d00ff197b82 */ /* 0x000e220000000800 */
[----:B------:R-:W-:Y:S01]  /*0070*/  ULDC.64 UR4, c[0x0][0x220] ;  /* 0x0000880000047ab9 */ /* 0x000fe20000000a00 */
[----:B------:R-:W-:Y:S01]  /*0080*/  ULDC UR14, c[0x0][0x0] ;  /* 0x00000000000e7ab9 */ /* 0x000fe20000000800 */
[----:B------:R-:W-:Y:S01]  /*0090*/  ULDC.64 UR10, c[0x0][0x208] ;  /* 0x00008200000a7ab9 */ /* 0x000fe20000000a00 */
[----:B------:R-:W-:-:S04]  /*00a0*/  ULDC.64 UR12, c[0x0][0x218] ;  /* 0x00008600000c7ab9 */ /* 0x000fc80000000a00 */
[----:B------:R-:W1:Y:S01]  /*00b0*/  S2UR UR6, SR_CTAID.X ;  /* 0x00000000000679c3 */ /* 0x000e620000002500 */
[----:B0-----:R-:W-:Y:S01]  /*00c0*/  ISETP.GT.AND P0, PT, R25, 0x1, PT ;  /* 0x000000011900780c */ /* 0x001fe20003f04270 */
[----:B-1----:R-:W-:Y:S02]  /*00d0*/  UIMAD UR9, UR6, UR7, URZ ;  /* 0x00000007060972a4 */ /* 0x002fe4000f8e023f */
[----:B------:R-:W-:Y:S02]  /*00e0*/  UIMAD.WIDE UR4, UR6, 0x4, UR4 ;  /* 0x00000004060478a5 */ /* 0x000fe4000f8e0204 */
[----:B------:R-:W-:-:S08]  /*00f0*/  USHF.R.S32.HI UR15, URZ, 0x1f, UR9 ;  /* 0x0000001f3f0f7899 */ /* 0x000fd00008011409 */
[----:B------:R-:W-:Y:S05]  /*0100*/  @P0 BRA `(.L_x_196) ;  /* 0x00000000007c0947 */ /* 0x000fea0003800000 */
.L_x_197:
[----:B0-----:R-:W-:Y:S02]  /*0110*/  IMAD.U32 R2, RZ, RZ, UR4 ;  /* 0x00000004ff027e24 */ /* 0x001fe4000f8e00ff */
[----:B------:R-:W-:-:S05]  /*0120*/  IMAD.U32 R3, RZ, RZ, UR5 ;  /* 0x00000005ff037e24 */ /* 0x000fca000f8e00ff */
[----:B------:R-:W2:Y:S02]  /*0130*/  LDG.E R2, desc[UR10][R2.64] ;  /* 0x0000000a02027981 */ /* 0x000ea4000c1e1900 */
[----:B--2---:R-:W-:-:S13]  /*0140*/  ISETP.NE.AND P0, PT, R2, -0x1, PT ;  /* 0xffffffff0200780c */ /* 0x004fda0003f05270 */
[----:B------:R-:W0:Y:S08]  /*0150*/  @P0 LDC R5, c[0x0][0x238] ;  /* 0x00008e00ff050b82 */ /* 0x000e300000000800 */
[----:B------:R-:W1:Y:S01]  /*0160*/  @P0 LDC.64 R8, c[0x0][0x210] ;  /* 0x00008400ff080b82 */ /* 0x000e620000000a00 */
[----:B0-----:R-:W-:Y:S01]  /*0170*/  @P0 IMAD R0, R2, R5, RZ ;  /* 0x0000000502000224 */ /* 0x001fe200078e02ff */
[----:B------:R-:W-:-:S04]  /*0180*/  @P0 SHF.R.S32.HI R5, RZ, 0x1f, R27 ;  /* 0x0000001fff050819 */ /* 0x000fc8000001141b */
[----:B------:R-:W-:-:S04]  /*0190*/  @P0 IADD3 R6, P1, R0, R27, RZ ;  /* 0x0000001b00060210 */ /* 0x000fc80007f3e0ff */
[----:B------:R-:W-:Y:S02]  /*01a0*/  @P0 LEA.HI.X.SX32 R5, R0, R5, 0x1, P1 ;  /* 0x0000000500050211 */ /* 0x000fe400008f0eff */
[----:B-1----:R-:W-:-:S04]  /*01b0*/  @P0 LEA R4, P1, R6, R8, 0x1 ;  /* 0x0000000806040211 */ /* 0x002fc800078208ff */
[----:B------:R-:W-:-:S06]  /*01c0*/  @P0 LEA.HI.X R5, R6, R9, R5, 0x1, P1 ;  /* 0x0000000906050211 */ /* 0x000fcc00008f0c05 */
[----:B------:R-:W2:Y:S01]  /*01d0*/  @P0 LDG.E.LU.128 R4, desc[UR10][R4.64] ;  /* 0x0000000a04040981 */ /* 0x000ea2000c3e1d00 */
[----:B------:R-:W-:-:S04]  /*01e0*/  IADD3 R0, P1, R27, UR9, RZ ;  /* 0x000000091b007c10 */ /* 0x000fc8000ff3e0ff */
[----:B------:R-:W-:Y:S02]  /*01f0*/  LEA.HI.X.SX32 R3, R27, UR15, 0x1, P1 ;  /* 0x0000000f1b037c11 */ /* 0x000fe400088f0eff */
[----:B------:R-:W-:-:S04]  /*0200*/  LEA R2, P1, R0, UR12, 0x1 ;  /* 0x0000000c00027c11 */ /* 0x000fc8000f8208ff */
[----:B------:R-:W-:Y:S01]  /*0210*/  LEA.HI.X R3, R0, UR13, R3, 0x1, P1 ;  /* 0x0000000d00037c11 */ /* 0x000fe200088f0c03 */
[----:B------:R-:W-:-:S04]  /*0220*/  IMAD.U32 R0, RZ, RZ, UR14 ;  /* 0x0000000eff007e24 */ /* 0x000fc8000f8e00ff */
[----:B------:R-:W-:Y:S01]  /*0230*/  IMAD R27, R0, 0x8, R27 ;  /* 0x00000008001b7824 */ /* 0x000fe200078e021b */
[----:B------:R-:W-:Y:S02]  /*0240*/  @!P0 PRMT R4, RZ, 0x7610, R4 ;  /* 0x00007610ff048816 */ /* 0x000fe40000000004 */
[----:B------:R-:W-:Y:S02]  /*0250*/  @!P0 PRMT R5, RZ, 0x7610, R5 ;  /* 0x00007610ff058816 */ /* 0x000fe40000000005 */
[----:B------:R-:W-:Y:S02]  /*0260*/  @!P0 PRMT R6, RZ, 0x7610, R6 ;  /* 0x00007610ff068816 */ /* 0x000fe40000000006 */
[----:B------:R-:W-:Y:S02]  /*0270*/  @!P0 PRMT R7, RZ, 0x7610, R7 ;  /* 0x00007610ff078816 */ /* 0x000fe40000000007 */
[----:B------:R-:W-:Y:S02]  /*0280*/  @!P0 PRMT R4, R4, 0x5410, RZ ;  /* 0x0000541004048816 */ /* 0x000fe400000000ff */
[----:B------:R-:W-:-:S02]  /*0290*/  @!P0 PRMT R5, R5, 0x5410, RZ ;  /* 0x0000541005058816 */ /* 0x000fc400000000ff */
[----:B------:R-:W-:Y:S02]  /*02a0*/  @!P0 PRMT R6, R6, 0x5410, RZ ;  /* 0x0000541006068816 */ /* 0x000fe400000000ff */
[----:B------:R-:W-:Y:S02]  /*02b0*/  @!P0 PRMT R7, R7, 0x5410, RZ ;  /* 0x0000541007078816 */ /* 0x000fe400000000ff */
[----:B------:R-:W-:-:S03]  /*02c0*/  ISETP.GE.AND P0, PT, R27, UR7, PT ;  /* 0x000000071b007c0c */ /* 0x000fc6000bf06270 */
[----:B--2---:R0:W-:Y:S10]  /*02d0*/  STG.E.128 desc[UR10][R2.64], R4 ;  /* 0x0000000402007986 */ /* 0x0041f4000c101d0a */
[----:B------:R-:W-:Y:S05]  /*02e0*/  @!P0 BRA `(.L_x_197) ;  /* 0xfffffffc00888947 */ /* 0x000fea000383ffff */
[----:B------:R-:W-:Y:S05]  /*02f0*/  EXIT ;  /* 0x000000000000794d */ /* 0x000fea0003800000 */
.L_x_196:
[----:B------:R-:W-:Y:S01]  /*0300*/  VIADD R25, R25, 0xffffffff ;  /* 0xffffffff19197836 */ /* 0x000fe20000000000 */
[----:B------:R-:W-:-:S04]  /*0310*/  ULDC UR16, c[0x0][0x230] ;  /* 0x00008c0000107ab9 */ /* 0x000fc80000000800 */
[----:B------:R-:W-:-:S05]  /*0320*/  LOP3.LUT R26, R25, 0x3, RZ, 0xc0, !PT ;  /* 0x00000003191a7812 */ /* 0x000fca00078ec0ff */
[----:B------:R-:W-:-:S07]  /*0330*/  IMAD.IADD R25, R25, 0x1, -R26 ;  /* 0x0000000119197824 */ /* 0x000fce00078e0a1a */
.L_x_203:
[----:B------:R-:W-:Y:S02]  /*0340*/  IMAD.U32 R2, RZ, RZ, UR4 ;  /* 0x00000004ff027e24 */ /* 0x000fe4000f8e00ff */
[----:B------:R-:W-:-:S05]  /*0350*/  IMAD.U32 R3, RZ, RZ, UR5 ;  /* 0x00000005ff037e24 */ /* 0x000fca000f8e00ff */
[----:B------:R-:W2:Y:S01]  /*0360*/  LDG.E R2, desc[UR10][R2.64] ;  /* 0x0000000a02027981 */ /* 0x000ea2000c1e1900 */
[----:B------:R-:W-:Y:S02]  /*0370*/  SHF.R.S32.HI R28, RZ, 0x1f, R27 ;  /* 0x0000001fff1c7819 */ /* 0x000fe4000001141b */
[----:B--2---:R-:W-:-:S13]  /*0380*/  ISETP.NE.AND P1, PT, R2, -0x1, PT ;  /* 0xffffffff0200780c */ /* 0x004fda0003f25270 */
[----:B0-----:R-:W0:Y:S08]  /*0390*/  @P1 LDC R5, c[0x0][0x238] ;  /* 0x00008e00ff051b82 */ /* 0x001e300000000800 */
[----:B------:R-:W1:Y:S01]  /*03a0*/  @P1 LDC.64 R6, c[0x0][0x210] ;  /* 0x00008400ff061b82 */ /* 0x000e620000000a00 */
[----:B0-----:R-:W-:-:S05]  /*03b0*/  @P1 IMAD R0, R2, R5, RZ ;  /* 0x0000000502001224 */ /* 0x001fca00078e02ff */
[----:B------:R-:W-:-:S04]  /*03c0*/  @P1 IADD3 R5, P0, R0, R27, RZ ;  /* 0x0000001b00051210 */ /* 0x000fc80007f1e0ff */
[----:B------:R-:W-:Y:S02]  /*03d0*/  @P1 LEA.HI.X.SX32 R0, R0, R28, 0x1, P0 ;  /* 0x0000001c00001211 */ /* 0x000fe400000f0eff */
[----:B-1----:R-:W-:-:S04]  /*03e0*/  @P1 LEA R4, P0, R5, R6, 0x1 ;  /* 0x0000000605041211 */ /* 0x002fc800078008ff */
[----:B------:R-:W-:Y:S02]  /*03f0*/  @P1 LEA.HI.X R5, R5, R7, R0, 0x1, P0 ;  /* 0x0000000705051211 */ /* 0x000fe400000f0c00 */
[----:B------:R-:W0:Y:S04]  /*0400*/  LDC R0, c[0x0][0x234] ;  /* 0x00008d00ff007b82 */ /* 0x000e280000000800 */
[----:B------:R-:W2:Y:S01]  /*0410*/  @P1 LDG.E.LU.128 R4, desc[UR10][R4.64] ;  /* 0x0000000a04041981 */ /* 0x000ea2000c3e1d00 */
[----:B------:R-:W-:Y:S01]  /*0420*/  ISETP.NE.AND P0, PT, R26, RZ, PT ;  /* 0x000000ff1a00720c */ /* 0x000fe20003f05270 */
[----:B------:R-:W-:Y:S02]  /*0430*/  IMAD.MOV.U32 R29, RZ, RZ, 0x1 ;  /* 0x00000001ff1d7424 */ /* 0x000fe400078e00ff */
[----:B0-----:R-:W-:-:S05]  /*0440*/  VIADD R0, R0, 0xfffffffe ;  /* 0xfffffffe00007836 */ /* 0x001fca0000000000 */
[----:B------:R-:W-:Y:S02]  /*0450*/  ISETP.GE.U32.AND P2, PT, R0, 0x3, PT ;  /* 0x000000030000780c */ /* 0x000fe40003f46070 */
[C---:B--2---:R-:W-:Y:S02]  /*0460*/  @P1 PRMT R24, R4.reuse, 0x7610, R24 ;  /* 0x0000761004181816 */ /* 0x044fe40000000018 */
[----:B------:R-:W-:Y:S02]  /*0470*/  @P1 PRMT R23, R4, 0x7632, R23 ;  /* 0x0000763204171816 */ /* 0x000fe40000000017 */
[C---:B------:R-:W-:Y:S02]  /*0480*/  @P1 PRMT R22, R5.reuse, 0x7610, R22 ;  /* 0x0000761005161816 */ /* 0x040fe40000000016 */
[----:B------:R-:W-:Y:S02]  /*0490*/  @P1 PRMT R20, R5, 0x7632, R20 ;  /* 0x0000763205141816 */ /* 0x000fe40000000014 */
[----:B------:R-:W-:-:S02]  /*04a0*/  @P1 PRMT R2, R6, 0x7610, R2 ;  /* 0x0000761006021816 */ /* 0x000fc40000000002 */
[----:B------:R-:W-:Y:S02]  /*04b0*/  @P1 PRMT R21, R6, 0x7632, R21 ;  /* 0x0000763206151816 */ /* 0x000fe40000000015 */
[C---:B------:R-:W-:Y:S02]  /*04c0*/  @P1 PRMT R3, R7.reuse, 0x7610, R3 ;  /* 0x0000761007031816 */ /* 0x040fe40000000003 */
[----:B------:R-:W-:Y:S02]  /*04d0*/  @P1 PRMT R0, R7, 0x7632, R0 ;  /* 0x0000763207001816 */ /* 0x000fe40000000000 */
[----:B------:R-:W-:Y:S02]  /*04e0*/  @!P1 PRMT R24, RZ, 0x7610, R24 ;  /* 0x00007610ff189816 */ /* 0x000fe40000000018 */
[----:B------:R-:W-:Y:S02]  /*04f0*/  @!P1 PRMT R23, RZ, 0x7610, R23 ;  /* 0x00007610ff179816 */ /* 0x000fe40000000017 */
[----:B------:R-:W-:-:S02]  /*0500*/  @!P1 PRMT R22, RZ, 0x7610, R22 ;  /* 0x00007610ff169816 */ /* 0x000fc40000000016 */
[----:B------:R-:W-:Y:S02]  /*0510*/  @!P1 PRMT R20, RZ, 0x7610, R20 ;  /* 0x00007610ff149816 */ /* 0x000fe40000000014 */
[----:B------:R-:W-:Y:S02]  /*0520*/  @!P1 PRMT R2, RZ, 0x7610, R2 ;  /* 0x00007610ff029816 */ /* 0x000fe40000000002 */
[----:B------:R-:W-:Y:S02]  /*0530*/  @!P1 PRMT R21, RZ, 0x7610, R21 ;  /* 0x00007610ff159816 */ /* 0x000fe40000000015 */
[----:B------:R-:W-:Y:S02]  /*0540*/  @!P1 PRMT R3, RZ, 0x7610, R3 ;  /* 0x00007610ff039816 */ /* 0x000fe40000000003 */
[----:B------:R-:W-:Y:S01]  /*0550*/  @!P1 PRMT R0, RZ, 0x7610, R0 ;  /* 0x00007610ff009816 */ /* 0x000fe20000000000 */
[----:B------:R-:W-:Y:S06]  /*0560*/  @!P2 BRA `(.L_x_198) ;  /* 0x000000040070a947 */ /* 0x000fec0003800000 */
[----:B------:R-:W-:Y:S02]  /*0570*/  IMAD.MOV.U32 R29, RZ, RZ, 0x1 ;  /* 0x00000001ff1d7424 */ /* 0x000fe400078e00ff */
[----:B------:R-:W-:-:S07]  /*0580*/  IMAD.MOV.U32 R30, RZ, RZ, R25 ;  /* 0x000000ffff1e7224 */ /* 0x000fce00078e0019 */
.L_x_199:
[----:B------:R-:W-:-:S13]  /*0590*/  R2UR UR6, R29 ;  /* 0x000000001d0672ca */ /* 0x000fda00000e0000 */
[----:B------:R-:W-:-:S04]  /*05a0*/  UIMAD UR6, UR6, UR16, URZ ;  /* 0x00000010060672a4 */ /* 0x000fc8000f8e023f */
[----:B------:R-:W-:-:S06]  /*05b0*/  UIMAD.WIDE UR6, UR6, 0x4, UR4 ;  /* 0x00000004060678a5 */ /* 0x000fcc000f8e0204 */
[----:B------:R-:W-:Y:S02]  /*05c0*/  IMAD.U32 R6, RZ, RZ, UR6 ;  /* 0x00000006ff067e24 */ /* 0x000fe4000f8e00ff */
[----:B------:R-:W-:-:S05]  /*05d0*/  IMAD.U32 R7, RZ, RZ, UR7 ;  /* 0x00000007ff077e24 */ /* 0x000fca000f8e00ff */
[----:B------:R-:W2:Y:S01]  /*05e0*/  LDG.E R6, desc[UR10][R6.64] ;  /* 0x0000000a06067981 */ /* 0x000ea2000c1e1900 */
[----:B------:R-:W-:Y:S01]  /*05f0*/  UIMAD.WIDE UR6, UR16, 0x4, UR6 ;  /* 0x00000004100678a5 */ /* 0x000fe2000f8e0206 */
[----:B--2---:R-:W-:-:S13]  /*0600*/  ISETP.NE.AND P1, PT, R6, -0x1, PT ;  /* 0xffffffff0600780c */ /* 0x004fda0003f25270 */
[----:B------:R-:W0:Y:S08]  /*0610*/  @P1 LDC R9, c[0x0][0x238] ;  /* 0x00008e00ff091b82 */ /* 0x000e300000000800 */
[----:B------:R-:W1:Y:S01]  /*0620*/  @P1 LDC.64 R4, c[0x0][0x210] ;  /* 0x00008400ff041b82 */ /* 0x000e620000000a00 */
[----:B0-----:R-:W-:-:S05]  /*0630*/  @P1 IMAD R8, R6, R9, RZ ;  /* 0x0000000906081224 */ /* 0x001fca00078e02ff */
[----:B------:R-:W-:-:S04]  /*0640*/  @P1 IADD3 R9, P2, R8, R27, RZ ;  /* 0x0000001b08091210 */ /* 0x000fc80007f5e0ff */
[----:B------:R-:W-:Y:S02]  /*0650*/  @P1 LEA.HI.X.SX32 R8, R8, R28, 0x1, P2 ;  /* 0x0000001c08081211 */ /* 0x000fe400010f0eff */
[----:B-1----:R-:W-:-:S04]  /*0660*/  @P1 LEA R4, P2, R9, R4, 0x1 ;  /* 0x0000000409041211 */ /* 0x002fc800078408ff */
[----:B------:R-:W-:Y:S01]  /*0670*/  @P1 LEA.HI.X R5, R9, R5, R8, 0x1, P2 ;  /* 0x0000000509051211 */ /* 0x000fe200010f0c08 */
[----:B------:R-:W-:Y:S02]  /*0680*/  IMAD.U32 R8, RZ, RZ, UR6 ;  /* 0x00000006ff087e24 */ /* 0x000fe4000f8e00ff */
[----:B------:R-:W-:-:S03]  /*0690*/  IMAD.U32 R9, RZ, RZ, UR7 ;  /* 0x00000007ff097e24 */ /* 0x000fc6000f8e00ff */
[----:B------:R-:W2:Y:S04]  /*06a0*/  @P1 LDG.E.LU.128 R4, desc[UR10][R4.64] ;  /* 0x0000000a04041981 */ /* 0x000ea8000c3e1d00 */
[----:B------:R-:W3:Y:S01]  /*06b0*/  LDG.E R10, desc[UR10][R8.64] ;  /* 0x0000000a080a7981 */ /* 0x000ee2000c1e1900 */
[----:B------:R-:W-:-:S06]  /*06c0*/  UIMAD.WIDE UR6, UR16, 0x4, UR6 ;  /* 0x00000004100678a5 */ /* 0x000fcc000f8e0206 */
[----:B------:R-:W-:Y:S02]  /*06d0*/  IMAD.U32 R12, RZ, RZ, UR6 ;  /* 0x00000006ff0c7e24 */ /* 0x000fe4000f8e00ff */
[----:B------:R-:W-:Y:S01]  /*06e0*/  IMAD.U32 R13, RZ, RZ, UR7 ;  /* 0x00000007ff0d7e24 */ /* 0x000fe2000f8e00ff */
[----:B---3--:R-:W-:-:S13]  /*06f0*/  ISETP.NE.AND P2, PT, R10, -0x1, PT ;  /* 0xffffffff0a00780c */ /* 0x008fda0003f45270 */
[----:B------:R-:W0:Y:S08]  /*0700*/  @P2 LDC R11, c[0x0][0x238] ;  /* 0x00008e00ff0b2b82 */ /* 0x000e300000000800 */
[----:B------:R-:W1:Y:S01]  /*0710*/  @P2 LDC.64 R8, c[0x0][0x210] ;  /* 0x00008400ff082b82 */ /* 0x000e620000000a00 */
[----:B0-----:R-:W-:-:S05]  /*0720*/  @P2 IMAD R10, R10, R11, RZ ;  /* 0x0000000b0a0a2224 */ /* 0x001fca00078e02ff */
[----:B------:R-:W-:-:S04]  /*0730*/  @P2 IADD3 R11, P3, R10, R27, RZ ;  /* 0x0000001b0a0b2210 */ /* 0x000fc80007f7e0ff */
[----:B------:R-:W-:Y:S02]  /*0740*/  @P2 LEA.HI.X.SX32 R10, R10, R28, 0x1, P3 ;  /* 0x0000001c0a0a2211 */ /* 0x000fe400018f0eff */
[----:B-1----:R-:W-:-:S04]  /*0750*/  @P2 LEA R8, P3, R11, R8, 0x1 ;  /* 0x000000080b082211 */ /* 0x002fc800078608ff */
[----:B------:R-:W-:-:S06]  /*0760*/  @P2 LEA.HI.X R9, R11, R9, R10, 0x1, P3 ;  /* 0x000000090b092211 */ /* 0x000fcc00018f0c0a */
[----:B------:R-:W3:Y:S04]  /*0770*/  @P2 LDG.E.LU.128 R8, desc[UR10][R8.64] ;  /* 0x0000000a08082981 */ /* 0x000ee8000c3e1d00 */
[----:B------:R-:W4:Y:S01]  /*0780*/  LDG.E R14, desc[UR10][R12.64] ;  /* 0x0000000a0c0e7981 */ /* 0x000f22000c1e1900 */
[----:B------:R-:W-:-:S06]  /*0790*/  UIMAD.WIDE UR6, UR16, 0x4, UR6 ;  /* 0x00000004100678a5 */ /* 0x000fcc000f8e0206 */
[----:B------:R-:W-:Y:S02]  /*07a0*/  IMAD.U32 R16, RZ, RZ, UR6 ;  /* 0x00000006ff107e24 */ /* 0x000fe4000f8e00ff */
[----:B------:R-:W-:Y:S01]  /*07b0*/  IMAD.U32 R17, RZ, RZ, UR7 ;  /* 0x00000007ff117e24 */ /* 0x000fe2000f8e00ff */
[----:B----4-:R-:W-:-:S13]  /*07c0*/  ISETP.NE.AND P3, PT, R14, -0x1, PT ;  /* 0xffffffff0e00780c */ /* 0x010fda0003f65270 */
[----:B------:R-:W0:Y:S08]  /*07d0*/  @P3 LDC R15, c[0x0][0x238] ;  /* 0x00008e00ff0f3b82 */ /* 0x000e300000000800 */
[----:B------:R-:W1:Y:S01]  /*07e0*/  @P3 LDC.64 R12, c[0x0][0x210] ;  /* 0x00008400ff0c3b82 */ /* 0x000e620000000a00 */
[----:B0-----:R-:W-:-:S05]  /*07f0*/  @P3 IMAD R14, R14, R15, RZ ;  /* 0x0000000f0e0e3224 */ /* 0x001fca00078e02ff */
[----:B------:R-:W-:-:S04]  /*0800*/  @P3 IADD3 R15, P4, R14, R27, RZ ;  /* 0x0000001b0e0f3210 */ /* 0x000fc80007f9e0ff */
[----:B------:R-:W-:Y:S02]  /*0810*/  @P3 LEA.HI.X.SX32 R14, R14, R28, 0x1, P4 ;  /* 0x0000001c0e0e3211 */ /* 0x000fe400020f0eff */
[----:B-1----:R-:W-:-:S04]  /*0820*/  @P3 LEA R12, P4, R15, R12, 0x1 ;  /* 0x0000000c0f0c3211 */ /* 0x002fc800078808ff */
[----:B------:R-:W-:-:S06]  /*0830*/  @P3 LEA.HI.X R13, R15, R13, R14, 0x1, P4 ;  /* 0x0000000d0f0d3211 */ /* 0x000fcc00020f0c0e */
[----:B------:R-:W4:Y:S04]  /*0840*/  @P3 LDG.E.LU.128 R12, desc[UR10][R12.64] ;  /* 0x0000000a0c0c3981 */ /* 0x000f28000c3e1d00 */
[----:B------:R-:W5:Y:S01]  /*0850*/  LDG.E R19, desc[UR10][R16.64] ;  /* 0x0000000a10137981 */ /* 0x000f62000c1e1900 */
[----:B------:R-:W-:Y:S02]  /*0860*/  VIADD R30, R30, 0xfffffffc ;  /* 0xfffffffc1e1e7836 */ /* 0x000fe40000000000 */
[----:B--2---:R-:W-:Y:S01]  /*0870*/  @P1 HADD2.BF16_V2 R22, R22.H0_H0, R5.H0_H0 ;  /* 0x2000000516161230 */ /* 0x004fe20000200800 */
[----:B-----5:R-:W-:-:S13]  /*0880*/  ISETP.NE.AND P4, PT, R19, -0x1, PT ;  /* 0xffffffff1300780c */ /* 0x020fda0003f85270 */
[----:B------:R-:W0:Y:S08]  /*0890*/  @P4 LDC R18, c[0x0][0x238] ;  /* 0x00008e00ff124b82 */ /* 0x000e300000000800 */
[----:B------:R-:W1:Y:S01]  /*08a0*/  @P4 LDC.64 R16, c[0x0][0x210] ;  /* 0x00008400ff104b82 */ /* 0x000e620000000a00 */
[----:B0-----:R-:W-:-:S05]  /*08b0*/  @P4 IMAD R18, R19, R18, RZ ;  /* 0x0000001213124224 */ /* 0x001fca00078e02ff */
[----:B------:R-:W-:-:S04]  /*08c0*/  @P4 IADD3 R19, P5, R18, R27, RZ ;  /* 0x0000001b12134210 */ /* 0x000fc80007fbe0ff */
[----:B------:R-:W-:Y:S02]  /*08d0*/  @P4 LEA.HI.X.SX32 R18, R18, R28, 0x1, P5 ;  /* 0x0000001c12124211 */ /* 0x000fe400028f0eff */
[----:B-1----:R-:W-:-:S04]  /*08e0*/  @P4 LEA R16, P5, R19, R16, 0x1 ;  /* 0x0000001013104211 */ /* 0x002fc800078a08ff */
[----:B------:R-:W-:-:S06]  /*08f0*/  @P4 LEA.HI.X R17, R19, R17, R18, 0x1, P5 ;  /* 0x0000001113114211 */ /* 0x000fcc00028f0c12 */
[----:B------:R-:W2:Y:S01]  /*0900*/  @P4 LDG.E.LU.128 R16, desc[UR10][R16.64] ;  /* 0x0000000a10104981 */ /* 0x000ea2000c3e1d00 */
[----:B------:R-:W-:Y:S02]  /*0910*/  @P1 HADD2.BF16_V2 R20, R20.H0_H0, R5.H1_H1 ;  /* 0x3000000514141230 */ /* 0x000fe40000200800 */
[----:B------:R-:W-:Y:S02]  /*0920*/  VIADD R29, R29, 0x4 ;  /* 0x000000041d1d7836 */ /* 0x000fe40000000000 */
[--C-:B------:R-:W-:Y:S02]  /*0930*/  @P1 HADD2.BF16_V2 R2, R2.H0_H0, R6.reuse.H0_H0 ;  /* 0x2000000602021230 */ /* 0x100fe40000200800 */
[----:B------:R-:W-:Y:S02]  /*0940*/  @P1 HADD2.BF16_V2 R21, R21.H0_H0, R6.H1_H1 ;  /* 0x3000000615151230 */ /* 0x000fe40000200800 */
[--C-:B------:R-:W-:Y:S02]  /*0950*/  @P1 HADD2.BF16_V2 R24, R24.H0_H0, R4.reuse.H0_H0 ;  /* 0x2000000418181230 */ /* 0x100fe40000200800 */
[----:B------:R-:W-:-:S02]  /*0960*/  @P1 HADD2.BF16_V2 R23, R23.H0_H0, R4.H1_H1 ;  /* 0x3000000417171230 */ /* 0x000fc40000200800 */
[--C-:B------:R-:W-:Y:S02]  /*0970*/  @P1 HADD2.BF16_V2 R3, R3.H0_H0, R7.reuse.H0_H0 ;  /* 0x2000000703031230 */ /* 0x100fe40000200800 */
[----:B------:R-:W-:Y:S01]  /*0980*/  @P1 HADD2.BF16_V2 R0, R0.H0_H0, R7.H1_H1 ;  /* 0x3000000700001230 */ /* 0x000fe20000200800 */
[----:B------:R-:W-:Y:S01]  /*0990*/  ISETP.NE.AND P1, PT, R30, RZ, PT ;  /* 0x000000ff1e00720c */ /* 0x000fe20003f25270 */
[--C-:B---3--:R-:W-:Y:S02]  /*09a0*/  @P2 HADD2.BF16_V2 R22, R22.H0_H0, R9.reuse.H0_H0 ;  /* 0x2000000916162230 */ /* 0x108fe40000200800 */
[----:B------:R-:W-:Y:S02]  /*09b0*/  @P2 HADD2.BF16_V2 R20, R20.H0_H0, R9.H1_H1 ;  /* 0x3000000914142230 */ /* 0x000fe40000200800 */
[--C-:B------:R-:W-:Y:S02]  /*09c0*/  @P2 HADD2.BF16_V2 R2, R2.H0_H0, R10.reuse.H0_H0 ;  /* 0x2000000a02022230 */ /* 0x100fe40000200800 */
[----:B------:R-:W-:-:S02]  /*09d0*/  @P2 HADD2.BF16_V2 R21, R21.H0_H0, R10.H1_H1 ;  /* 0x3000000a15152230 */ /* 0x000fc40000200800 */
[--C-:B------:R-:W-:Y:S02]  /*09e0*/  @P2 HADD2.BF16_V2 R24, R24.H0_H0, R8.reuse.H0_H0 ;  /* 0x2000000818182230 */ /* 0x100fe40000200800 */
[----:B------:R-:W-:Y:S02]  /*09f0*/  @P2 HADD2.BF16_V2 R23, R23.H0_H0, R8.H1_H1 ;  /* 0x3000000817172230 */ /* 0x000fe40000200800 */
[--C-:B------:R-:W-:Y:S02]  /*0a00*/  @P2 HADD2.BF16_V2 R3, R3.H0_H0, R11.reuse.H0_H0 ;  /* 0x2000000b03032230 */ /* 0x100fe40000200800 */
[----:B------:R-:W-:Y:S02]  /*0a10*/  @P2 HADD2.BF16_V2 R0, R0.H0_H0, R11.H1_H1 ;  /* 0x3000000b00002230 */ /* 0x000fe40000200800 */
[--C-:B----4-:R-:W-:Y:S02]  /*0a20*/  @P3 HADD2.BF16_V2 R22, R22.H0_H0, R13.reuse.H0_H0 ;  /* 0x2000000d16163230 */ /* 0x110fe40000200800 */
[----:B------:R-:W-:-:S02]  /*0a30*/  @P3 HADD2.BF16_V2 R20, R20.H0_H0, R13.H1_H1 ;  /* 0x3000000d14143230 */ /* 0x000fc40000200800 */
[--C-:B------:R-:W-:Y:S02]  /*0a40*/  @P3 HADD2.BF16_V2 R2, R2.H0_H0, R14.reuse.H0_H0 ;  /* 0x2000000e02023230 */ /* 0x100fe40000200800 */
[----:B------:R-:W-:Y:S02]  /*0a50*/  @P3 HADD2.BF16_V2 R21, R21.H0_H0, R14.H1_H1 ;  /* 0x3000000e15153230 */ /* 0x000fe40000200800 */
[--C-:B------:R-:W-:Y:S02]  /*0a60*/  @P3 HADD2.BF16_V2 R24, R24.H0_H0, R12.reuse.H0_H0 ;  /* 0x2000000c18183230 */ /* 0x100fe40000200800 */
[----:B------:R-:W-:Y:S02]  /*0a70*/  @P3 HADD2.BF16_V2 R23, R23.H0_H0, R12.H1_H1 ;  /* 0x3000000c17173230 */ /* 0x000fe40000200800 */
[--C-:B------:R-:W-:Y:S02]  /*0a80*/  @P3 HADD2.BF16_V2 R3, R3.H0_H0, R15.reuse.H0_H0 ;  /* 0x2000000f03033230 */ /* 0x100fe40000200800 */
[----:B------:R-:W-:-:S02]  /*0a90*/  @P3 HADD2.BF16_V2 R0, R0.H0_H0, R15.H1_H1 ;  /* 0x3000000f00003230 */ /* 0x000fc40000200800 */
[--C-:B--2---:R-:W-:Y:S02]  /*0aa0*/  @P4 HADD2.BF16_V2 R22, R22.H0_H0, R17.reuse.H0_H0 ;  /* 0x2000001116164230 */ /* 0x104fe40000200800 */
[----:B------:R-:W-:Y:S02]  /*0ab0*/  @P4 HADD2.BF16_V2 R20, R20.H0_H0, R17.H1_H1 ;  /* 0x3000001114144230 */ /* 0x000fe40000200800 */
[--C-:B------:R-:W-:Y:S02]  /*0ac0*/  @P4 HADD2.BF16_V2 R2, R2.H0_H0, R18.reuse.H0_H0 ;  /* 0x2000001202024230 */ /* 0x100fe40000200800 */
[----:B------:R-:W-:Y:S02]  /*0ad0*/  @P4 HADD2.BF16_V2 R21, R21.H0_H0, R18.H1_H1 ;  /* 0x3000001215154230 */ /* 0x000fe40000200800 */
[--C-:B------:R-:W-:Y:S02]  /*0ae0*/  @P4 HADD2.BF16_V2 R24, R24.H0_H0, R16.reuse.H0_H0 ;  /* 0x2000001018184230 */ /* 0x100fe40000200800 */
[----:B------:R-:W-:-:S02]  /*0af0*/  @P4 HADD2.BF16_V2 R23, R23.H0_H0, R16.H1_H1 ;  /* 0x3000001017174230 */ /* 0x000fc40000200800 */
[--C-:B------:R-:W-:Y:S02]  /*0b00*/  @P4 HADD2.BF16_V2 R3, R3.H0_H0, R19.reuse.H0_H0 ;  /* 0x2000001303034230 */ /* 0x100fe40000200800 */
[----:B------:R-:W-:Y:S01]  /*0b10*/  @P4 HADD2.BF16_V2 R0, R0.H0_H0, R19.H1_H1 ;  /* 0x3000001300004230 */ /* 0x000fe20000200800 */
[----:B------:R-:W-:Y:S06]  /*0b20*/  @P1 BRA `(.L_x_199) ;  /* 0xfffffff800981947 */ /* 0x000fec000383ffff */
.L_x_198:
[----:B------:R-:W-:Y:S05]  /*0b30*/  @!P0 BRA `(.L_x_200) ;  /* 0x0000000400608947 */ /* 0x000fea0003800000 */
[----:B------:R-:W-:Y:S01]  /*0b40*/  R2UR UR6, R29 ;  /* 0x000000001d0672ca */ /* 0x000fe200000e0000 */
[----:B------:R-:W-:-:S12]  /*0b50*/  ULDC UR8, c[0x0][0x230] ;  /* 0x00008c0000087ab9 */ /* 0x000fd80000000800 */
[----:B------:R-:W-:-:S04]  /*0b60*/  UIMAD UR6, UR6, UR8, URZ ;  /* 0x00000008060672a4 */ /* 0x000fc8000f8e023f */
[----:B------:R-:W-:-:S06]  /*0b70*/  UIMAD.WIDE UR6, UR6, 0x4, UR4 ;  /* 0x00000004060678a5 */ /* 0x000fcc000f8e0204 */
[----:B------:R-:W-:Y:S02]  /*0b80*/  IMAD.U32 R4, RZ, RZ, UR6 ;  /* 0x00000006ff047e24 */ /* 0x000fe4000f8e00ff */
[----:B------:R-:W-:-:S05]  /*0b90*/  IMAD.U32 R5, RZ, RZ, UR7 ;  /* 0x00000007ff057e24 */ /* 0x000fca000f8e00ff */
[----:B------:R-:W2:Y:S01]  /*0ba0*/  LDG.E R4, desc[UR10][R4.64] ;  /* 0x0000000a04047981 */ /* 0x000ea2000c1e1900 */
[----:B------:R-:W-:Y:S02]  /*0bb0*/  ISETP.NE.AND P1, PT, R26, 0x1, PT ;  /* 0x000000011a00780c */ /* 0x000fe40003f25270 */
[----:B--2---:R-:W-:-:S13]  /*0bc0*/  ISETP.NE.AND P0, PT, R4, -0x1, PT ;  /* 0xffffffff0400780c */ /* 0x004fda0003f05270 */
        /* <DEDUP_REMOVED lines=8> */
[----:B------:R-:W2:Y:S01]  /*0c50*/  LDG.E.LU.128 R4, desc[UR10][R4.64] ;  /* 0x0000000a04047981 */ /* 0x000ea2000c3e1d00 */
[----:B------:R-:W-:Y:S02]  /*0c60*/  PRMT R3, R3, 0x5410, R0 ;  /* 0x0000541003037816 */ /* 0x000fe40000000000 */
[----:B------:R-:W-:Y:S02]  /*0c70*/  PRMT R22, R22, 0x5410, R20 ;  /* 0x0000541016167816 */ /* 0x000fe40000000014 */
[----:B------:R-:W-:Y:S02]  /*0c80*/  PRMT R2, R2, 0x5410, R21 ;  /* 0x0000541002027816 */ /* 0x000fe40000000015 */
[----:B------:R-:W-:Y:S01]  /*0c90*/  PRMT R24, R24, 0x5410, R23 ;  /* 0x0000541018187816 */ /* 0x000fe20000000017 */
[----:B--2---:R-:W-:Y:S02]  /*0ca0*/  HFMA2.MMA.BF16_V2 R3, R3, 1, 1, R7 ;  /* 0x3f803f8003037835 */ /* 0x004fe40000200007 */
[----:B------:R-:W-:Y:S01]  /*0cb0*/  HADD2.BF16_V2 R2, R2, R6 ;  /* 0x0000000602027230 */ /* 0x000fe20000200000 */
[----:B------:R-:W-:Y:S01]  /*0cc0*/  HFMA2.MMA.BF16_V2 R22, R22, 1, 1, R5 ;  /* 0x3f803f8016167835 */ /* 0x000fe20000200005 */
[----:B------:R-:W-:-:S03]  /*0cd0*/  HADD2.BF16_V2 R24, R24, R4 ;  /* 0x0000000418187230 */ /* 0x000fc60000200000 */
[----:B------:R-:W-:Y:S02]  /*0ce0*/  PRMT R21, R2, 0x7632, R21 ;  /* 0x0000763202157816 */ /* 0x000fe40000000015 */
[----:B------:R-:W-:Y:S02]  /*0cf0*/  PRMT R23, R24, 0x7632, R23 ;  /* 0x0000763218177816 */ /* 0x000fe40000000017 */
[----:B------:R-:W-:Y:S02]  /*0d00*/  PRMT R0, R3, 0x7632, R0 ;  /* 0x0000763203007816 */ /* 0x000fe40000000000 */
[----:B------:R-:W-:-:S07]  /*0d10*/  PRMT R20, R22, 0x7632, R20 ;  /* 0x0000763216147816 */ /* 0x000fce0000000014 */
.L_x_201:
[----:B------:R-:W-:Y:S05]  /*0d20*/  @!P1 BRA `(.L_x_200) ;  /* 0x0000000000e49947 */ /* 0x000fea0003800000 */
[----:B------:R-:W-:-:S13]  /*0d30*/  R2UR UR6, R29 ;  /* 0x000000001d0672ca */ /* 0x000fda00000e0000 */
[----:B------:R-:W-:-:S04]  /*0d40*/  UIMAD UR6, UR6, UR8, UR8 ;  /* 0x00000008060672a4 */ /* 0x000fc8000f8e0208 */
[----:B------:R-:W-:-:S06]  /*0d50*/  UIMAD.WIDE UR12, UR6, 0x4, UR4 ;  /* 0x00000004060c78a5 */ /* 0x000fcc000f8e0204 */
[----:B------:R-:W-:Y:S02]  /*0d60*/  IMAD.U32 R4, RZ, RZ, UR12 ;  /* 0x0000000cff047e24 */ /* 0x000fe4000f8e00ff */
[----:B------:R-:W-:-:S05]  /*0d70*/  IMAD.U32 R5, RZ, RZ, UR13 ;  /* 0x0000000dff057e24 */ /* 0x000fca000f8e00ff */
[----:B------:R-:W2:Y:S01]  /*0d80*/  LDG.E R4, desc[UR10][R4.64] ;  /* 0x0000000a04047981 */ /* 0x000ea2000c1e1900 */
[----:B------:R-:W-:Y:S02]  /*0d90*/  ISETP.NE.AND P1, PT, R26, 0x2, PT ;  /* 0x000000021a00780c */ /* 0x000fe40003f25270 */
[----:B--2---:R-:W-:-:S13]  /*0da0*/  ISETP.NE.AND P0, PT, R4, -0x1, PT ;  /* 0xffffffff0400780c */ /* 0x004fda0003f05270 */
[----:B------:R-:W-:Y:S05]  /*0db0*/  @!P0 BRA `(.L_x_202) ;  /* 0x0000000000508947 */ /* 0x000fea0003800000 */
[----:B------:R-:W-:Y:S01]  /*0dc0*/  ULDC UR7, c[0x0][0x238] ;  /* 0x00008e0000077ab9 */ /* 0x000fe20000000800 */
[----:B------:R-:W-:Y:S01]  /*0dd0*/  ULDC.64 UR12, c[0x0][0x210] ;  /* 0x00008400000c7ab9 */ /* 0x000fe20000000a00 */
[----:B------:R-:W-:-:S05]  /*0de0*/  IMAD R4, R4, UR7, RZ ;  /* 0x0000000704047c24 */ /* 0x000fca000f8e02ff */
        /* <DEDUP_REMOVED lines=17> */
.L_x_202:
[----:B------:R-:W-:Y:S05]  /*0f00*/  @!P1 BRA `(.L_x_200) ;  /* 0x00000000006c9947 */ /* 0x000fea0003800000 */
[----:B------:R-:W-:-:S04]  /*0f10*/  UIADD3 UR6, UR6, UR8, URZ ;  /* 0x0000000806067290 */ /* 0x000fc8000fffe03f */
[----:B------:R-:W-:-:S06]  /*0f20*/  UIMAD.WIDE UR6, UR6, 0x4, UR4 ;  /* 0x00000004060678a5 */ /* 0x000fcc000f8e0204 */
[----:B------:R-:W-:Y:S02]  /*0f30*/  IMAD.U32 R4, RZ, RZ, UR6 ;  /* 0x00000006ff047e24 */ /* 0x000fe4000f8e00ff */
[----:B------:R-:W-:-:S05]  /*0f40*/  IMAD.U32 R5, RZ, RZ, UR7 ;  /* 0x00000007ff057e24 */ /* 0x000fca000f8e00ff */
[----:B------:R-:W2:Y:S02]  /*0f50*/  LDG.E R4, desc[UR10][R4.64] ;  /* 0x0000000a04047981 */ /* 0x000ea4000c1e1900 */
        /* <DEDUP_REMOVED lines=22> */
.L_x_200:
[----:B------:R-:W-:Y:S01]  /*10c0*/  IADD3 R4, P0, R27, UR9, RZ ;  /* 0x000000091b047c10 */ /* 0x000fe2000ff1e0ff */
[----:B------:R-:W-:Y:S01]  /*10d0*/  ULDC.64 UR6, c[0x0][0x218] ;  /* 0x0000860000067ab9 */ /* 0x000fe20000000a00 */
[----:B------:R-:W-:Y:S02]  /*10e0*/  PRMT R6, R2, 0x5410, R21 ;  /* 0x0000541002067816 */ /* 0x000fe40000000015 */
[----:B------:R-:W-:Y:S02]  /*10f0*/  IADD3.X R5, R28, UR15, RZ, P0, !PT ;  /* 0x0000000f1c057c10 */ /* 0x000fe400087fe4ff */
[C---:B------:R-:W-:Y:S01]  /*1100*/  LEA R8, P0, R4.reuse, UR6, 0x1 ;  /* 0x0000000604087c11 */ /* 0x040fe2000f8008ff */
[----:B------:R-:W-:Y:S01]  /*1110*/  ULDC UR6, c[0x0][0x238] ;  /* 0x00008e0000067ab9 */ /* 0x000fe20000000800 */
[----:B------:R-:W-:Y:S01]  /*1120*/  PRMT R7, R3, 0x5410, R0 ;  /* 0x0000541003077816 */ /* 0x000fe20000000000 */
[----:B------:R-:W-:Y:S01]  /*1130*/  IMAD.U32 R0, RZ, RZ, UR14 ;  /* 0x0000000eff007e24 */ /* 0x000fe2000f8e00ff */
[----:B------:R-:W-:-:S02]  /*1140*/  LEA.HI.X R9, R4, UR7, R5, 0x1, P0 ;  /* 0x0000000704097c11 */ /* 0x000fc400080f0c05 */
[----:B------:R-:W-:Y:S01]  /*1150*/  PRMT R4, R24, 0x5410, R23 ;  /* 0x0000541018047816 */ /* 0x000fe20000000017 */
[----:B------:R-:W-:Y:S01]  /*1160*/  IMAD R27, R0, 0x8, R27 ;  /* 0x00000008001b7824 */ /* 0x000fe200078e021b */
[----:B------:R-:W-:-:S04]  /*1170*/  PRMT R5, R22, 0x5410, R20 ;  /* 0x0000541016057816 */ /* 0x000fc80000000014 */
[----:B------:R-:W-:Y:S01]  /*1180*/  ISETP.GE.AND P0, PT, R27, UR6, PT ;  /* 0x000000061b007c0c */ /* 0x000fe2000bf06270 */
[----:B------:R0:W-:-:S12]  /*1190*/  STG.E.128 desc[UR10][R8.64], R4 ;  /* 0x0000000408007986 */ /* 0x0001d8000c101d0a */
[----:B------:R-:W-:Y:S05]  /*11a0*/  @!P0 BRA `(.L_x_203) ;  /* 0xfffffff000648947 */ /* 0x000fea000383ffff */
[----:B------:R-:W-:Y:S05]  /*11b0*/  EXIT ;  /* 0x000000000000794d */ /* 0x000fea0003800000 */
.L_x_204:
        /* <DEDUP_REMOVED lines=12> */
.L_x_804:


//--------------------- .text._Z20moe_unpermute_kernelI6__halfS0_Lb1EEvPKT_PS1_PKiPKfiii --------------------------
	.section	.text._Z20moe_unpermute_kernelI6__halfS0_Lb1EEvPKT_PS1_PKiPKfiii,"ax",@progbits
	.align	128
        .global         _Z20moe_unpermute_kernelI6__halfS0_Lb1EEvPKT_PS1_PKiPKfiii
        .type           _Z20moe_unpermute_kernelI6__halfS0_Lb1EEvPKT_PS1_PKiPKfiii,@function
        .size           _Z20moe_unpermute_kernelI6__halfS0_Lb1EEvPKT_PS1_PKiPKfiii,(.L_x_805 - _Z20moe_unpermute_kernelI6__halfS0_Lb1EEvPKT_PS1_PKiPKfiii)
        .other          _Z20moe_unpermute_kernelI6__halfS0_Lb1EEvPKT_PS1_PKiPKfiii,@"STO_CUDA_ENTRY STV_DEFAULT"
_Z20moe_unpermute_kernelI6__halfS0_Lb1EEvPKT_PS1_PKiPKfiii:
.text._Z20moe_unpermute_kernelI6__halfS0_Lb1EEvPKT_PS1_PKiPKfiii:
        /* <DEDUP_REMOVED lines=18> */
.L_x_207:
[----:B0-----:R-:W-:-:S04]  /*0120*/  IMAD R5, R10, R12, R7 ;  /* 0x0000000c0a057224 */ /* 0x001fc800078e0207 */
[----:B--2---:R-:W-:-:S06]  /*0130*/  IMAD.WIDE R4, R5, 0x4, R2 ;  /* 0x0000000405047825 */ /* 0x004fcc00078e0202 */
[----:B------:R-:W2:Y:S01]  /*0140*/  LDG.E R4, desc[UR6][R4.64] ;  /* 0x0000000604047981 */ /* 0x000ea2000c1e1900 */
[----:B------:R-:W-:Y:S02]  /*0150*/  IMAD R8, R7, 0x2, R6 ;  /* 0x0000000207087824 */ /* 0x000fe400078e0206 */
[----:B------:R-:W-:-:S05]  /*0160*/  IMAD.IADD R7, R0, 0x1, R7 ;  /* 0x0000000100077824 */ /* 0x000fca00078e0207 */
[----:B------:R-:W-:Y:S02]  /*0170*/  ISETP.GE.AND P0, PT, R7, R12, PT ;  /* 0x0000000c0700720c */ /* 0x000fe40003f06270 */
[----:B--2---:R-:W-:-:S05]  /*0180*/  F2FP.F16.F32.PACK_AB R5, RZ, R4 ;  /* 0x00000004ff05723e */ /* 0x004fca00000000ff */
[----:B------:R0:W-:Y:S06]  /*0190*/  STS.U16 [R8], R5 ;  /* 0x0000000508007388 */ /* 0x0001ec0000000400 */
[----:B------:R-:W-:Y:S05]  /*01a0*/  @!P0 BRA `(.L_x_207) ;  /* 0xfffffffc00dc8947 */ /* 0x000fea000383ffff */
.L_x_206:
[----:B------:R-:W-:Y:S05]  /*01b0*/  BSYNC B0 ;  /* 0x0000000000007941 */ /* 0x000fea0003800000 */
.L_x_205:
        /* <DEDUP_REMOVED lines=13> */
.L_x_211:
        /* <DEDUP_REMOVED lines=14> */
[-C--:B---3--:R-:W-:Y:S02]  /*0370*/  HMUL2 R11, R11, R3.reuse.H0_H0 ;  /* 0x200000030b0b7232 */ /* 0x088fe40000000000 */
[-C--:B------:R-:W-:Y:S02]  /*0380*/  HMUL2 R10, R10, R3.reuse.H0_H0 ;  /* 0x200000030a0a7232 */ /* 0x080fe40000000000 */
[-C--:B------:R-:W-:Y:S02]  /*0390*/  HMUL2 R9, R9, R3.reuse.H0_H0 ;  /* 0x2000000309097232 */ /* 0x080fe40000000000 */
[----:B------:R-:W-:Y:S01]  /*03a0*/  HMUL2 R8, R8, R3.H0_H0 ;  /* 0x2000000308087232 */ /* 0x000fe20000000000 */
[----:B------:R-:W-:Y:S06]  /*03b0*/  BRA `(.L_x_210) ;  /* 0x0000000000107947 */ /* 0x000fec0003800000 */
.L_x_209:
[----:B0-----:R-:W-:Y:S02]  /*03c0*/  PRMT R8, RZ, 0x5410, RZ ;  /* 0x00005410ff087816 */ /* 0x001fe400000000ff */
[----:B------:R-:W-:Y:S02]  /*03d0*/  PRMT R9, RZ, 0x5410, RZ ;  /* 0x00005410ff097816 */ /* 0x000fe400000000ff */
[----:B------:R-:W-:Y:S02]  /*03e0*/  PRMT R10, RZ, 0x5410, RZ ;  /* 0x00005410ff0a7816 */ /* 0x000fe400000000ff */
[----:B------:R-:W-:-:S07]  /*03f0*/  PRMT R11, RZ, 0x5410, RZ ;  /* 0x00005410ff0b7816 */ /* 0x000fce00000000ff */
.L_x_210:
        /* <DEDUP_REMOVED lines=9> */
.L_x_208:
[----:B------:R-:W-:-:S05]  /*0490*/  VIADD R2, R12, 0xfffffffe ;  /* 0xfffffffe0c027836 */ /* 0x000fca0000000000 */
[----:B------:R-:W-:-:S13]  /*04a0*/  ISETP.GE.U32.AND P0, PT, R2, 0x3, PT ;  /* 0x000000030200780c */ /* 0x000fda0003f06070 */
.L_x_219:
        /* <DEDUP_REMOVED lines=21> */
.L_x_212:
[----:B------:R-:W-:Y:S02]  /*0600*/  PRMT R4, RZ, 0x5410, RZ ;  /* 0x00005410ff047816 */ /* 0x000fe400000000ff */
[----:B0-----:R-:W-:Y:S02]  /*0610*/  PRMT R5, RZ, 0x5410, RZ ;  /* 0x00005410ff057816 */ /* 0x001fe400000000ff */
[----:B------:R-:W-:Y:S02]  /*0620*/  PRMT R2, RZ, 0x5410, RZ ;  /* 0x00005410ff027816 */ /* 0x000fe400000000ff */
[----:B------:R-:W-:-:S07]  /*0630*/  PRMT R3, RZ, 0x5410, RZ ;  /* 0x00005410ff037816 */ /* 0x000fce00000000ff */
.L_x_213:
        /* <DEDUP_REMOVED lines=11> */
.L_x_215:
        /* <DEDUP_REMOVED lines=18> */
[CCC-:B---3--:R-:W-:Y:S02]  /*0810*/  @P1 HFMA2 R25, R8.reuse.H0_H0, R23.reuse.H0_H0, R4.reuse.H0_H0 ;  /* 0x2000001708191231 */ /* 0x1c8fe40000040804 */
[-C--:B------:R-:W-:Y:S01]  /*0820*/  @P1 HFMA2 R27, R8.H1_H1, R23.reuse.H0_H0, R4.H1_H1 ;  /* 0x20000017081b1231 */ /* 0x080fe20000060c04 */
[----:B----4-:R-:W-:Y:S01]  /*0830*/  ISETP.NE.AND P2, PT, R12, -0x1, PT ;  /* 0xffffffff0c00780c */ /* 0x010fe20003f45270 */
[CCC-:B------:R-:W-:Y:S02]  /*0840*/  @P1 HFMA2 R24, R9.reuse.H0_H0, R23.reuse.H0_H0, R5.reuse.H0_H0 ;  /* 0x2000001709181231 */ /* 0x1c0fe40000040805 */
[-C--:B------:R-:W-:Y:S02]  /*0850*/  @P1 HFMA2 R26, R9.H1_H1, R23.reuse.H0_H0, R5.H1_H1 ;  /* 0x20000017091a1231 */ /* 0x080fe40000060c05 */
[----:B------:R-:W-:-:S02]  /*0860*/  @P1 HFMA2 R20, R10.H0_H0, R23.H0_H0, R2.H0_H0 ;  /* 0x200000170a141231 */ /* 0x000fc40000040802 */
[-C--:B------:R-:W-:Y:S02]  /*0870*/  @P1 HFMA2 R21, R10.H1_H1, R23.reuse.H0_H0, R2.H1_H1 ;  /* 0x200000170a151231 */ /* 0x080fe40000060c02 */
[CCC-:B------:R-:W-:Y:S02]  /*0880*/  @P1 HFMA2 R22, R11.reuse.H0_H0, R23.reuse.H0_H0, R3.reuse.H0_H0 ;  /* 0x200000170b161231 */ /* 0x1c0fe40000040803 */
[----:B------:R-:W-:Y:S02]  /*0890*/  @P1 HFMA2 R23, R11.H1_H1, R23.H0_H0, R3.H1_H1 ;  /* 0x200000170b171231 */ /* 0x000fe40000060c03 */
        /* <DEDUP_REMOVED lines=27> */
[CCC-:B---3--:R-:W-:Y:S01]  /*0a50*/  @P2 HFMA2 R20, R12.reuse.H0_H0, R27.reuse.H0_H0, R4.reuse.H0_H0 ;  /* 0x2000001b0c142231 */ /* 0x1c8fe20000040804 */
[----:B------:R-:W-:Y:S01]  /*0a60*/  @P1 PRMT R3, R22, 0x7610, R3 ;  /* 0x0000761016031816 */ /* 0x000fe20000000003 */
[CCC-:B------:R-:W-:Y:S01]  /*0a70*/  @P2 HFMA2 R22, R13.reuse.H0_H0, R27.reuse.H0_H0, R5.reuse.H0_H0 ;  /* 0x2000001b0d162231 */ /* 0x1c0fe20000040805 */
[----:B------:R-:W-:Y:S01]  /*0a80*/  @P1 PRMT R2, R2, 0x5410, R21 ;  /* 0x0000541002021816 */ /* 0x000fe20000000015 */
[-C--:B------:R-:W-:Y:S01]  /*0a90*/  @P2 HFMA2 R21, R12.H1_H1, R27.reuse.H0_H0, R4.H1_H1 ;  /* 0x2000001b0c152231 */ /* 0x080fe20000060c04 */
[----:B------:R-:W-:Y:S01]  /*0aa0*/  @P1 PRMT R3, R3, 0x5410, R23 ;  /* 0x0000541003031816 */ /* 0x000fe20000000017 */
[----:B------:R-:W-:-:S02]  /*0ab0*/  @P2 HFMA2 R24, R13.H1_H1, R27.H0_H0, R5.H1_H1 ;  /* 0x2000001b0d182231 */ /* 0x000fc40000060c05 */
[CCC-:B------:R-:W-:Y:S02]  /*0ac0*/  @P2 HFMA2 R23, R14.reuse.H0_H0, R27.reuse.H0_H0, R2.reuse.H0_H0 ;  /* 0x2000001b0e172231 */ /* 0x1c0fe40000040802 */
[-C--:B------:R-:W-:Y:S02]  /*0ad0*/  @P2 HFMA2 R26, R14.H1_H1, R27.reuse.H0_H0, R2.H1_H1 ;  /* 0x2000001b0e1a2231 */ /* 0x080fe40000060c02 */
[CCC-:B------:R-:W-:Y:S02]  /*0ae0*/  @P2 HFMA2 R25, R15.reuse.H0_H0, R27.reuse.H0_H0, R3.reuse.H0_H0 ;  /* 0x2000001b0f192231 */ /* 0x1c0fe40000040803 */
[----:B------:R-:W-:Y:S01]  /*0af0*/  @P2 HFMA2 R27, R15.H1_H1, R27.H0_H0, R3.H1_H1 ;  /* 0x2000001b0f1b2231 */ /* 0x000fe20000060c03 */
        /* <DEDUP_REMOVED lines=22> */
[----:B----4-:R-:W-:-:S02]  /*0c60*/  @P3 HFMA2 R20, R8.H0_H0, R30.H0_H0, R4.H0_H0 ;  /* 0x2000001e08143231 */ /* 0x010fc40000040804 */
[-C--:B------:R-:W-:Y:S02]  /*0c70*/  @P3 HFMA2 R19, R9.H0_H0, R30.reuse.H0_H0, R5.H0_H0 ;  /* 0x2000001e09133231 */ /* 0x080fe40000040805 */
[-C--:B------:R-:W-:Y:S02]  /*0c80*/  @P3 HFMA2 R21, R10.H0_H0, R30.reuse.H0_H0, R2.H0_H0 ;  /* 0x2000001e0a153231 */ /* 0x080fe40000040802 */
[-C--:B------:R-:W-:Y:S02]  /*0c90*/  @P3 HFMA2 R22, R11.H0_H0, R30.reuse.H0_H0, R3.H0_H0 ;  /* 0x2000001e0b163231 */ /* 0x080fe40000040803 */
[-C--:B------:R-:W-:Y:S01]  /*0ca0*/  @P3 HFMA2 R8, R8.H1_H1, R30.reuse.H0_H0, R4.H1_H1 ;  /* 0x2000001e08083231 */ /* 0x080fe20000060c04 */
[----:B------:R-:W-:Y:S01]  /*0cb0*/  @P3 PRMT R4, R20, 0x7610, R4 ;  /* 0x0000761014043816 */ /* 0x000fe20000000004 */
[-C--:B------:R-:W-:Y:S01]  /*0cc0*/  @P3 HFMA2 R9, R9.H1_H1, R30.reuse.H0_H0, R5.H1_H1 ;  /* 0x2000001e09093231 */ /* 0x080fe20000060c05 */
[----:B------:R-:W-:Y:S01]  /*0cd0*/  @P3 PRMT R5, R19, 0x7610, R5 ;  /* 0x0000761013053816 */ /* 0x000fe20000000005 */
[-C--:B------:R-:W-:Y:S01]  /*0ce0*/  @P3 HFMA2 R10, R10.H1_H1, R30.reuse.H0_H0, R2.H1_H1 ;  /* 0x2000001e0a0a3231 */ /* 0x080fe20000060c02 */
[----:B------:R-:W-:Y:S01]  /*0cf0*/  @P3 PRMT R2, R21, 0x7610, R2 ;  /* 0x0000761015023816 */ /* 0x000fe20000000002 */
[----:B------:R-:W-:Y:S01]  /*0d00*/  @P3 HFMA2 R11, R11.H1_H1, R30.H0_H0, R3.H1_H1 ;  /* 0x2000001e0b0b3231 */ /* 0x000fe20000060c03 */
[----:B------:R-:W-:-:S02]  /*0d10*/  @P3 PRMT R3, R22, 0x7610, R3 ;  /* 0x0000761016033816 */ /* 0x000fc40000000003 */
[----:B------:R-:W-:Y:S02]  /*0d20*/  @P3 PRMT R4, R4, 0x5410, R8 ;  /* 0x0000541004043816 */ /* 0x000fe40000000008 */
[----:B------:R-:W-:Y:S02]  /*0d30*/  @P3 PRMT R5, R5, 0x5410, R9 ;  /* 0x0000541005053816 */ /* 0x000fe40000000009 */
[----:B------:R-:W-:Y:S02]  /*0d40*/  @P3 PRMT R2, R2, 0x5410, R10 ;  /* 0x0000541002023816 */ /* 0x000fe4000000000a */
[----:B------:R-:W-:Y:S01]  /*0d50*/  @P3 PRMT R3, R3, 0x5410, R11 ;  /* 0x0000541003033816 */ /* 0x000fe2000000000b */
[-C--:B---3--:R-:W-:Y:S02]  /*0d60*/  @P4 HFMA2 R8, R12.H0_H0, R31.reuse.H0_H0, R4.H0_H0 ;  /* 0x2000001f0c084231 */ /* 0x088fe40000040804 */
[-C--:B------:R-:W-:Y:S02]  /*0d70*/  @P4 HFMA2 R9, R13.H0_H0, R31.reuse.H0_H0, R5.H0_H0 ;  /* 0x2000001f0d094231 */ /* 0x080fe40000040805 */
[----:B------:R-:W-:-:S02]  /*0d80*/  @P4 HFMA2 R10, R14.H0_H0, R31.H0_H0, R2.H0_H0 ;  /* 0x2000001f0e0a4231 */ /* 0x000fc40000040802 */
        /* <DEDUP_REMOVED lines=8> */
[----:B------:R-:W-:Y:S02]  /*0e10*/  @P4 PRMT R3, R11, 0x7610, R3 ;  /* 0x000076100b034816 */ /* 0x000fe40000000003 */
[----:B------:R-:W-:-:S02]  /*0e20*/  @P4 PRMT R4, R4, 0x5410, R12 ;  /* 0x0000541004044816 */ /* 0x000fc4000000000c */
[----:B------:R-:W-:Y:S02]  /*0e30*/  @P4 PRMT R5, R5, 0x5410, R13 ;  /* 0x0000541005054816 */ /* 0x000fe4000000000d */
[----:B------:R-:W-:Y:S02]  /*0e40*/  @P4 PRMT R2, R2, 0x5410, R14 ;  /* 0x0000541002024816 */ /* 0x000fe4000000000e */
[----:B------:R-:W-:Y:S01]  /*0e50*/  @P4 PRMT R3, R3, 0x5410, R15 ;  /* 0x0000541003034816 */ /* 0x000fe2000000000f */
[----:B------:R-:W-:Y:S06]  /*0e60*/  @P1 BRA `(.L_x_215) ;  /* 0xfffffff800201947 */ /* 0x000fec000383ffff */
.L_x_214:
        /* <DEDUP_REMOVED lines=26> */
[-C--:B---3--:R-:W-:Y:S02]  /*1010*/  HFMA2 R3, R11, R15.reuse.H0_H0, R3 ;  /* 0x2000000f0b037231 */ /* 0x088fe40000000003 */
[-C--:B------:R-:W-:Y:S02]  /*1020*/  HFMA2 R2, R10, R15.reuse.H0_H0, R2 ;  /* 0x2000000f0a027231 */ /* 0x080fe40000000002 */
[-C--:B------:R-:W-:Y:S02]  /*1030*/  HFMA2 R5, R9, R15.reuse.H0_H0, R5 ;  /* 0x2000000f09057231 */ /* 0x080fe40000000005 */
[----:B------:R-:W-:-:S07]  /*1040*/  HFMA2 R4, R8, R15.H0_H0, R4 ;  /* 0x2000000f08047231 */ /* 0x000fce0000000004 */
.L_x_217:
        /* <DEDUP_REMOVED lines=20> */
[-C--:B---3--:R-:W-:Y:S02]  /*1190*/  HFMA2 R3, R11, R14.reuse.H0_H0, R3 ;  /* 0x2000000e0b037231 */ /* 0x088fe40000000003 */
[-C--:B------:R-:W-:Y:S02]  /*11a0*/  HFMA2 R2, R10, R14.reuse.H0_H0, R2 ;  /* 0x2000000e0a027231 */ /* 0x080fe40000000002 */
[-C--:B------:R-:W-:Y:S02]  /*11b0*/  HFMA2 R5, R9, R14.reuse.H0_H0, R5 ;  /* 0x2000000e09057231 */ /* 0x080fe40000000005 */
[----:B------:R-:W-:-:S07]  /*11c0*/  HFMA2 R4, R8, R14.H0_H0, R4 ;  /* 0x2000000e08047231 */ /* 0x000fce0000000004 */
.L_x_218:
        /* <DEDUP_REMOVED lines=23> */
.L_x_216:
        /* <DEDUP_REMOVED lines=16> */
.L_x_220:
        /* <DEDUP_REMOVED lines=12> */
.L_x_805:


//--------------------- .text._Z20moe_unpermute_kernelI6__halfS0_Lb0EEvPKT_PS1_PKiPKfiii --------------------------
	.section	.text._Z20moe_unpermute_kernelI6__halfS0_Lb0EEvPKT_PS1_PKiPKfiii,"ax",@progbits
	.align	128
        .global         _Z20moe_unpermute_kernelI6__halfS0_Lb0EEvPKT_PS1_PKiPKfiii
        .type           _Z20moe_unpermute_kernelI6__halfS0_Lb0EEvPKT_PS1_PKiPKfiii,@function
        .size           _Z20moe_unpermute_kernelI6__halfS0_Lb0EEvPKT_PS1_PKiPKfiii,(.L_x_806 - _Z20moe_unpermute_kernelI6__halfS0_Lb0EEvPKT_PS1_PKiPKfiii)
        .other          _Z20moe_unpermute_kernelI6__halfS0_Lb0EEvPKT_PS1_PKiPKfiii,@"STO_CUDA_ENTRY STV_DEFAULT"
_Z20moe_unpermute_kernelI6__halfS0_Lb0EEvPKT_PS1_PKiPKfiii:
.text._Z20moe_unpermute_kernelI6__halfS0_Lb0EEvPKT_PS1_PKiPKfiii:
        /* <DEDUP_REMOVED lines=17> */
.L_x_222:
        /* <DEDUP_REMOVED lines=31> */
.L_x_221:
[----:B------:R-:W-:Y:S01]  /*0300*/  VIADD R25, R25, 0xffffffff ;  /* 0xffffffff19197836 */ /* 0x000fe20000000000 */
[----:B------:R-:W-:-:S04]  /*0310*/  ULDC UR16, c[0x0][0x230] ;  /* 0x00008c0000107ab9 */ /* 0x000fc80000000800 */
[----:B------:R-:W-:-:S05]  /*0320*/  LOP3.LUT R26, R25, 0x3, RZ, 0xc0, !PT ;  /* 0x00000003191a7812 */ /* 0x000fca00078ec0ff */
[----:B------:R-:W-:-:S07]  /*0330*/  IMAD.IADD R25, R25, 0x1, -R26 ;  /* 0x0000000119197824 */ /* 0x000fce00078e0a1a */
.L_x_228:
        /* <DEDUP_REMOVED lines=37> */
.L_x_224:
        /* <DEDUP_REMOVED lines=46> */
[----:B--2---:R-:W-:Y:S01]  /*0870*/  @P1 HADD2 R22, R22.H0_H0, R5.H0_H0 ;  /* 0x2000000516161230 */ /* 0x004fe20000000800 */
        /* <DEDUP_REMOVED lines=9> */
[----:B------:R-:W-:Y:S02]  /*0910*/  @P1 HADD2 R20, R20.H0_H0, R5.H1_H1 ;  /* 0x3000000514141230 */ /* 0x000fe40000000800 */
[----:B------:R-:W-:Y:S02]  /*0920*/  VIADD R29, R29, 0x4 ;  /* 0x000000041d1d7836 */ /* 0x000fe40000000000 */
[--C-:B------:R-:W-:Y:S02]  /*0930*/  @P1 HADD2 R2, R2.H0_H0, R6.reuse.H0_H0 ;  /* 0x2000000602021230 */ /* 0x100fe40000000800 */
[----:B------:R-:W-:Y:S02]  /*0940*/  @P1 HADD2 R21, R21.H0_H0, R6.H1_H1 ;  /* 0x3000000615151230 */ /* 0x000fe40000000800 */
[--C-:B------:R-:W-:Y:S02]  /*0950*/  @P1 HADD2 R24, R24.H0_H0, R4.reuse.H0_H0 ;  /* 0x2000000418181230 */ /* 0x100fe40000000800 */
[----:B------:R-:W-:-:S02]  /*0960*/  @P1 HADD2 R23, R23.H0_H0, R4.H1_H1 ;  /* 0x3000000417171230 */ /* 0x000fc40000000800 */
[--C-:B------:R-:W-:Y:S02]  /*0970*/  @P1 HADD2 R3, R3.H0_H0, R7.reuse.H0_H0 ;  /* 0x2000000703031230 */ /* 0x100fe40000000800 */
[----:B------:R-:W-:Y:S01]  /*0980*/  @P1 HADD2 R0, R0.H0_H0, R7.H1_H1 ;  /* 0x3000000700001230 */ /* 0x000fe20000000800 */
[----:B------:R-:W-:Y:S01]  /*0990*/  ISETP.NE.AND P1, PT, R30, RZ, PT ;  /* 0x000000ff1e00720c */ /* 0x000fe20003f25270 */
[--C-:B---3--:R-:W-:Y:S02]  /*09a0*/  @P2 HADD2 R22, R22.H0_H0, R9.reuse.H0_H0 ;  /* 0x2000000916162230 */ /* 0x108fe40000000800 */
[----:B------:R-:W-:Y:S02]  /*09b0*/  @P2 HADD2 R20, R20.H0_H0, R9.H1_H1 ;  /* 0x3000000914142230 */ /* 0x000fe40000000800 */
[--C-:B------:R-:W-:Y:S02]  /*09c0*/  @P2 HADD2 R2, R2.H0_H0, R10.reuse.H0_H0 ;  /* 0x2000000a02022230 */ /* 0x100fe40000000800 */
[----:B------:R-:W-:-:S02]  /*09d0*/  @P2 HADD2 R21, R21.H0_H0, R10.H1_H1 ;  /* 0x3000000a15152230 */ /* 0x000fc40000000800 */
[--C-:B------:R-:W-:Y:S02]  /*09e0*/  @P2 HADD2 R24, R24.H0_H0, R8.reuse.H0_H0 ;  /* 0x2000000818182230 */ /* 0x100fe40000000800 */
[----:B------:R-:W-:Y:S02]  /*09f0*/  @P2 HADD2 R23, R23.H0_H0, R8.H1_H1 ;  /* 0x3000000817172230 */ /* 0x000fe40000000800 */
[--C-:B------:R-:W-:Y:S02]  /*0a00*/  @P2 HADD2 R3, R3.H0_H0, R11.reuse.H0_H0 ;  /* 0x2000000b03032230 */ /* 0x100fe40000000800 */
[----:B------:R-:W-:Y:S02]  /*0a10*/  @P2 HADD2 R0, R0.H0_H0, R11.H1_H1 ;  /* 0x3000000b00002230 */ /* 0x000fe40000000800 */
[--C-:B----4-:R-:W-:Y:S02]  /*0a20*/  @P3 HADD2 R22, R22.H0_H0, R13.reuse.H0_H0 ;  /* 0x2000000d16163230 */ /* 0x110fe40000000800 */
[----:B------:R-:W-:-:S02]  /*0a30*/  @P3 HADD2 R20, R20.H0_H0, R13.H1_H1 ;  /* 0x3000000d14143230 */ /* 0x000fc40000000800 */
[--C-:B------:R-:W-:Y:S02]  /*0a40*/  @P3 HADD2 R2, R2.H0_H0, R14.reuse.H0_H0 ;  /* 0x2000000e02023230 */ /* 0x100fe40000000800 */
[----:B------:R-:W-:Y:S02]  /*0a50*/  @P3 HADD2 R21, R21.H0_H0, R14.H1_H1 ;  /* 0x3000000e15153230 */ /* 0x000fe40000000800 */
[--C-:B------:R-:W-:Y:S02]  /*0a60*/  @P3 HADD2 R24, R24.H0_H0, R12.reuse.H0_H0 ;  /* 0x2000000c18183230 */ /* 0x100fe40000000800 */
[----:B------:R-:W-:Y:S02]  /*0a70*/  @P3 HADD2 R23, R23.H0_H0, R12.H1_H1 ;  /* 0x3000000c17173230 */ /* 0x000fe40000000800 */
[--C-:B------:R-:W-:Y:S02]  /*0a80*/  @P3 HADD2 R3, R3.H0_H0, R15.reuse.H0_H0 ;  /* 0x2000000f03033230 */ /* 0x100fe40000000800 */
[----:B------:R-:W-:-:S02]  /*0a90*/  @P3 HADD2 R0, R0.H0_H0, R15.H1_H1 ;  /* 0x3000000f00003230 */ /* 0x000fc40000000800 */
[--C-:B--2---:R-:W-:Y:S02]  /*0aa0*/  @P4 HADD2 R22, R22.H0_H0, R17.reuse.H0_H0 ;  /* 0x2000001116164230 */ /* 0x104fe40000000800 */
[----:B------:R-:W-:Y:S02]  /*0ab0*/  @P4 HADD2 R20, R20.H0_H0, R17.H1_H1 ;  /* 0x3000001114144230 */ /* 0x000fe40000000800 */
[--C-:B------:R-:W-:Y:S02]  /*0ac0*/  @P4 HADD2 R2, R2.H0_H0, R18.reuse.H0_H0 ;  /* 0x2000001202024230 */ /* 0x100fe40000000800 */
[----:B------:R-:W-:Y:S02]  /*0ad0*/  @P4 HADD2 R21, R21.H0_H0, R18.H1_H1 ;  /* 0x3000001215154230 */ /* 0x000fe40000000800 */
[--C-:B------:R-:W-:Y:S02]  /*0ae0*/  @P4 HADD2 R24, R24.H0_H0, R16.reuse.H0_H0 ;  /* 0x2000001018184230 */ /* 0x100fe40000000800 */
[----:B------:R-:W-:-:S02]  /*0af0*/  @P4 HADD2 R23, R23.H0_H0, R16.H1_H1 ;  /* 0x3000001017174230 */ /* 0x000fc40000000800 */
[--C-:B------:R-:W-:Y:S02]  /*0b00*/  @P4 HADD2 R3, R3.H0_H0, R19.reuse.H0_H0 ;  /* 0x2000001303034230 */ /* 0x100fe40000000800 */
[----:B------:R-:W-:Y:S01]  /*0b10*/  @P4 HADD2 R0, R0.H0_H0, R19.H1_H1 ;  /* 0x3000001300004230 */ /* 0x000fe20000000800 */
[----:B------:R-:W-:Y:S06]  /*0b20*/  @P1 BRA `(.L_x_224) ;  /* 0xfffffff800981947 */ /* 0x000fec000383ffff */
.L_x_223:
        /* <DEDUP_REMOVED lines=23> */
[----:B--2---:R-:W-:Y:S02]  /*0ca0*/  HFMA2.MMA R3, R3, 1, 1, R7 ;  /* 0x3c003c0003037835 */ /* 0x004fe40000000007 */
[----:B------:R-:W-:Y:S01]  /*0cb0*/  HADD2 R2, R2, R6 ;  /* 0x0000000602027230 */ /* 0x000fe20000000000 */
[----:B------:R-:W-:Y:S01]  /*0cc0*/  HFMA2.MMA R22, R22, 1, 1, R5 ;  /* 0x3c003c0016167835 */ /* 0x000fe20000000005 */
[----:B------:R-:W-:-:S03]  /*0cd0*/  HADD2 R24, R24, R4 ;  /* 0x0000000418187230 */ /* 0x000fc60000000000 */
[----:B------:R-:W-:Y:S02]  /*0ce0*/  PRMT R21, R2, 0x7632, R21 ;  /* 0x0000763202157816 */ /* 0x000fe40000000015 */
[----:B------:R-:W-:Y:S02]  /*0cf0*/  PRMT R23, R24, 0x7632, R23 ;  /* 0x0000763218177816 */ /* 0x000fe40000000017 */
[----:B------:R-:W-:Y:S02]  /*0d00*/  PRMT R0, R3, 0x7632, R0 ;  /* 0x0000763203007816 */ /* 0x000fe40000000000 */
[----:B------:R-:W-:-:S07]  /*0d10*/  PRMT R20, R22, 0x7632, R20 ;  /* 0x0000763216147816 */ /* 0x000fce0000000014 */
.L_x_226:
        /* <DEDUP_REMOVED lines=30> */
.L_x_227:
        /* <DEDUP_REMOVED lines=28> */
.L_x_225:
        /* <DEDUP_REMOVED lines=16> */
.L_x_229:
        /* <DEDUP_REMOVED lines=12> */
.L_x_806:


//--------------------- .text._Z20moe_unpermute_kernelIffLb1EEvPKT_PS0_PKiPKfiii --------------------------
	.section	.text._Z20moe_unpermute_kernelIffLb1EEvPKT_PS0_PKiPKfiii,"ax",@progbits
	.align	128
        .global         _Z20moe_unpermute_kernelIffLb1EEvPKT_PS0_PKiPKfiii
        .type           _Z20moe_unpermute_kernelIffLb1EEvPKT_PS0_PKiPKfiii,@function
        .size           _Z20moe_unpermute_kernelIffLb1EEvPKT_PS0_PKiPKfiii,(.L_x_807 - _Z20moe_unpermute_kernelIffLb1EEvPKT_PS0_PKiPKfiii)
        .other          _Z20moe_unpermute_kernelIffLb1EEvPKT_PS0_PKiPKfiii,@"STO_CUDA_ENTRY STV_DEFAULT"
_Z20moe_unpermute_kernelIffLb1EEvPKT_PS0_PKiPKfiii:
.text._Z20moe_unpermute_kernelIffLb1EEvPKT_PS0_PKiPKfiii:
        /* <DEDUP_REMOVED lines=18> */
.L_x_232:
[----:B------:R-:W-:-:S04]  /*0120*/  IMAD R5, R8, R10, R7 ;  /* 0x0000000a08057224 */ /* 0x000fc800078e0207 */
[----:B0-2---:R-:W-:-:S06]  /*0130*/  IMAD.WIDE R4, R5, 0x4, R2 ;  /* 0x0000000405047825 */ /* 0x005fcc00078e0202 */
[----:B------:R-:W2:Y:S01]  /*0140*/  LDG.E R4, desc[UR6][R4.64] ;  /* 0x0000000604047981 */ /* 0x000ea2000c1e1900 */
[----:B------:R-:W-:Y:S02]  /*0150*/  IMAD R9, R7, 0x4, R6 ;  /* 0x0000000407097824 */ /* 0x000fe400078e0206 */
[----:B------:R-:W-:-:S05]  /*0160*/  IMAD.IADD R7, R0, 0x1, R7 ;  /* 0x0000000100077824 */ /* 0x000fca00078e0207 */
[----:B------:R-:W-:Y:S01]  /*0170*/  ISETP.GE.AND P0, PT, R7, R10, PT ;  /* 0x0000000a0700720c */ /* 0x000fe20003f06270 */
[----:B--2---:R0:W-:-:S12]  /*0180*/  STS [R9], R4 ;  /* 0x0000000409007388 */ /* 0x0041d80000000800 */
[----:B------:R-:W-:Y:S05]  /*0190*/  @!P0 BRA `(.L_x_232) ;  /* 0xfffffffc00e08947 */ /* 0x000fea000383ffff */
.L_x_231:
[----:B------:R-:W-:Y:S05]  /*01a0*/  BSYNC B0 ;  /* 0x0000000000007941 */ /* 0x000fea0003800000 */
.L_x_230:
[----:B------:R-:W-:Y:S06]  /*01b0*/  BAR.SYNC.DEFER_BLOCKING 0x0 ;  /* 0x0000000000007b1d */ /* 0x000fec0000010000 */
[----:B------:R-:W-:Y:S05]  /*01c0*/  @P1 EXIT ;  /* 0x000000000000194d */ /* 0x000fea0003800000 */
[----:B------:R-:W1:Y:S01]  /*01d0*/  LDC.64 R28, c[0x0][0x220] ;  /* 0x00008800ff1c7b82 */ /* 0x000e620000000a00 */
[----:B------:R-:W-:Y:S01]  /*01e0*/  ISETP.GT.AND P0, PT, R10, 0x1, PT ;  /* 0x000000010a00780c */ /* 0x000fe20003f04270 */
[----:B------:R-:W-:Y:S01]  /*01f0*/  IMAD R20, R8, UR5, RZ ;  /* 0x0000000508147c24 */ /* 0x000fe2000f8e02ff */
[----:B------:R-:W-:Y:S01]  /*0200*/  ULDC UR8, c[0x0][0x238] ;  /* 0x00008e0000087ab9 */ /* 0x000fe20000000800 */
[----:B------:R-:W-:-:S03]  /*0210*/  ULDC.64 UR4, c[0x0][0x218] ;  /* 0x0000860000047ab9 */ /* 0x000fc60000000a00 */
[----:B------:R-:W-:Y:S01]  /*0220*/  SHF.R.S32.HI R0, RZ, 0x1f, R20 ;  /* 0x0000001fff007819 */ /* 0x000fe20000011414 */
[----:B------:R-:W2:Y:S01]  /*0230*/  LDC R2, c[0x0][RZ] ;  /* 0x00000000ff027b82 */ /* 0x000ea20000000800 */
[----:B-1----:R-:W-:-:S05]  /*0240*/  IMAD.WIDE R28, R8, 0x4, R28 ;  /* 0x00000004081c7825 */ /* 0x002fca00078e021c */
[----:B------:R-:W-:Y:S05]  /*0250*/  @P0 BRA `(.L_x_233) ;  /* 0x0000000000740947 */ /* 0x000fea0003800000 */
.L_x_234:
[----:B------:R-:W3:Y:S02]  /*0260*/  LDG.E R3, desc[UR6][R28.64] ;  /* 0x000000061c037981 */ /* 0x000ee4000c1e1900 */
[----:B---3--:R-:W-:-:S13]  /*0270*/  ISETP.NE.AND P0, PT, R3, -0x1, PT ;  /* 0xffffffff0300780c */ /* 0x008fda0003f05270 */
[----:B0-----:R-:W0:Y:S01]  /*0280*/  @P0 LDC.64 R8, c[0x0][0x210] ;  /* 0x00008400ff080b82 */ /* 0x001e220000000a00 */
[----:B-1----:R-:W-:Y:S01]  /*0290*/  @P0 IMAD R4, R3, UR8, RZ ;  /* 0x0000000803040c24 */ /* 0x002fe2000f8e02ff */
[----:B------:R-:W-:-:S04]  /*02a0*/  @P0 SHF.R.S32.HI R3, RZ, 0x1f, R23 ;  /* 0x0000001fff030819 */ /* 0x000fc80000011417 */
[----:B------:R-:W-:-:S04]  /*02b0*/  @P0 IADD3 R5, P1, R4, R23, RZ ;  /* 0x0000001704050210 */ /* 0x000fc80007f3e0ff */
[----:B------:R-:W-:Y:S02]  /*02c0*/  @P0 LEA.HI.X.SX32 R4, R4, R3, 0x1, P1 ;  /* 0x0000000304040211 */ /* 0x000fe400008f0eff */
[----:B0-----:R-:W-:-:S04]  /*02d0*/  @P0 LEA R8, P1, R5, R8, 0x2 ;  /* 0x0000000805080211 */ /* 0x001fc800078210ff */
[----:B------:R-:W-:-:S05]  /*02e0*/  @P0 LEA.HI.X R9, R5, R9, R4, 0x2, P1 ;  /* 0x0000000905090211 */ /* 0x000fca00008f1404 */
[----:B------:R-:W3:Y:S01]  /*02f0*/  @P0 LDG.E.LU.128 R4, desc[UR6][R8.64] ;  /* 0x0000000608040981 */ /* 0x000ee2000c3e1d00 */
[----:B------:R-:W-:Y:S02]  /*0300*/  @P0 MOV R3, 0x400 ;  /* 0x0000040000030802 */ /* 0x000fe40000000f00 */
[----:B------:R-:W-:Y:S01]  /*0310*/  IADD3 R11, P1, R20, R23, RZ ;  /* 0x00000017140b7210 */ /* 0x000fe20007f3e0ff */
[----:B------:R-:W0:Y:S03]  /*0320*/  @P0 S2R R10, SR_CgaCtaId ;  /* 0x00000000000a0919 */ /* 0x000e260000008800 */
[----:B------:R-:W-:Y:S01]  /*0330*/  LEA.HI.X.SX32 R12, R23, R0, 0x1, P1 ;  /* 0x00000000170c7211 */ /* 0x000fe200008f0eff */
[----:B--2---:R-:W-:Y:S01]  /*0340*/  IMAD R23, R2, 0x4, R23 ;  /* 0x0000000402177824 */ /* 0x004fe200078e0217 */
[----:B0-----:R-:W-:Y:S02]  /*0350*/  @P0 LEA R3, R10, R3, 0x18 ;  /* 0x000000030a030211 */ /* 0x001fe400078ec0ff */
[----:B------:R-:W-:-:S04]  /*0360*/  LEA R10, P1, R11, UR4, 0x2 ;  /* 0x000000040b0a7c11 */ /* 0x000fc8000f8210ff */
[----:B------:R-:W3:Y:S01]  /*0370*/  @P0 LDS R3, [R3] ;  /* 0x0000000003030984 */ /* 0x000ee20000000800 */
[----:B------:R-:W-:Y:S01]  /*0380*/  LEA.HI.X R11, R11, UR5, R12, 0x2, P1 ;  /* 0x000000050b0b7c11 */ /* 0x000fe200088f140c */
[-C--:B---3--:R-:W-:Y:S01]  /*0390*/  @P0 FMUL R7, R7, R3.reuse ;  /* 0x0000000307070220 */ /* 0x088fe20000400000 */
[-C--:B------:R-:W-:Y:S01]  /*03a0*/  @P0 FMUL R6, R6, R3.reuse ;  /* 0x0000000306060220 */ /* 0x080fe20000400000 */
[-C--:B------:R-:W-:Y:S01]  /*03b0*/  @P0 FMUL R5, R5, R3.reuse ;  /* 0x0000000305050220 */ /* 0x080fe20000400000 */
[----:B------:R-:W-:Y:S01]  /*03c0*/  @P0 FMUL R4, R4, R3 ;  /* 0x0000000304040220 */ /* 0x000fe20000400000 */
[----:B------:R-:W-:Y:S02]  /*03d0*/  @!P0 CS2R R6, SRZ ;  /* 0x0000000000068805 */ /* 0x000fe4000001ff00 */
[----:B------:R-:W-:Y:S02]  /*03e0*/  @!P0 CS2R R4, SRZ ;  /* 0x0000000000048805 */ /* 0x000fe4000001ff00 */
[----:B------:R-:W-:-:S03]  /*03f0*/  ISETP.GE.AND P0, PT, R23, UR8, PT ;  /* 0x0000000817007c0c */ /* 0x000fc6000bf06270 */
[----:B------:R1:W-:Y:S10]  /*0400*/  STG.E.128 desc[UR6][R10.64], R4 ;  /* 0x000000040a007986 */ /* 0x0003f4000c101d06 */
[----:B------:R-:W-:Y:S05]  /*0410*/  @!P0 BRA `(.L_x_234) ;  /* 0xfffffffc00908947 */ /* 0x000fea000383ffff */
[----:B------:R-:W-:Y:S05]  /*0420*/  EXIT ;  /* 0x000000000000794d */ /* 0x000fea0003800000 */
.L_x_233:
[C---:B--2---:R-:W-:Y:S02]  /*0430*/  VIADD R2, R10.reuse, 0xfffffffe ;  /* 0xfffffffe0a027836 */ /* 0x044fe40000000000 */
[----:B------:R-:W-:-:S03]  /*0440*/  VIADD R3, R10, 0xffffffff ;  /* 0xffffffff0a037836 */ /* 0x000fc60000000000 */
[----:B------:R-:W-:Y:S02]  /*0450*/  ISETP.GE.U32.AND P0, PT, R2, 0x3, PT ;  /* 0x000000030200780c */ /* 0x000fe40003f06070 */
[----:B------:R-:W-:-:S05]  /*0460*/  LOP3.LUT R2, R3, 0x3, RZ, 0xc0, !PT ;  /* 0x0000000303027812 */ /* 0x000fca00078ec0ff */
[----:B------:R-:W-:-:S07]  /*0470*/  IMAD.IADD R3, R3, 0x1, -R2 ;  /* 0x0000000103037824 */ /* 0x000fce00078e0a02 */
.L_x_241:
[----:B0-----:R-:W2:Y:S02]  /*0480*/  LDG.E R4, desc[UR6][R28.64] ;  /* 0x000000061c047981 */ /* 0x001ea4000c1e1900 */
[----:B--2---:R-:W-:-:S13]  /*0490*/  ISETP.NE.AND P1, PT, R4, -0x1, PT ;  /* 0xffffffff0400780c */ /* 0x004fda0003f25270 */
[----:B------:R-:W-:Y:S05]  /*04a0*/  @!P1 BRA `(.L_x_235) ;  /* 0x0000000000489947 */ /* 0x000fea0003800000 */
[----:B------:R-:W-:Y:S01]  /*04b0*/  ULDC UR4, c[0x0][0x238] ;  /* 0x00008e0000047ab9 */ /* 0x000fe20000000800 */
[----:B------:R-:W-:Y:S01]  /*04c0*/  SHF.R.S32.HI R5, RZ, 0x1f, R23 ;  /* 0x0000001fff057819 */ /* 0x000fe20000011417 */
[----:B------:R-:W-:Y:S01]  /*04d0*/  IMAD R4, R4, UR4, RZ ;  /* 0x0000000404047c24 */ /* 0x000fe2000f8e02ff */
[----:B------:R-:W-:-:S04]  /*04e0*/  ULDC.64 UR4, c[0x0][0x210] ;  /* 0x0000840000047ab9 */ /* 0x000fc80000000a00 */
[----:B------:R-:W-:-:S04]  /*04f0*/  IADD3 R6, P1, R4, R23, RZ ;  /* 0x0000001704067210 */ /* 0x000fc80007f3e0ff */
[----:B------:R-:W-:Y:S02]  /*0500*/  LEA.HI.X.SX32 R5, R4, R5, 0x1, P1 ;  /* 0x0000000504057211 */ /* 0x000fe400008f0eff */
[----:B------:R-:W-:-:S04]  /*0510*/  LEA R8, P1, R6, UR4, 0x2 ;  /* 0x0000000406087c11 */ /* 0x000fc8000f8210ff */
[----:B------:R-:W-:-:S05]  /*0520*/  LEA.HI.X R9, R6, UR5, R5, 0x2, P1 ;  /* 0x0000000506097c11 */ /* 0x000fca00088f1405 */
[----:B------:R-:W2:Y:S01]  /*0530*/  LDG.E.LU.128 R4, desc[UR6][R8.64] ;  /* 0x0000000608047981 */ /* 0x000ea2000c3e1d00 */
[----:B------:R-:W0:Y:S01]  /*0540*/  S2UR UR5, SR_CgaCtaId ;  /* 0x00000000000579c3 */ /* 0x000e220000008800 */
[----:B------:R-:W-:Y:S02]  /*0550*/  UMOV UR4, 0x400 ;  /* 0x0000040000047882 */ /* 0x000fe40000000000 */
[----:B0-----:R-:W-:-:S09]  /*0560*/  ULEA UR4, UR5, UR4, 0x18 ;  /* 0x0000000405047291 */ /* 0x001fd2000f8ec03f */
[----:B------:R-:W2:Y:S02]  /*0570*/  LDS R10, [UR4] ;  /* 0x00000004ff0a7984 */ /* 0x000ea40008000800 */
[-C--:B--2---:R-:W-:Y:S01]  /*0580*/  FMUL R4, R4, R10.reuse ;  /* 0x0000000a04047220 */ /* 0x084fe20000400000 */
[-C--:B------:R-:W-:Y:S01]  /*0590*/  FMUL R5, R5, R10.reuse ;  /* 0x0000000a05057220 */ /* 0x080fe20000400000 */
[-C--:B------:R-:W-:Y:S01]  /*05a0*/  FMUL R6, R6, R10.reuse ;  /* 0x0000000a06067220 */ /* 0x080fe20000400000 */
[----:B------:R-:W-:Y:S01]  /*05b0*/  FMUL R7, R7, R10 ;  /* 0x0000000a07077220 */ /* 0x000fe20000400000 */
[----:B------:R-:W-:Y:S06]  /*05c0*/  BRA `(.L_x_236) ;  /* 0x0000000000087947 */ /* 0x000fec0003800000 */
.L_x_235:
[----:B------:R-:W-:Y:S02]  /*05d0*/  CS2R R6, SRZ ;  /* 0x0000000000067805 */ /* 0x000fe4000001ff00 */
[----:B------:R-:W-:-:S07]  /*05e0*/  CS2R R4, SRZ ;  /* 0x0000000000047805 */ /* 0x000fce000001ff00 */
.L_x_236:
[----:B------:R-:W-:Y:S01]  /*05f0*/  ISETP.NE.AND P1, PT, R2, RZ, PT ;  /* 0x000000ff0200720c */ /* 0x000fe20003f25270 */
[----:B------:R-:W-:Y:S01]  /*0600*/  IMAD.MOV.U32 R22, RZ, RZ, 0x1 ;  /* 0x00000001ff167424 */ /* 0x000fe200078e00ff */
[----:B------:R-:W-:Y:S01]  /*0610*/  SHF.R.S32.HI R21, RZ, 0x1f, R23 ;  /* 0x0000001fff157819 */ /* 0x000fe20000011417 */
[----:B------:R-:W-:Y:S10]  /*0620*/  @!P0 BRA `(.L_x_237) ;  /* 0x0000000400308947 */ /* 0x000ff40003800000 */
[----:B------:R-:W0:Y:S01]  /*0630*/  S2R R8, SR_CgaCtaId ;  /* 0x0000000000087919 */ /* 0x000e220000008800 */
[----:B------:R-:W-:Y:S01]  /*0640*/  MOV R25, 0x400 ;  /* 0x0000040000197802 */ /* 0x000fe20000000f00 */
[----:B------:R-:W-:Y:S02]  /*0650*/  IMAD.MOV.U32 R22, RZ, RZ, 0x1 ;  /* 0x00000001ff167424 */ /* 0x000fe400078e00ff */
[----:B------:R-:W-:Y:S01]  /*0660*/  IMAD.MOV.U32 R26, RZ, RZ, R3 ;  /* 0x000000ffff1a7224 */ /* 0x000fe200078e0003 */
[----:B0-----:R-:W-:-:S07]  /*0670*/  LEA R25, R8, R25, 0x18 ;  /* 0x0000001908197211 */ /* 0x001fce00078ec0ff */
.L_x_238:
[----:B------:R-:W0:Y:S02]  /*0680*/  LDC R17, c[0x0][0x230] ;  /* 0x00008c00ff117b82 */ /* 0x000e240000000800 */
[----:B0-----:R-:W-:-:S04]  /*0690*/  IMAD R11, R22, R17, RZ ;  /* 0x00000011160b7224 */ /* 0x001fc800078e02ff */
[----:B------:R-:W-:-:S05]  /*06a0*/  IMAD.WIDE R10, R11, 0x4, R28 ;  /* 0x000000040b0a7825 */ /* 0x000fca00078e021c */
[----:B------:R-:W2:Y:S01]  /*06b0*/  LDG.E R12, desc[UR6][R10.64] ;  /* 0x000000060a0c7981 */ /* 0x000ea2000c1e1900 */
[----:B------:R-:W-:Y:S01]  /*06c0*/  IMAD.WIDE R18, R17, 0x4, R10 ;  /* 0x0000000411127825 */ /* 0x000fe200078e020a */
[----:B--2---:R-:W-:-:S13]  /*06d0*/  ISETP.NE.AND P2, PT, R12, -0x1, PT ;  /* 0xffffffff0c00780c */ /* 0x004fda0003f45270 */
[----:B------:R-:W0:Y:S08]  /*06e0*/  @P2 LDC R13, c[0x0][0x238] ;  /* 0x00008e00ff0d2b82 */ /* 0x000e300000000800 */
[----:B------:R-:W1:Y:S01]  /*06f0*/  @P2 LDC.64 R8, c[0x0][0x210] ;  /* 0x00008400ff082b82 */ /* 0x000e620000000a00 */
[----:B0-----:R-:W-:-:S05]  /*0700*/  @P2 IMAD R12, R12, R13, RZ ;  /* 0x0000000d0c0c2224 */ /* 0x001fca00078e02ff */
[----:B------:R-:W-:-:S04]  /*0710*/  @P2 IADD3 R13, P3, R12, R23, RZ ;  /* 0x000000170c0d2210 */ /* 0x000fc80007f7e0ff */
[----:B------:R-:W-:Y:S02]  /*0720*/  @P2 LEA.HI.X.SX32 R14, R12, R21, 0x1, P3 ;  /* 0x000000150c0e2211 */ /* 0x000fe400018f0eff */
[----:B-1----:R-:W-:-:S04]  /*0730*/  @P2 LEA R12, P3, R13, R8, 0x2 ;  /* 0x000000080d0c2211 */ /* 0x002fc800078610ff */
[----:B------:R-:W-:-:S06]  /*0740*/  @P2 LEA.HI.X R13, R13, R9, R14, 0x2, P3 ;  /* 0x000000090d0d2211 */ /* 0x000fcc00018f140e */
[----:B------:R-:W2:Y:S04]  /*0750*/  @P2 LDG.E.LU.128 R12, desc[UR6][R12.64] ;  /* 0x000000060c0c2981 */ /* 0x000ea8000c3e1d00 */
[----:B------:R0:W3:Y:S01]  /*0760*/  LDG.E R10, desc[UR6][R18.64] ;  /* 0x00000006120a7981 */ /* 0x0000e2000c1e1900 */
[----:B------:R-:W-:-:S05]  /*0770*/  IMAD R24, R22, 0x4, R25 ;  /* 0x0000000416187824 */ /* 0x000fca00078e0219 */
[----:B------:R-:W2:Y:S01]  /*0780*/  @P2 LDS R16, [R24] ;  /* 0x0000000018102984 */ /* 0x000ea20000000800 */
[----:B0-----:R-:W-:-:S04]  /*0790*/  IMAD.WIDE R18, R17, 0x4, R18 ;  /* 0x0000000411127825 */ /* 0x001fc800078e0212 */
[-C--:B--2---:R-:W-:Y:S01]  /*07a0*/  @P2 FFMA R4, R12, R16.reuse, R4 ;  /* 0x000000100c042223 */ /* 0x084fe20000000004 */
[-C--:B------:R-:W-:Y:S01]  /*07b0*/  @P2 FFMA R5, R13, R16.reuse, R5 ;  /* 0x000000100d052223 */ /* 0x080fe20000000005 */
[----:B------:R-:W-:Y:S01]  /*07c0*/  @P2 FFMA R6, R14, R16, R6 ;  /* 0x000000100e062223 */ /* 0x000fe20000000006 */
[----:B---3--:R-:W-:-:S13]  /*07d0*/  ISETP.NE.AND P3, PT, R10, -0x1, PT ;  /* 0xffffffff0a00780c */ /* 0x008fda0003f65270 */
[----:B------:R-:W0:Y:S01]  /*07e0*/  @P3 LDC R9, c[0x0][0x238] ;  /* 0x00008e00ff093b82 */ /* 0x000e220000000800 */
[----:B------:R-:W-:Y:S01]  /*07f0*/  @P2 FFMA R7, R15, R16, R7 ;  /* 0x000000100f072223 */ /* 0x000fe20000000007 */
[----:B------:R-:W1:Y:S01]  /*0800*/  @P3 LDS R27, [R24+0x4] ;  /* 0x00000400181b3984 */ /* 0x000e620000000800 */
[----:B0-----:R-:W-:-:S05]  /*0810*/  @P3 IMAD R10, R10, R9, RZ ;  /* 0x000000090a0a3224 */ /* 0x001fca00078e02ff */
[----:B------:R-:W0:Y:S01]  /*0820*/  @P3 LDC.64 R8, c[0x0][0x210] ;  /* 0x00008400ff083b82 */ /* 0x000e220000000a00 */
[----:B------:R-:W-:-:S04]  /*0830*/  @P3 IADD3 R11, P4, R10, R23, RZ ;  /* 0x000000170a0b3210 */ /* 0x000fc80007f9e0ff */
[----:B------:R-:W-:Y:S02]  /*0840*/  @P3 LEA.HI.X.SX32 R10, R10, R21, 0x1, P4 ;  /* 0x000000150a0a3211 */ /* 0x000fe400020f0eff */
[----:B0-----:R-:W-:-:S04]  /*0850*/  @P3 LEA R8, P4, R11, R8, 0x2 ;  /* 0x000000080b083211 */ /* 0x001fc800078810ff */
[----:B------:R-:W-:-:S06]  /*0860*/  @P3 LEA.HI.X R9, R11, R9, R10, 0x2, P4 ;  /* 0x000000090b093211 */ /* 0x000fcc00020f140a */
[----:B------:R-:W1:Y:S04]  /*0870*/  @P3 LDG.E.LU.128 R8, desc[UR6][R8.64] ;  /* 0x0000000608083981 */ /* 0x000e68000c3e1d00 */
[----:B------:R-:W2:Y:S01]  /*0880*/  LDG.E R12, desc[UR6][R18.64] ;  /* 0x00000006120c7981 */ /* 0x000ea2000c1e1900 */
[----:B------:R-:W-:-:S04]  /*0890*/  IMAD.WIDE R16, R17, 0x4, R18 ;  /* 0x0000000411107825 */ /* 0x000fc800078e0212 */
[----:B-1----:R-:W-:Y:S01]  /*08a0*/  @P3 FFMA R4, R8, R27, R4 ;  /* 0x0000001b08043223 */ /* 0x002fe20000000004 */
[----:B--2---:R-:W-:-:S13]  /*08b0*/  ISETP.NE.AND P4, PT, R12, -0x1, PT ;  /* 0xffffffff0c00780c */ /* 0x004fda0003f85270 */
[----:B------:R-:W0:Y:S02]  /*08c0*/  @P4 LDC R13, c[0x0][0x238] ;  /* 0x00008e00ff0d4b82 */ /* 0x000e240000000800 */
[----:B0-----:R-:W-:-:S06]  /*08d0*/  @P4 IMAD R14, R12, R13, RZ ;  /* 0x0000000d0c0e4224 */ /* 0x001fcc00078e02ff */
[----:B------:R-:W0:Y:S01]  /*08e0*/  @P4 LDC.64 R12, c[0x0][0x210] ;  /* 0x00008400ff0c4b82 */ /* 0x000e220000000a00 */
[----:B------:R-:W-:-:S04]  /*08f0*/  @P4 IADD3 R15, P2, R14, R23, RZ ;  /* 0x000000170e0f4210 */ /* 0x000fc80007f5e0ff */
[----:B------:R-:W-:Y:S02]  /*0900*/  @P4 LEA.HI.X.SX32 R14, R14, R21, 0x1, P2 ;  /* 0x000000150e0e4211 */ /* 0x000fe400010f0eff */
[----:B0-----:R-:W-:-:S04]  /*0910*/  @P4 LEA R12, P2, R15, R12, 0x2 ;  /* 0x0000000c0f0c4211 */ /* 0x001fc800078410ff */
[----:B------:R-:W-:-:S06]  /*0920*/  @P4 LEA.HI.X R13, R15, R13, R14, 0x2, P2 ;  /* 0x0000000d0f0d4211 */ /* 0x000fcc00010f140e */
[----:B------:R-:W2:Y:S04]  /*0930*/  @P4 LDG.E.LU.128 R12, desc[UR6][R12.64] ;  /* 0x000000060c0c4981 */ /* 0x000ea8000c3e1d00 */
[----:B------:R-:W3:Y:S01]  /*0940*/  LDG.E R16, desc[UR6][R16.64] ;  /* 0x0000000610107981 */ /* 0x000ee2000c1e1900 */
[-C--:B------:R-:W-:Y:S01]  /*0950*/  @P3 FFMA R5, R9, R27.reuse, R5 ;  /* 0x0000001b09053223 */ /* 0x080fe20000000005 */
[----:B------:R-:W-:Y:S01]  /*0960*/  @P3 FFMA R6, R10, R27, R6 ;  /* 0x0000001b0a063223 */ /* 0x000fe20000000006 */
[----:B---3--:R-:W-:-:S13]  /*0970*/  ISETP.NE.AND P2, PT, R16, -0x1, PT ;  /* 0xffffffff1000780c */ /* 0x008fda0003f45270 */
[----:B------:R-:W0:Y:S08]  /*0980*/  @P2 LDC R19, c[0x0][0x238] ;  /* 0x00008e00ff132b82 */ /* 0x000e300000000800 */
[----:B------:R-:W1:Y:S01]  /*0990*/  @P2 LDC.64 R8, c[0x0][0x210] ;  /* 0x00008400ff082b82 */ /* 0x000e620000000a00 */
[----:B0-----:R-:W-:-:S05]  /*09a0*/  @P2 IMAD R18, R16, R19, RZ ;  /* 0x0000001310122224 */ /* 0x001fca00078e02ff */
[----:B------:R-:W-:-:S04]  /*09b0*/  @P2 IADD3 R10, P5, R18, R23, RZ ;  /* 0x00000017120a2210 */ /* 0x000fc80007fbe0ff */
[----:B------:R-:W-:Y:S02]  /*09c0*/  @P2 LEA.HI.X.SX32 R19, R18, R21, 0x1, P5 ;  /* 0x0000001512132211 */ /* 0x000fe400028f0eff */
[C---:B-1----:R-:W-:Y:S02]  /*09d0*/  @P2 LEA R18, P5, R10.reuse, R8, 0x2 ;  /* 0x000000080a122211 */ /* 0x042fe400078a10ff */
[----:B------:R-:W2:Y:S02]  /*09e0*/  @P4 LDS R8, [R24+0x8] ;  /* 0x0000080018084984 */ /* 0x000ea40000000800 */
[----:B------:R-:W-:Y:S02]  /*09f0*/  @P2 LEA.HI.X R19, R10, R9, R19, 0x2, P5 ;  /* 0x000000090a132211 */ /* 0x000fe400028f1413 */
[----:B------:R-:W0:Y:S04]  /*0a00*/  @P2 LDS R9, [R24+0xc] ;  /* 0x00000c0018092984 */ /* 0x000e280000000800 */
[----:B------:R-:W0:Y:S01]  /*0a10*/  @P2 LDG.E.LU.128 R16, desc[UR6][R18.64] ;  /* 0x0000000612102981 */ /* 0x000e22000c3e1d00 */
[----:B------:R-:W-:-:S02]  /*0a20*/  VIADD R26, R26, 0xfffffffc ;  /* 0xfffffffc1a1a7836 */ /* 0x000fc40000000000 */
[----:B------:R-:W-:Y:S01]  /*0a30*/  @P3 FFMA R7, R11, R27, R7 ;  /* 0x0000001b0b073223 */ /* 0x000fe20000000007 */
[----:B------:R-:W-:Y:S02]  /*0a40*/  VIADD R22, R22, 0x4 ;  /* 0x0000000416167836 */ /* 0x000fe40000000000 */
[----:B------:R-:W-:Y:S01]  /*0a50*/  ISETP.NE.AND P3, PT, R26, RZ, PT ;  /* 0x000000ff1a00720c */ /* 0x000fe20003f65270 */
[-C--:B--2---:R-:W-:Y:S01]  /*0a60*/  @P4 FFMA R4, R12, R8.reuse, R4 ;  /* 0x000000080c044223 */ /* 0x084fe20000000004 */
[-C--:B------:R-:W-:Y:S01]  /*0a70*/  @P4 FFMA R5, R13, R8.reuse, R5 ;  /* 0x000000080d054223 */ /* 0x080fe20000000005 */
[-C--:B------:R-:W-:Y:S01]  /*0a80*/  @P4 FFMA R6, R14, R8.reuse, R6 ;  /* 0x000000080e064223 */ /* 0x080fe20000000006 */
[----:B------:R-:W-:Y:S01]  /*0a90*/  @P4 FFMA R7, R15, R8, R7 ;  /* 0x000000080f074223 */ /* 0x000fe20000000007 */
[-C--:B0-----:R-:W-:Y:S01]  /*0aa0*/  @P2 FFMA R4, R16, R9.reuse, R4 ;  /* 0x0000000910042223 */ /* 0x081fe20000000004 */
[-C--:B------:R-:W-:Y:S01]  /*0ab0*/  @P2 FFMA R5, R17, R9.reuse, R5 ;  /* 0x0000000911052223 */ /* 0x080fe20000000005 */
[-C--:B------:R-:W-:Y:S01]  /*0ac0*/  @P2 FFMA R6, R18, R9.reuse, R6 ;  /* 0x0000000912062223 */ /* 0x080fe20000000006 */
[----:B------:R-:W-:-:S05]  /*0ad0*/  @P2 FFMA R7, R19, R9, R7 ;  /* 0x0000000913072223 */ /* 0x000fca0000000007 */
[----:B------:R-:W-:Y:S05]  /*0ae0*/  @P3 BRA `(.L_x_238) ;  /* 0xfffffff800e43947 */ /* 0x000fea000383ffff */
.L_x_237:
[----:B------:R-:W-:Y:S05]  /*0af0*/  @!P1 BRA `(.L_x_239) ;  /* 0x0000000000f89947 */ /* 0x000fea0003800000 */
[----:B------:R-:W0:Y:S02]  /*0b00*/  LDC R13, c[0x0][0x230] ;  /* 0x00008c00ff0d7b82 */ /* 0x000e240000000800 */
[----:B0-----:R-:W-:-:S04]  /*0b10*/  IMAD R12, R22, R13, RZ ;  /* 0x0000000d160c7224 */ /* 0x001fc800078e02ff */
[----:B------:R-:W-:-:S06]  /*0b20*/  IMAD.WIDE R14, R12, 0x4, R28 ;  /* 0x000000040c0e7825 */ /* 0x000fcc00078e021c */
[----:B------:R-:W2:Y:S01]  /*0b30*/  LDG.E R14, desc[UR6][R14.64] ;  /* 0x000000060e0e7981 */ /* 0x000ea2000c1e1900 */
[----:B------:R-:W0:Y:S01]  /*0b40*/  S2UR UR5, SR_CgaCtaId ;  /* 0x00000000000579c3 */ /* 0x000e220000008800 */
[----:B--2---:R-:W-:-:S13]  /*0b50*/  ISETP.NE.AND P1, PT, R14, -0x1, PT ;  /* 0xffffffff0e00780c */ /* 0x004fda0003f25270 */
[----:B------:R-:W1:Y:S08]  /*0b60*/  @P1 LDC R11, c[0x0][0x238] ;  /* 0x00008e00ff0b1b82 */ /* 0x000e700000000800 */
[----:B------:R-:W2:Y:S01]  /*0b70*/  @P1 LDC.64 R8, c[0x0][0x210] ;  /* 0x00008400ff081b82 */ /* 0x000ea20000000a00 */
[----:B-1----:R-:W-:-:S05]  /*0b80*/  @P1 IMAD R10, R14, R11, RZ ;  /* 0x0000000b0e0a1224 */ /* 0x002fca00078e02ff */
[----:B------:R-:W-:-:S04]  /*0b90*/  @P1 IADD3 R11, P2, R10, R23, RZ ;  /* 0x000000170a0b1210 */ /* 0x000fc80007f5e0ff */
[----:B------:R-:W-:Y:S02]  /*0ba0*/  @P1 LEA.HI.X.SX32 R10, R10, R21, 0x1, P2 ;  /* 0x000000150a0a1211 */ /* 0x000fe400010f0eff */
[----:B--2---:R-:W-:-:S04]  /*0bb0*/  @P1 LEA R8, P2, R11, R8, 0x2 ;  /* 0x000000080b081211 */ /* 0x004fc800078410ff */
[----:B------:R-:W-:-:S06]  /*0bc0*/  @P1 LEA.HI.X R9, R11, R9, R10, 0x2, P2 ;  /* 0x000000090b091211 */ /* 0x000fcc00010f140a */
[----:B------:R-:W2:Y:S01]  /*0bd0*/  @P1 LDG.E.LU.128 R8, desc[UR6][R8.64] ;  /* 0x0000000608081981 */ /* 0x000ea2000c3e1d00 */
[----:B------:R-:W-:Y:S01]  /*0be0*/  UMOV UR4, 0x400 ;  /* 0x0000040000047882 */ /* 0x000fe20000000000 */
[----:B------:R-:W-:Y:S01]  /*0bf0*/  ISETP.NE.AND P2, PT, R2, 0x1, PT ;  /* 0x000000010200780c */ /* 0x000fe20003f45270 */
[----:B0-----:R-:W-:-:S06]  /*0c00*/  ULEA UR4, UR5, UR4, 0x18 ;  /* 0x0000000405047291 */ /* 0x001fcc000f8ec03f */
[----:B------:R-:W-:-:S05]  /*0c10*/  LEA R22, R22, UR4, 0x2 ;  /* 0x0000000416167c11 */ /* 0x000fca000f8e10ff */
[----:B------:R-:W2:Y:S02]  /*0c20*/  @P1 LDS R14, [R22] ;  /* 0x00000000160e1984 */ /* 0x000ea40000000800 */
[-C--:B--2---:R-:W-:Y:S01]  /*0c30*/  @P1 FFMA R4, R8, R14.reuse, R4 ;  /* 0x0000000e08041223 */ /* 0x084fe20000000004 */
[-C--:B------:R-:W-:Y:S01]  /*0c40*/  @P1 FFMA R5, R9, R14.reuse, R5 ;  /* 0x0000000e09051223 */ /* 0x080fe20000000005 */
[-C--:B------:R-:W-:Y:S01]  /*0c50*/  @P1 FFMA R6, R10, R14.reuse, R6 ;  /* 0x0000000e0a061223 */ /* 0x080fe20000000006 */
[----:B------:R-:W-:Y:S01]  /*0c60*/  @P1 FFMA R7, R11, R14, R7 ;  /* 0x0000000e0b071223 */ /* 0x000fe20000000007 */
[----:B------:R-:W-:Y:S06]  /*0c70*/  @!P2 BRA `(.L_x_239) ;  /* 0x000000000098a947 */ /* 0x000fec0003800000 */
[----:B------:R-:W-:-:S04]  /*0c80*/  IMAD.IADD R14, R12, 0x1, R13 ;  /* 0x000000010c0e7824 */ /* 0x000fc800078e020d */
[----:B------:R-:W-:-:S06]  /*0c90*/  IMAD.WIDE R8, R14, 0x4, R28 ;  /* 0x000000040e087825 */ /* 0x000fcc00078e021c */
[----:B------:R-:W2:Y:S01]  /*0ca0*/  LDG.E R8, desc[UR6][R8.64] ;  /* 0x0000000608087981 */ /* 0x000ea2000c1e1900 */
[----:B------:R-:W-:Y:S02]  /*0cb0*/  ISETP.NE.AND P2, PT, R2, 0x2, PT ;  /* 0x000000020200780c */ /* 0x000fe40003f45270 */
[----:B--2---:R-:W-:-:S13]  /*0cc0*/  ISETP.NE.AND P1, PT, R8, -0x1, PT ;  /* 0xffffffff0800780c */ /* 0x004fda0003f25270 */
[----:B------:R-:W-:Y:S05]  /*0cd0*/  @!P1 BRA `(.L_x_240) ;  /* 0x0000000000349947 */ /* 0x000fea0003800000 */
[----:B------:R-:W-:Y:S01]  /*0ce0*/  ULDC UR4, c[0x0][0x238] ;  /* 0x00008e0000047ab9 */ /* 0x000fe20000000800 */
[----:B------:R-:W0:Y:S01]  /*0cf0*/  LDS R12, [R22+0x4] ;  /* 0x00000400160c7984 */ /* 0x000e220000000800 */
[----:B------:R-:W-:Y:S01]  /*0d00*/  IMAD R8, R8, UR4, RZ ;  /* 0x0000000408087c24 */ /* 0x000fe2000f8e02ff */
[----:B------:R-:W-:-:S04]  /*0d10*/  ULDC.64 UR4, c[0x0][0x210] ;  /* 0x0000840000047ab9 */ /* 0x000fc80000000a00 */
[----:B------:R-:W-:-:S04]  /*0d20*/  IADD3 R9, P1, R8, R23, RZ ;  /* 0x0000001708097210 */ /* 0x000fc80007f3e0ff */
[----:B------:R-:W-:Y:S02]  /*0d30*/  LEA.HI.X.SX32 R10, R8, R21, 0x1, P1 ;  /* 0x00000015080a7211 */ /* 0x000fe400008f0eff */
[----:B------:R-:W-:-:S04]  /*0d40*/  LEA R8, P1, R9, UR4, 0x2 ;  /* 0x0000000409087c11 */ /* 0x000fc8000f8210ff */
[----:B------:R-:W-:-:S06]  /*0d50*/  LEA.HI.X R9, R9, UR5, R10, 0x2, P1 ;  /* 0x0000000509097c11 */ /* 0x000fcc00088f140a */
[----:B------:R-:W0:Y:S02]  /*0d60*/  LDG.E.LU.128 R8, desc[UR6][R8.64] ;  /* 0x0000000608087981 */ /* 0x000e24000c3e1d00 */
[-C--:B0-----:R-:W-:Y:S01]  /*0d70*/  FFMA R4, R8, R12.reuse, R4 ;  /* 0x0000000c08047223 */ /* 0x081fe20000000004 */
[-C--:B------:R-:W-:Y:S01]  /*0d80*/  FFMA R5, R9, R12.reuse, R5 ;  /* 0x0000000c09057223 */ /* 0x080fe20000000005 */
[-C--:B------:R-:W-:Y:S01]  /*0d90*/  FFMA R6, R10, R12.reuse, R6 ;  /* 0x0000000c0a067223 */ /* 0x080fe20000000006 */
[----:B------:R-:W-:-:S07]  /*0da0*/  FFMA R7, R11, R12, R7 ;  /* 0x0000000c0b077223 */ /* 0x000fce0000000007 */
.L_x_240:
[----:B------:R-:W-:Y:S05]  /*0db0*/  @!P2 BRA `(.L_x_239) ;  /* 0x000000000048a947 */ /* 0x000fea0003800000 */
[----:B------:R-:W-:-:S04]  /*0dc0*/  IMAD.IADD R9, R14, 0x1, R13 ;  /* 0x000000010e097824 */ /* 0x000fc800078e020d */
[----:B------:R-:W-:-:S06]  /*0dd0*/  IMAD.WIDE R8, R9, 0x4, R28 ;  /* 0x0000000409087825 */ /* 0x000fcc00078e021c */
[----:B------:R-:W2:Y:S02]  /*0de0*/  LDG.E R8, desc[UR6][R8.64] ;  /* 0x0000000608087981 */ /* 0x000ea4000c1e1900 */
        /* <DEDUP_REMOVED lines=15> */
.L_x_239:
[----:B------:R-:W0:Y:S01]  /*0ee0*/  LDC R10, c[0x0][RZ] ;  /* 0x00000000ff0a7b82 */ /* 0x000e220000000800 */
[----:B------:R-:W-:Y:S01]  /*0ef0*/  IADD3 R9, P1, R20, R23, RZ ;  /* 0x0000001714097210 */ /* 0x000fe20007f3e0ff */
[----:B------:R-:W-:-:S04]  /*0f00*/  ULDC.64 UR4, c[0x0][0x218] ;  /* 0x0000860000047ab9 */ /* 0x000fc80000000a00 */
[----:B------:R-:W-:Y:S01]  /*0f10*/  IMAD.X R12, R0, 0x1, R21, P1 ;  /* 0x00000001000c7824 */ /* 0x000fe200008e0615 */
[----:B------:R-:W-:Y:S01]  /*0f20*/  LEA R8, P1, R9, UR4, 0x2 ;  /* 0x0000000409087c11 */ /* 0x000fe2000f8210ff */
[----:B------:R-:W-:-:S03]  /*0f30*/  ULDC UR4, c[0x0][0x238] ;  /* 0x00008e0000047ab9 */ /* 0x000fc60000000800 */
[----:B------:R-:W-:-:S05]  /*0f40*/  LEA.HI.X R9, R9, UR5, R12, 0x2, P1 ;  /* 0x0000000509097c11 */ /* 0x000fca00088f140c */
[----:B------:R1:W-:Y:S01]  /*0f50*/  STG.E.128 desc[UR6][R8.64], R4 ;  /* 0x0000000408007986 */ /* 0x0003e2000c101d06 */
[----:B0-----:R-:W-:-:S05]  /*0f60*/  IMAD R23, R10, 0x4, R23 ;  /* 0x000000040a177824 */ /* 0x001fca00078e0217 */
[----:B------:R-:W-:-:S13]  /*0f70*/  ISETP.GE.AND P1, PT, R23, UR4, PT ;  /* 0x0000000417007c0c */ /* 0x000fda000bf26270 */
[----:B-1----:R-:W-:Y:S05]  /*0f80*/  @!P1 BRA `(.L_x_241) ;  /* 0xfffffff4003c9947 */ /* 0x002fea000383ffff */
[----:B------:R-:W-:Y:S05]  /*0f90*/  EXIT ;  /* 0x000000000000794d */ /* 0x000fea0003800000 */
.L_x_242:
        /* <DEDUP_REMOVED lines=14> */
.L_x_807:


//--------------------- .text._Z20moe_unpermute_kernelIffLb0EEvPKT_PS0_PKiPKfiii --------------------------
	.section	.text._Z20moe_unpermute_kernelIffLb0EEvPKT_PS0_PKiPKfiii,"ax",@progbits
	.align	128
        .global         _Z20moe_unpermute_kernelIffLb0EEvPKT_PS0_PKiPKfiii
        .type           _Z20moe_unpermute_kernelIffLb0EEvPKT_PS0_PKiPKfiii,@function
        .size           _Z20moe_unpermute_kernelIffLb0EEvPKT_PS0_PKiPKfiii,(.L_x_808 - _Z20moe_unpermute_kernelIffLb0EEvPKT_PS0_PKiPKfiii)
        .other          _Z20moe_unpermute_kernelIffLb0EEvPKT_PS0_PKiPKfiii,@"STO_CUDA_ENTRY STV_DEFAULT"
_Z20moe_unpermute_kernelIffLb0EEvPKT_PS0_PKiPKfiii:
.text._Z20moe_unpermute_kernelIffLb0EEvPKT_PS0_PKiPKfiii:
[----:B------:R-:W-:Y:S01]  /*0000*/  LDC R1, c[0x0][0x28] ;  /* 0x00000a00ff017b82 */ /* 0x000fe20000000800 */
[----:B------:R-:W0:Y:S01]  /*0010*/  S2R R23, SR_TID.X ;  /* 0x0000000000177919 */ /* 0x000e220000002100 */
[----:B------:R-:W-:Y:S01]  /*0020*/  ULDC UR4, c[0x0][0x238] ;  /* 0x00008e0000047ab9 */ /* 0x000fe20000000800 */
[----:B0-----:R-:W-:-:S05]  /*0030*/  IMAD.SHL.U32 R23, R23, 0x4, RZ ;  /* 0x0000000417177824 */ /* 0x001fca00078e00ff */
[----:B------:R-:W-:-:S13]  /*0040*/  ISETP.GE.AND P0, PT, R23, UR4, PT ;  /* 0x0000000417007c0c */ /* 0x000fda000bf06270 */
[----:B------:R-:W-:Y:S05]  /*0050*/  @P0 EXIT ;  /* 0x000000000000094d */ /* 0x000fea0003800000 */
[----:B------:R-:W0:Y:S01]  /*0060*/  LDC R2, c[0x0][0x234] ;  /* 0x00008d00ff027b82 */ /* 0x000e220000000800 */
[----:B------:R-:W1:Y:S01]  /*0070*/  S2R R3, SR_CTAID.X ;  /* 0x0000000000037919 */ /* 0x000e620000002500 */
[----:B------:R-:W-:Y:S01]  /*0080*/  ULDC UR8, c[0x0][0x238] ;  /* 0x00008e0000087ab9 */ /* 0x000fe20000000800 */
[----:B------:R-:W-:-:S05]  /*0090*/  ULDC.64 UR6, c[0x0][0x218] ;  /* 0x0000860000067ab9 */ /* 0x000fca0000000a00 */
[----:B------:R-:W2:Y:S08]  /*00a0*/  LDC.64 R26, c[0x0][0x220] ;  /* 0x00008800ff1a7b82 */ /* 0x000eb00000000a00 */
[----:B------:R-:W3:Y:S01]  /*00b0*/  LDC R10, c[0x0][RZ] ;  /* 0x00000000ff0a7b82 */ /* 0x000ee20000000800 */
[----:B0-----:R-:W-:Y:S01]  /*00c0*/  ISETP.GT.AND P0, PT, R2, 0x1, PT ;  /* 0x000000010200780c */ /* 0x001fe20003f04270 */
[C---:B-1----:R-:W-:Y:S01]  /*00d0*/  IMAD R20, R3.reuse, UR4, RZ ;  /* 0x0000000403147c24 */ /* 0x042fe2000f8e02ff */
[----:B------:R-:W-:Y:S01]  /*00e0*/  ULDC.64 UR4, c[0x0][0x208] ;  /* 0x0000820000047ab9 */ /* 0x000fe20000000a00 */
[----:B--2---:R-:W-:-:S03]  /*00f0*/  IMAD.WIDE R26, R3, 0x4, R26 ;  /* 0x00000004031a7825 */ /* 0x004fc600078e021a */
[----:B------:R-:W-:-:S07]  /*0100*/  SHF.R.S32.HI R0, RZ, 0x1f, R20 ;  /* 0x0000001fff007819 */ /* 0x000fce0000011414 */
[----:B------:R-:W-:Y:S05]  /*0110*/  @P0 BRA `(.L_x_243) ;  /* 0x0000000000540947 */ /* 0x000fea0003800000 */
.L_x_244:
[----:B------:R-:W2:Y:S02]  /*0120*/  LDG.E R2, desc[UR4][R26.64] ;  /* 0x000000041a027981 */ /* 0x000ea4000c1e1900 */
[----:B--2---:R-:W-:-:S13]  /*0130*/  ISETP.NE.AND P0, PT, R2, -0x1, PT ;  /* 0xffffffff0200780c */ /* 0x004fda0003f05270 */
[----:B0-----:R-:W0:Y:S01]  /*0140*/  @P0 LDC.64 R6, c[0x0][0x210] ;  /* 0x00008400ff060b82 */ /* 0x001e220000000a00 */
[----:B------:R-:W-:Y:S01]  /*0150*/  @P0 IMAD R2, R2, UR8, RZ ;  /* 0x0000000802020c24 */ /* 0x000fe2000f8e02ff */
[----:B------:R-:W-:-:S04]  /*0160*/  @P0 SHF.R.S32.HI R3, RZ, 0x1f, R23 ;  /* 0x0000001fff030819 */ /* 0x000fc80000011417 */
[----:B------:R-:W-:-:S04]  /*0170*/  @P0 IADD3 R4, P1, R2, R23, RZ ;  /* 0x0000001702040210 */ /* 0x000fc80007f3e0ff */
[----:B------:R-:W-:Y:S02]  /*0180*/  @P0 LEA.HI.X.SX32 R3, R2, R3, 0x1, P1 ;  /* 0x0000000302030211 */ /* 0x000fe400008f0eff */
[----:B0-----:R-:W-:-:S04]  /*0190*/  @P0 LEA R2, P1, R4, R6, 0x2 ;  /* 0x0000000604020211 */ /* 0x001fc800078210ff */
[----:B------:R-:W-:-:S05]  /*01a0*/  @P0 LEA.HI.X R3, R4, R7, R3, 0x2, P1 ;  /* 0x0000000704030211 */ /* 0x000fca00008f1403 */
[----:B------:R-:W2:Y:S01]  /*01b0*/  @P0 LDG.E.LU.128 R4, desc[UR4][R2.64] ;  /* 0x0000000402040981 */ /* 0x000ea2000c3e1d00 */
[----:B------:R-:W-:-:S04]  /*01c0*/  IADD3 R9, P1, R20, R23, RZ ;  /* 0x0000001714097210 */ /* 0x000fc80007f3e0ff */
[----:B------:R-:W-:Y:S01]  /*01d0*/  LEA.HI.X.SX32 R12, R23, R0, 0x1, P1 ;  /* 0x00000000170c7211 */ /* 0x000fe200008f0eff */
[----:B---3--:R-:W-:Y:S01]  /*01e0*/  IMAD R23, R10, 0x4, R23 ;  /* 0x000000040a177824 */ /* 0x008fe200078e0217 */
[----:B------:R-:W-:-:S04]  /*01f0*/  LEA R8, P1, R9, UR6, 0x2 ;  /* 0x0000000609087c11 */ /* 0x000fc8000f8210ff */
[----:B------:R-:W-:Y:S02]  /*0200*/  LEA.HI.X R9, R9, UR7, R12, 0x2, P1 ;  /* 0x0000000709097c11 */ /* 0x000fe400088f140c */
[----:B------:R-:W-:Y:S02]  /*0210*/  @!P0 CS2R R6, SRZ ;  /* 0x0000000000068805 */ /* 0x000fe4000001ff00 */
[----:B------:R-:W-:Y:S02]  /*0220*/  @!P0 CS2R R4, SRZ ;  /* 0x0000000000048805 */ /* 0x000fe4000001ff00 */
[----:B------:R-:W-:-:S03]  /*0230*/  ISETP.GE.AND P0, PT, R23, UR8, PT ;  /* 0x0000000817007c0c */ /* 0x000fc6000bf06270 */
[----:B--2---:R0:W-:Y:S10]  /*0240*/  STG.E.128 desc[UR4][R8.64], R4 ;  /* 0x0000000408007986 */ /* 0x0041f4000c101d04 */
[----:B------:R-:W-:Y:S05]  /*0250*/  @!P0 BRA `(.L_x_244) ;  /* 0xfffffffc00b08947 */ /* 0x000fea000383ffff */
[----:B------:R-:W-:Y:S05]  /*0260*/  EXIT ;  /* 0x000000000000794d */ /* 0x000fea0003800000 */
.L_x_243:
[C---:B------:R-:W-:Y:S02]  /*0270*/  VIADD R3, R2.reuse, 0xffffffff ;  /* 0xffffffff02037836 */ /* 0x040fe40000000000 */
[----:B------:R-:W-:-:S03]  /*0280*/  VIADD R4, R2, 0xfffffffe ;  /* 0xfffffffe02047836 */ /* 0x000fc60000000000 */
[----:B------:R-:W-:Y:S02]  /*0290*/  LOP3.LUT R2, R3, 0x3, RZ, 0xc0, !PT ;  /* 0x0000000303027812 */ /* 0x000fe400078ec0ff */
[----:B------:R-:W-:-:S03]  /*02a0*/  ISETP.GE.U32.AND P0, PT, R4, 0x3, PT ;  /* 0x000000030400780c */ /* 0x000fc60003f06070 */
[----:B------:R-:W-:-:S10]  /*02b0*/  IMAD.IADD R3, R3, 0x1, -R2 ;  /* 0x0000000103037824 */ /* 0x000fd400078e0a02 */
.L_x_252:
[----:B------:R-:W2:Y:S02]  /*02c0*/  LDG.E R4, desc[UR4][R26.64] ;  /* 0x000000041a047981 */ /* 0x000ea4000c1e1900 */
        /* <DEDUP_REMOVED lines=9> */
[----:B------:R-:W-:-:S06]  /*0360*/  LEA.HI.X R9, R6, UR7, R5, 0x2, P1 ;  /* 0x0000000706097c11 */ /* 0x000fcc00088f1405 */
[----:B---3--:R-:W5:Y:S01]  /*0370*/  LDG.E.LU.128 R8, desc[UR4][R8.64] ;  /* 0x0000000408087981 */ /* 0x008f62000c3e1d00 */
[----:B------:R-:W-:Y:S05]  /*0380*/  BRA `(.L_x_246) ;  /* 0x0000000000087947 */ /* 0x000fea0003800000 */
.L_x_245:
[----:B---3--:R-:W-:Y:S02]  /*0390*/  CS2R R10, SRZ ;  /* 0x00000000000a7805 */ /* 0x008fe4000001ff00 */
[----:B------:R-:W-:-:S07]  /*03a0*/  CS2R R8, SRZ ;  /* 0x0000000000087805 */ /* 0x000fce000001ff00 */
.L_x_246:
[----:B------:R-:W-:Y:S01]  /*03b0*/  ISETP.NE.AND P1, PT, R2, RZ, PT ;  /* 0x000000ff0200720c */ /* 0x000fe20003f25270 */
[----:B------:R-:W-:Y:S01]  /*03c0*/  IMAD.MOV.U32 R25, RZ, RZ, 0x1 ;  /* 0x00000001ff197424 */ /* 0x000fe200078e00ff */
[----:B------:R-:W-:Y:S01]  /*03d0*/  SHF.R.S32.HI R21, RZ, 0x1f, R23 ;  /* 0x0000001fff157819 */ /* 0x000fe20000011417 */
[----:B------:R-:W-:Y:S10]  /*03e0*/  @!P0 BRA `(.L_x_247) ;  /* 0x0000000400108947 */ /* 0x000ff40003800000 */
[----:B------:R-:W0:Y:S01]  /*03f0*/  LDC R22, c[0x0][0x230] ;  /* 0x00008c00ff167b82 */ /* 0x000e220000000800 */
[----:B------:R-:W-:Y:S02]  /*0400*/  IMAD.MOV.U32 R25, RZ, RZ, 0x1 ;  /* 0x00000001ff197424 */ /* 0x000fe400078e00ff */
[----:B------:R-:W-:-:S07]  /*0410*/  IMAD.MOV.U32 R24, RZ, RZ, R3 ;  /* 0x000000ffff187224 */ /* 0x000fce00078e0003 */
.L_x_248:
        /* <DEDUP_REMOVED lines=13> */
[----:B------:R-:W3:Y:S01]  /*04f0*/  LDG.E R6, desc[UR4][R12.64] ;  /* 0x000000040c067981 */ /* 0x000ee2000c1e1900 */
[----:B------:R-:W-:Y:S01]  /*0500*/  IMAD.WIDE R14, R22, 0x4, R12 ;  /* 0x00000004160e7825 */ /* 0x000fe200078e020c */
        /* <DEDUP_REMOVED lines=10> */
[----:B--2--5:R-:W-:Y:S01]  /*05b0*/  @P2 FADD R8, R8, R16 ;  /* 0x0000001008082221 */ /* 0x024fe20000000000 */
[----:B------:R-:W-:Y:S01]  /*05c0*/  @P2 FADD R9, R9, R17 ;  /* 0x0000001109092221 */ /* 0x000fe20000000000 */
[----:B------:R-:W-:-:S04]  /*05d0*/  IMAD.WIDE R28, R22, 0x4, R14 ;  /* 0x00000004161c7825 */ /* 0x000fc800078e020e */
[----:B------:R-:W-:Y:S01]  /*05e0*/  @P2 FADD R10, R10, R18 ;  /* 0x000000120a0a2221 */ /* 0x000fe20000000000 */
        /* <DEDUP_REMOVED lines=9> */
[----:B------:R-:W4:Y:S01]  /*0680*/  LDG.E R28, desc[UR4][R28.64] ;  /* 0x000000041c1c7981 */ /* 0x000f22000c1e1900 */
[----:B------:R-:W-:Y:S01]  /*0690*/  @P2 FADD R11, R11, R19 ;  /* 0x000000130b0b2221 */ /* 0x000fe20000000000 */
[----:B---3--:R-:W-:Y:S01]  /*06a0*/  @P3 FADD R8, R8, R4 ;  /* 0x0000000408083221 */ /* 0x008fe20000000000 */
        /* <DEDUP_REMOVED lines=8> */
[----:B------:R-:W3:Y:S01]  /*0730*/  @P5 LDG.E.LU.128 R16, desc[UR4][R16.64] ;  /* 0x0000000410105981 */ /* 0x000ee2000c3e1d00 */
[----:B------:R-:W-:Y:S02]  /*0740*/  VIADD R24, R24, 0xfffffffc ;  /* 0xfffffffc18187836 */ /* 0x000fe40000000000 */
[----:B------:R-:W-:Y:S01]  /*0750*/  @P3 FADD R9, R9, R5 ;  /* 0x0000000509093221 */ /* 0x000fe20000000000 */
[----:B------:R-:W-:Y:S01]  /*0760*/  @P3 FADD R10, R10, R6 ;  /* 0x000000060a0a3221 */ /* 0x000fe20000000000 */
[----:B------:R-:W-:Y:S01]  /*0770*/  @P3 FADD R11, R11, R7 ;  /* 0x000000070b0b3221 */ /* 0x000fe20000000000 */
[----:B--2---:R-:W-:Y:S01]  /*0780*/  @P4 FADD R8, R8, R12 ;  /* 0x0000000c08084221 */ /* 0x004fe20000000000 */
[----:B------:R-:W-:Y:S01]  /*0790*/  ISETP.NE.AND P2, PT, R24, RZ, PT ;  /* 0x000000ff1800720c */ /* 0x000fe20003f45270 */
[----:B------:R-:W-:Y:S01]  /*07a0*/  @P4 FADD R9, R9, R13 ;  /* 0x0000000d09094221 */ /* 0x000fe20000000000 */
[----:B------:R-:W-:Y:S01]  /*07b0*/  @P4 FADD R10, R10, R14 ;  /* 0x0000000e0a0a4221 */ /* 0x000fe20000000000 */
[----:B------:R-:W-:Y:S01]  /*07c0*/  @P4 FADD R11, R11, R15 ;  /* 0x0000000f0b0b4221 */ /* 0x000fe20000000000 */
[----:B------:R-:W-:-:S02]  /*07d0*/  VIADD R25, R25, 0x4 ;  /* 0x0000000419197836 */ /* 0x000fc40000000000 */
[----:B---3--:R-:W-:Y:S01]  /*07e0*/  @P5 FADD R8, R8, R16 ;  /* 0x0000001008085221 */ /* 0x008fe20000000000 */
[----:B------:R-:W-:Y:S01]  /*07f0*/  @P5 FADD R9, R9, R17 ;  /* 0x0000001109095221 */ /* 0x000fe20000000000 */
[----:B------:R-:W-:Y:S01]  /*0800*/  @P5 FADD R10, R10, R18 ;  /* 0x000000120a0a5221 */ /* 0x000fe20000000000 */
[----:B------:R-:W-:-:S04]  /*0810*/  @P5 FADD R11, R11, R19 ;  /* 0x000000130b0b5221 */ /* 0x000fc80000000000 */
[----:B------:R-:W-:Y:S05]  /*0820*/  @P2 BRA `(.L_x_248) ;  /* 0xfffffff800fc2947 */ /* 0x000fea000383ffff */
.L_x_247:
[----:B------:R-:W-:Y:S05]  /*0830*/  @!P1 BRA `(.L_x_249) ;  /* 0x0000000000e09947 */ /* 0x000fea0003800000 */
[----:B------:R-:W0:Y:S02]  /*0840*/  LDC R12, c[0x0][0x230] ;  /* 0x00008c00ff0c7b82 */ /* 0x000e240000000800 */
[----:B0-----:R-:W-:-:S04]  /*0850*/  IMAD R25, R25, R12, RZ ;  /* 0x0000000c19197224 */ /* 0x001fc800078e02ff */
[----:B------:R-:W-:-:S06]  /*0860*/  IMAD.WIDE R4, R25, 0x4, R26 ;  /* 0x0000000419047825 */ /* 0x000fcc00078e021a */
        /* <DEDUP_REMOVED lines=11> */
[----:B------:R-:W2:Y:S02]  /*0920*/  LDG.E.LU.128 R4, desc[UR4][R4.64] ;  /* 0x0000000404047981 */ /* 0x000ea4000c3e1d00 */
[----:B--2--5:R-:W-:Y:S01]  /*0930*/  FADD R8, R8, R4 ;  /* 0x0000000408087221 */ /* 0x024fe20000000000 */
[----:B------:R-:W-:Y:S01]  /*0940*/  FADD R9, R9, R5 ;  /* 0x0000000509097221 */ /* 0x000fe20000000000 */
[----:B------:R-:W-:Y:S01]  /*0950*/  FADD R10, R10, R6 ;  /* 0x000000060a0a7221 */ /* 0x000fe20000000000 */
[----:B------:R-:W-:-:S07]  /*0960*/  FADD R11, R11, R7 ;  /* 0x000000070b0b7221 */ /* 0x000fce0000000000 */
.L_x_250:
[----:B------:R-:W-:Y:S05]  /*0970*/  @!P2 BRA `(.L_x_249) ;  /* 0x000000000090a947 */ /* 0x000fea0003800000 */
[----:B------:R-:W-:-:S04]  /*0980*/  IMAD.IADD R25, R25, 0x1, R12 ;  /* 0x0000000119197824 */ /* 0x000fc800078e020c */
        /* <DEDUP_REMOVED lines=17> */
.L_x_251:
[----:B------:R-:W-:Y:S05]  /*0aa0*/  @!P2 BRA `(.L_x_249) ;  /* 0x000000000044a947 */ /* 0x000fea0003800000 */
[----:B------:R-:W-:-:S04]  /*0ab0*/  IMAD.IADD R5, R25, 0x1, R12 ;  /* 0x0000000119057824 */ /* 0x000fc800078e020c */
[----:B------:R-:W-:-:S06]  /*0ac0*/  IMAD.WIDE R4, R5, 0x4, R26 ;  /* 0x0000000405047825 */ /* 0x000fcc00078e021a */
        /* <DEDUP_REMOVED lines=15> */
.L_x_249:
[----:B------:R-:W0:Y:S01]  /*0bc0*/  LDC R6, c[0x0][RZ] ;  /* 0x00000000ff067b82 */ /* 0x000e220000000800 */
[----:B------:R-:W-:Y:S01]  /*0bd0*/  IADD3 R5, P1, R20, R23, RZ ;  /* 0x0000001714057210 */ /* 0x000fe20007f3e0ff */
[----:B------:R-:W-:-:S04]  /*0be0*/  ULDC.64 UR6, c[0x0][0x218] ;  /* 0x0000860000067ab9 */ /* 0x000fc80000000a00 */
[----:B------:R-:W-:Y:S01]  /*0bf0*/  IMAD.X R12, R0, 0x1, R21, P1 ;  /* 0x00000001000c7824 */ /* 0x000fe200008e0615 */
[----:B------:R-:W-:Y:S01]  /*0c00*/  LEA R4, P1, R5, UR6, 0x2 ;  /* 0x0000000605047c11 */ /* 0x000fe2000f8210ff */
[----:B------:R-:W-:-:S03]  /*0c10*/  ULDC UR6, c[0x0][0x238] ;  /* 0x00008e0000067ab9 */ /* 0x000fc60000000800 */
[----:B------:R-:W-:-:S05]  /*0c20*/  LEA.HI.X R5, R5, UR7, R12, 0x2, P1 ;  /* 0x0000000705057c11 */ /* 0x000fca00088f140c */
[----:B-----5:R1:W-:Y:S01]  /*0c30*/  STG.E.128 desc[UR4][R4.64], R8 ;  /* 0x0000000804007986 */ /* 0x0203e2000c101d04 */
[----:B0-----:R-:W-:-:S05]  /*0c40*/  IMAD R23, R6, 0x4, R23 ;  /* 0x0000000406177824 */ /* 0x001fca00078e0217 */
[----:B------:R-:W-:-:S13]  /*0c50*/  ISETP.GE.AND P1, PT, R23, UR6, PT ;  /* 0x0000000617007c0c */ /* 0x000fda000bf26270 */
[----:B-1----:R-:W-:Y:S05]  /*0c60*/  @!P1 BRA `(.L_x_252) ;  /* 0xfffffff400949947 */ /* 0x002fea000383ffff */
[----:B------:R-:W-:Y:S05]  /*0c70*/  EXIT ;  /* 0x000000000000794d */ /* 0x000fea0003800000 */
.L_x_253:
        /* <DEDUP_REMOVED lines=16> */
.L_x_808:


//--------------------- .text._Z18moe_permute_kernelI13__nv_bfloat16S0_Li128ELb1EEvPKT_S3_PS1_PKfPfPKiiii --------------------------
	.section	.text._Z18moe_permute_kernelI13__nv_bfloat16S0_Li128ELb1EEvPKT_S3_PS1_PKfPfPKiiii,"ax",@progbits
	.align	128
        .global         _Z18moe_permute_kernelI13__nv_bfloat16S0_Li128ELb1EEvPKT_S3_PS1_PKfPfPKiiii
        .type           _Z18moe_permute_kernelI13__nv_bfloat16S0_Li128ELb1EEvPKT_S3_PS1_PKfPfPKiiii,@function
        .size           _Z18moe_permute_kernelI13__nv_bfloat16S0_Li128ELb1EEvPKT_S3_PS1_PKfPfPKiiii,(.L_x_809 - _Z18moe_permute_kernelI13__nv_bfloat16S0_Li128ELb1EEvPKT_S3_PS1_PKfPfPKiiii)
        .other          _Z18moe_permute_kernelI13__nv_bfloat16S0_Li128ELb1EEvPKT_S3_PS1_PKfPfPKiiii,@"STO_CUDA_ENTRY STV_DEFAULT"
_Z18moe_permute_kernelI13__nv_bfloat16S0_Li128ELb1EEvPKT_S3_PS1_PKfPfPKiiii:
.text._Z18moe_permute_kernelI13__nv_bfloat16S0_Li128ELb1EEvPKT_S3_PS1_PKfPfPKiiii:
[----:B------:R-:W0:Y:S01]  /*0000*/  LDC R1, c[0x0][0x28] ;  /* 0x00000a00ff017b82 */ /* 0x000e220000000800 */
[----:B------:R-:W1:Y:S07]  /*0010*/  S2R R0, SR_TID.X ;  /* 0x0000000000007919 */ /* 0x000e6e0000002100 */
[----:B------:R-:W1:Y:S01]  /*0020*/  LDC R3, c[0x0][0x244] ;  /* 0x00009100ff037b82 */ /* 0x000e620000000800 */
[----:B0-----:R-:W-:Y:S01]  /*0030*/  VIADD R1, R1, 0xfffffe00 ;  /* 0xfffffe0001017836 */ /* 0x001fe20000000000 */
[----:B------:R-:W-:Y:S01]  /*0040*/  ULDC.64 UR6, c[0x0][0x208] ;  /* 0x0000820000067ab9 */ /* 0x000fe20000000a00 */
[----:B------:R-:W-:Y:S03]  /*0050*/  BSSY B0, `(.L_x_254) ;  /* 0x0000033000007945 */ /* 0x000fe60003800000 */
[----:B------:R0:W-:Y:S02]  /*0060*/  STL.128 [R1], RZ ;  /* 0x000000ff01007387 */ /* 0x0001e40000100c00 */
[----:B------:R-:W2:Y:S02]  /*0070*/  S2UR UR8, SR_CTAID.X ;  /* 0x00000000000879c3 */ /* 0x000ea40000002500 */
[----:B------:R0:W-:Y:S04]  /*0080*/  STL.128 [R1+0x10], RZ ;  /* 0x000010ff01007387 */ /* 0x0001e80000100c00 */
[----:B------:R0:W-:Y:S04]  /*0090*/  STL.128 [R1+0x20], RZ ;  /* 0x000020ff01007387 */ /* 0x0001e80000100c00 */
[----:B------:R0:W-:Y:S04]  /*00a0*/  STL.128 [R1+0x30], RZ ;  /* 0x000030ff01007387 */ /* 0x0001e80000100c00 */
[----:B------:R0:W-:Y:S04]  /*00b0*/  STL.128 [R1+0x40], RZ ;  /* 0x000040ff01007387 */ /* 0x0001e80000100c00 */
[----:B------:R0:W-:Y:S04]  /*00c0*/  STL.128 [R1+0x50], RZ ;  /* 0x000050ff01007387 */ /* 0x0001e80000100c00 */
[----:B------:R0:W-:Y:S01]  /*00d0*/  STL.128 [R1+0x60], RZ ;  /* 0x000060ff01007387 */ /* 0x0001e20000100c00 */
[----:B-1----:R-:W-:-:S03]  /*00e0*/  ISETP.GE.AND P0, PT, R0, R3, PT ;  /* 0x000000030000720c */ /* 0x002fc60003f06270 */
[----:B------:R0:W-:Y:S04]  /*00f0*/  STL.128 [R1+0x70], RZ ;  /* 0x000070ff01007387 */ /* 0x0001e80000100c00 */
        /* <DEDUP_REMOVED lines=23> */
[----:B------:R0:W-:Y:S01]  /*0270*/  STL.128 [R1+0x1f0], RZ ;  /* 0x0001f0ff01007387 */ /* 0x0001e20000100c00 */
[----:B--2---:R-:W-:Y:S05]  /*0280*/  @P0 BRA `(.L_x_255) ;  /* 0x00000000003c0947 */ /* 0x004fea0003800000 */
[----:B------:R-:W1:Y:S01]  /*0290*/  S2R R9, SR_CgaCtaId ;  /* 0x0000000000097919 */ /* 0x000e620000008800 */
[----:B------:R-:W2:Y:S01]  /*02a0*/  LDC R11, c[0x0][RZ] ;  /* 0x00000000ff0b7b82 */ /* 0x000ea20000000800 */
[----:B------:R-:W-:-:S07]  /*02b0*/  MOV R2, 0x400 ;  /* 0x0000040000027802 */ /* 0x000fce0000000f00 */
[----:B------:R-:W3:Y:S01]  /*02c0*/  LDC.64 R6, c[0x0][0x228] ;  /* 0x00008a00ff067b82 */ /* 0x000ee20000000a00 */
[----:B-1----:R-:W-:Y:S01]  /*02d0*/  LEA R9, R9, R2, 0x18 ;  /* 0x0000000209097211 */ /* 0x002fe200078ec0ff */
[----:B------:R-:W-:-:S07]  /*02e0*/  IMAD.MOV.U32 R2, RZ, RZ, R0 ;  /* 0x000000ffff027224 */ /* 0x000fce00078e0000 */
.L_x_256:
[----:B-1----:R-:W-:-:S04]  /*02f0*/  IMAD R5, R3, UR8, R2 ;  /* 0x0000000803057c24 */ /* 0x002fc8000f8e0202 */
[----:B---3--:R-:W-:-:S06]  /*0300*/  IMAD.WIDE R4, R5, 0x4, R6 ;  /* 0x0000000405047825 */ /* 0x008fcc00078e0206 */
[----:B------:R-:W3:Y:S01]  /*0310*/  LDG.E R4, desc[UR6][R4.64] ;  /* 0x0000000604047981 */ /* 0x000ee2000c1e1900 */
[----:B------:R-:W-:Y:S02]  /*0320*/  IMAD R8, R2, 0x2, R9 ;  /* 0x0000000202087824 */ /* 0x000fe400078e0209 */
[----:B--2---:R-:W-:-:S05]  /*0330*/  IMAD.IADD R2, R11, 0x1, R2 ;  /* 0x000000010b027824 */ /* 0x004fca00078e0202 */
[----:B------:R-:W-:Y:S02]  /*0340*/  ISETP.GE.AND P0, PT, R2, R3, PT ;  /* 0x000000030200720c */ /* 0x000fe40003f06270 */
[----:B---3--:R-:W-:-:S05]  /*0350*/  F2FP.BF16.F32.PACK_AB R5, RZ, R4 ;  /* 0x00000004ff05723e */ /* 0x008fca00000010ff */
[----:B------:R1:W-:Y:S06]  /*0360*/  STS.U16 [R8], R5 ;  /* 0x0000000508007388 */ /* 0x0003ec0000000400 */
[----:B------:R-:W-:Y:S05]  /*0370*/  @!P0 BRA `(.L_x_256) ;  /* 0xfffffffc00dc8947 */ /* 0x000fea000383ffff */
.L_x_255:
[----:B------:R-:W-:Y:S05]  /*0380*/  BSYNC B0 ;  /* 0x0000000000007941 */ /* 0x000fea0003800000 */
.L_x_254:
[----:B------:R-:W-:Y:S01]  /*0390*/  IMAD.SHL.U32 R7, R0, 0x8, RZ ;  /* 0x0000000800077824 */ /* 0x000fe200078e00ff */
[----:B------:R-:W-:Y:S01]  /*03a0*/  ULDC UR4, c[0x0][0x248] ;  /* 0x0000920000047ab9 */ /* 0x000fe20000000800 */
[----:B------:R-:W-:Y:S01]  /*03b0*/  ULDC UR9, c[0x0][0x248] ;  /* 0x0000920000097ab9 */ /* 0x000fe20000000800 */
[----:B------:R-:W-:Y:S01]  /*03c0*/  ULDC.64 UR10, c[0x0][0x220] ;  /* 0x00008800000a7ab9 */ /* 0x000fe20000000a00 */
[----:B------:R-:W-:Y:S01]  /*03d0*/  ULDC.64 UR12, c[0x0][0x218] ;  /* 0x00008600000c7ab9 */ /* 0x000fe20000000a00 */
[----:B------:R-:W-:Y:S01]  /*03e0*/  BAR.SYNC.DEFER_BLOCKING 0x0 ;  /* 0x0000000000007b1d */ /* 0x000fe20000010000 */
[----:B------:R-:W-:-:S05]  /*03f0*/  ISETP.GE.AND P0, PT, R7, UR4, PT ;  /* 0x0000000407007c0c */ /* 0x000fca000bf06270 */
[----:B------:R-:W-:Y:S08]  /*0400*/  BSSY B0, `(.L_x_257) ;  /* 0x0000194000007945 */ /* 0x000ff00003800000 */
[----:B------:R-:W-:Y:S05]  /*0410*/  @P0 BRA `(.L_x_258) ;  /* 0x0000001800480947 */ /* 0x000fea0003800000 */
[----:B------:R-:W2:Y:S01]  /*0420*/  LDC R0, c[0x0][RZ] ;  /* 0x00000000ff007b82 */ /* 0x000ea20000000800 */
[----:B------:R-:W-:-:S13]  /*0430*/  ISETP.NE.AND P0, PT, R3, RZ, PT ;  /* 0x000000ff0300720c */ /* 0x000fda0003f05270 */
[----:B------:R-:W-:Y:S05]  /*0440*/  @!P0 BRA `(.L_x_258) ;  /* 0x00000018003c8947 */ /* 0x000fea0003800000 */
.L_x_268:
[----:B---34-:R-:W3:Y:S01]  /*0450*/  LDC R2, c[0x0][0x248] ;  /* 0x00009200ff027b82 */ /* 0x018ee20000000800 */
[----:B------:R-:W-:Y:S01]  /*0460*/  ULDC.64 UR4, c[0x0][0x210] ;  /* 0x0000840000047ab9 */ /* 0x000fe20000000a00 */
[----:B-1-3--:R-:W-:Y:S01]  /*0470*/  IMAD R4, R2, UR8, RZ ;  /* 0x0000000802047c24 */ /* 0x00afe2000f8e02ff */
[----:B------:R-:W-:-:S04]  /*0480*/  SHF.R.S32.HI R2, RZ, 0x1f, R7 ;  /* 0x0000001fff027819 */ /* 0x000fc80000011407 */
[----:B------:R-:W-:-:S04]  /*0490*/  IADD3 R3, P0, R4, R7, RZ ;  /* 0x0000000704037210 */ /* 0x000fc80007f1e0ff */
[----:B------:R-:W-:Y:S02]  /*04a0*/  LEA.HI.X.SX32 R4, R4, R2, 0x1, P0 ;  /* 0x0000000204047211 */ /* 0x000fe400000f0eff */
[----:B-1---5:R-:W-:Y:S01]  /*04b0*/  LEA R8, P0, R3, UR4, 0x1 ;  /* 0x0000000403087c11 */ /* 0x022fe2000f8008ff */
[----:B------:R-:W-:-:S03]  /*04c0*/  ULDC UR4, c[0x0][0x244] ;  /* 0x0000910000047ab9 */ /* 0x000fc60000000800 */
[----:B------:R-:W-:-:S06]  /*04d0*/  LEA.HI.X R9, R3, UR5, R4, 0x1, P0 ;  /* 0x0000000503097c11 */ /* 0x000fcc00080f0c04 */
[----:B------:R-:W5:Y:S01]  /*04e0*/  LDG.E.LU.128 R8, desc[UR6][R8.64] ;  /* 0x0000000608087981 */ /* 0x000f62000c3e1d00 */
[----:B------:R-:W-:Y:S02]  /*04f0*/  IMAD R3, RZ, RZ, -UR4 ;  /* 0x80000004ff037e24 */ /* 0x000fe4000f8e02ff */
[----:B------:R-:W-:Y:S02]  /*0500*/  IMAD.MOV.U32 R20, RZ, RZ, RZ ;  /* 0x000000ffff147224 */ /* 0x000fe400078e00ff */
[----:B------:R-:W-:Y:S01]  /*0510*/  IMAD.U32 R6, RZ, RZ, UR8 ;  /* 0x00000008ff067e24 */ /* 0x000fe2000f8e00ff */
[----:B------:R-:W-:-:S04]  /*0520*/  VIMNMX.U32 R3, R3, -0x80, !PT ;  /* 0xffffff8003037848 */ /* 0x000fc80007fe0000 */
[----:B------:R-:W-:-:S13]  /*0530*/  ISETP.GT.U32.AND P0, PT, R3, -0x4, PT ;  /* 0xfffffffc0300780c */ /* 0x000fda0003f04070 */
[----:B------:R-:W-:Y:S05]  /*0540*/  @P0 BRA `(.L_x_259) ;  /* 0x0000000c00400947 */ /* 0x000fea0003800000 */
[----:B------:R-:W1:Y:S01]  /*0550*/  S2R R4, SR_CgaCtaId ;  /* 0x0000000000047919 */ /* 0x000e620000008800 */
[----:B------:R-:W-:Y:S01]  /*0560*/  IMAD.MOV R5, RZ, RZ, -R3 ;  /* 0x000000ffff057224 */ /* 0x000fe200078e0a03 */
[----:B------:R-:W-:Y:S01]  /*0570*/  MOV R3, 0x400 ;  /* 0x0000040000037802 */ /* 0x000fe20000000f00 */
[----:B------:R-:W-:-:S03]  /*0580*/  IMAD.MOV.U32 R20, RZ, RZ, RZ ;  /* 0x000000ffff147224 */ /* 0x000fc600078e00ff */
[----:B------:R-:W-:-:S05]  /*0590*/  LOP3.LUT R6, R5, 0x3, RZ, 0xc0, !PT ;  /* 0x0000000305067812 */ /* 0x000fca00078ec0ff */
[----:B------:R-:W-:Y:S02]  /*05a0*/  IMAD.IADD R5, R5, 0x1, -R6 ;  /* 0x0000000105057824 */ /* 0x000fe400078e0a06 */
[----:B------:R-:W-:Y:S01]  /*05b0*/  IMAD.U32 R6, RZ, RZ, UR8 ;  /* 0x00000008ff067e24 */ /* 0x000fe2000f8e00ff */
[----:B-1----:R-:W-:-:S07]  /*05c0*/  LEA R3, R4, R3, 0x18 ;  /* 0x0000000304037211 */ /* 0x002fce00078ec0ff */
.L_x_264:
[----:B-1----:R-:W1:Y:S02]  /*05d0*/  LDC.64 R22, c[0x0][0x238] ;  /* 0x00008e00ff167b82 */ /* 0x002e640000000a00 */
[----:B-1----:R-:W-:-:S05]  /*05e0*/  IMAD.WIDE R22, R6, 0x4, R22 ;  /* 0x0000000406167825 */ /* 0x002fca00078e0216 */
[----:B---3--:R-:W3:Y:S01]  /*05f0*/  LDG.E R13, desc[UR6][R22.64] ;  /* 0x00000006160d7981 */ /* 0x008ee2000c1e1900 */
[C---:B------:R-:W-:Y:S02]  /*0600*/  IMAD R26, R20.reuse, 0x2, R3 ;  /* 0x00000002141a7824 */ /* 0x040fe400078e0203 */
[----:B------:R-:W-:Y:S01]  /*0610*/  IMAD R4, R20, 0x4, R1 ;  /* 0x0000000414047824 */ /* 0x000fe200078e0201 */
[----:B---3--:R-:W-:-:S13]  /*0620*/  ISETP.NE.AND P0, PT, R13, -0x1, PT ;  /* 0xffffffff0d00780c */ /* 0x008fda0003f05270 */
[----:B------:R-:W-:Y:S05]  /*0630*/  @!P0 BRA `(.L_x_260) ;  /* 0x0000000000ac8947 */ /* 0x000fea0003800000 */
[----:B------:R-:W1:Y:S01]  /*0640*/  LDS.U16 R12, [R26] ;  /* 0x000000001a0c7984 */ /* 0x000e620000000400 */
[----:B------:R-:W-:-:S03]  /*0650*/  IMAD R13, R13, UR9, RZ ;  /* 0x000000090d0d7c24 */ /* 0x000fc6000f8e02ff */
[----:B------:R-:W3:Y:S02]  /*0660*/  LDL R28, [R4] ;  /* 0x00000000041c7983 */ /* 0x000ee40000100800 */
[----:B------:R-:W-:-:S04]  /*0670*/  IADD3 R17, P0, R13, R7, RZ ;  /* 0x000000070d117210 */ /* 0x000fc80007f1e0ff */
[----:B------:R-:W-:Y:S01]  /*0680*/  LEA.HI.X.SX32 R14, R13, R2, 0x1, P0 ;  /* 0x000000020d0e7211 */ /* 0x000fe200000f0eff */
[----:B------:R-:W-:-:S03]  /*0690*/  IMAD.SHL.U32 R16, R17, 0x2, RZ ;  /* 0x0000000211107824 */ /* 0x000fc600078e00ff */
[----:B------:R-:W-:Y:S02]  /*06a0*/  SHF.L.U64.HI R17, R17, 0x1, R14 ;  /* 0x0000000111117819 */ /* 0x000fe4000001020e */
[C---:B------:R-:W-:Y:S02]  /*06b0*/  IADD3 R24, P0, R16.reuse, UR10, RZ ;  /* 0x0000000a10187c10 */ /* 0x040fe4000ff1e0ff */
[----:B------:R-:W-:Y:S02]  /*06c0*/  IADD3 R16, P1, R16, UR12, RZ ;  /* 0x0000000c10107c10 */ /* 0x000fe4000ff3e0ff */
[C---:B------:R-:W-:Y:S02]  /*06d0*/  IADD3.X R25, R17.reuse, UR11, RZ, P0, !PT ;  /* 0x0000000b11197c10 */ /* 0x040fe400087fe4ff */
[----:B------:R-:W-:Y:S01]  /*06e0*/  IADD3.X R17, R17, UR13, RZ, P1, !PT ;  /* 0x0000000d11117c10 */ /* 0x000fe20008ffe4ff */
[-C--:B-1---5:R-:W-:Y:S02]  /*06f0*/  HMUL2.BF16_V2 R15, R11, R12.reuse.H0_H0 ;  /* 0x2000000c0b0f7232 */ /* 0x0a2fe40000200000 */
[----:B------:R-:W-:-:S02]  /*0700*/  HMUL2.BF16_V2 R14, R10, R12.H0_H0 ;  /* 0x2000000c0a0e7232 */ /* 0x000fc40000200000 */
[-C--:B------:R-:W-:Y:S02]  /*0710*/  HMUL2.BF16_V2 R13, R9, R12.reuse.H0_H0 ;  /* 0x2000000c090d7232 */ /* 0x080fe40000200000 */
[----:B------:R-:W-:-:S05]  /*0720*/  HMUL2.BF16_V2 R12, R8, R12.H0_H0 ;  /* 0x2000000c080c7232 */ /* 0x000fca0000200000 */
[----:B------:R1:W-:Y:S04]  /*0730*/  STG.E.128 desc[UR6][R24.64], R12 ;  /* 0x0000000c18007986 */ /* 0x0003e8000c101d06 */
[----:B------:R-:W4:Y:S02]  /*0740*/  LDG.E.LU.128 R16, desc[UR6][R16.64] ;  /* 0x0000000610107981 */ /* 0x000f24000c3e1d00 */
[----:B----4-:R-:W-:Y:S01]  /*0750*/  HFMA2.MMA.BF16_V2 R21, R8, R16, -RZ ;  /* 0x0000001008157235 */ /* 0x010fe200003000ff */
[----:B------:R-:W-:Y:S01]  /*0760*/  HMUL2.BF16_V2 R29, R9, R17 ;  /* 0x00000011091d7232 */ /* 0x000fe20000200000 */
[----:B-1----:R-:W-:-:S08]  /*0770*/  HFMA2.MMA.BF16_V2 R14, R10, R18, -RZ ;  /* 0x000000120a0e7235 */ /* 0x002fd000003000ff */
[C---:B------:R-:W-:Y:S01]  /*0780*/  PRMT R27, R21.reuse, 0x7632, R27 ;  /* 0x00007632151b7816 */ /* 0x040fe2000000001b */
[----:B------:R-:W-:Y:S01]  /*0790*/  IMAD.U32 R21, R21, 0x10000, RZ ;  /* 0x0001000015157824 */ /* 0x000fe200078e00ff */
[----:B------:R-:W-:-:S03]  /*07a0*/  PRMT R13, R29, 0x7632, R13 ;  /* 0x000076321d0d7816 */ /* 0x000fc6000000000d */
[----:B------:R-:W-:Y:S02]  /*07b0*/  IMAD.U32 R27, R27, 0x10000, RZ ;  /* 0x000100001b1b7824 */ /* 0x000fe400078e00ff */
[----:B---3--:R-:W-:Y:S01]  /*07c0*/  FADD R21, R21, R28 ;  /* 0x0000001c15157221 */ /* 0x008fe20000000000 */
[----:B------:R-:W-:-:S03]  /*07d0*/  IMAD.U32 R12, R29, 0x10000, RZ ;  /* 0x000100001d0c7824 */ /* 0x000fc600078e00ff */
[----:B------:R-:W-:Y:S01]  /*07e0*/  FADD R21, R21, R27 ;  /* 0x0000001b15157221 */ /* 0x000fe20000000000 */
[----:B------:R-:W-:Y:S02]  /*07f0*/  IMAD.U32 R13, R13, 0x10000, RZ ;  /* 0x000100000d0d7824 */ /* 0x000fe400078e00ff */
[----:B------:R-:W-:Y:S02]  /*0800*/  HMUL2.BF16_V2 R19, R11, R19 ;  /* 0x000000130b137232 */ /* 0x000fe40000200000 */
[----:B------:R-:W-:Y:S01]  /*0810*/  FADD R12, R21, R12 ;  /* 0x0000000c150c7221 */ /* 0x000fe20000000000 */
[C---:B------:R-:W-:Y:S01]  /*0820*/  PRMT R16, R14.reuse, 0x7632, R16 ;  /* 0x000076320e107816 */ /* 0x040fe20000000010 */
[----:B------:R-:W-:Y:S02]  /*0830*/  IMAD.U32 R15, R14, 0x10000, RZ ;  /* 0x000100000e0f7824 */ /* 0x000fe400078e00ff */
[----:B------:R-:W-:Y:S01]  /*0840*/  FADD R12, R12, R13 ;  /* 0x0000000d0c0c7221 */ /* 0x000fe20000000000 */
[----:B------:R-:W-:Y:S01]  /*0850*/  PRMT R14, R19, 0x7610, R14 ;  /* 0x00007610130e7816 */ /* 0x000fe2000000000e */
[----:B------:R-:W-:-:S02]  /*0860*/  IMAD.U32 R13, R16, 0x10000, RZ ;  /* 0x00010000100d7824 */ /* 0x000fc400078e00ff */
[----:B------:R-:W-:Y:S01]  /*0870*/  FADD R12, R12, R15 ;  /* 0x0000000f0c0c7221 */ /* 0x000fe20000000000 */
[----:B------:R-:W-:Y:S01]  /*0880*/  PRMT R16, R19, 0x7632, R16 ;  /* 0x0000763213107816 */ /* 0x000fe20000000010 */
[----:B------:R-:W-:Y:S02]  /*0890*/  IMAD.U32 R15, R14, 0x10000, RZ ;  /* 0x000100000e0f7824 */ /* 0x000fe400078e00ff */
[----:B------:R-:W-:Y:S02]  /*08a0*/  FADD R12, R12, R13 ;  /* 0x0000000d0c0c7221 */ /* 0x000fe40000000000 */
[----:B------:R-:W-:Y:S02]  /*08b0*/  IMAD.U32 R13, R16, 0x10000, RZ ;  /* 0x00010000100d7824 */ /* 0x000fe400078e00ff */
[----:B------:R-:W-:-:S04]  /*08c0*/  FADD R12, R12, R15 ;  /* 0x0000000f0c0c7221 */ /* 0x000fc80000000000 */
[----:B------:R-:W-:-:S05]  /*08d0*/  FADD R13, R12, R13 ;  /* 0x0000000d0c0d7221 */ /* 0x000fca0000000000 */
[----:B------:R1:W-:Y:S02]  /*08e0*/  STL [R4], R13 ;  /* 0x0000000d04007387 */ /* 0x0003e40000100800 */
.L_x_260:
[----:B------:R-:W1:Y:S02]  /*08f0*/  LDC R21, c[0x0][0x240] ;  /* 0x00009000ff157b82 */ /* 0x000e640000000800 */
[----:B-1----:R-:W-:-:S05]  /*0900*/  IMAD.WIDE R12, R21, 0x4, R22 ;  /* 0x00000004150c7825 */ /* 0x002fca00078e0216 */
[----:B------:R-:W3:Y:S01]  /*0910*/  LDG.E R14, desc[UR6][R12.64] ;  /* 0x000000060c0e7981 */ /* 0x000ee2000c1e1900 */
[----:B------:R-:W-:Y:S01]  /*0920*/  IMAD.WIDE R22, R21, 0x4, R12 ;  /* 0x0000000415167825 */ /* 0x000fe200078e020c */
[----:B---3--:R-:W-:-:S13]  /*0930*/  ISETP.NE.AND P0, PT, R14, -0x1, PT ;  /* 0xffffffff0e00780c */ /* 0x008fda0003f05270 */
[----:B------:R-:W-:Y:S05]  /*0940*/  @!P0 BRA `(.L_x_261) ;  /* 0x0000000000ac8947 */ /* 0x000fea0003800000 */
[----:B------:R-:W1:Y:S01]  /*0950*/  LDS.U16 R12, [R26+0x2] ;  /* 0x000002001a0c7984 */ /* 0x000e620000000400 */
[----:B------:R-:W-:-:S03]  /*0960*/  IMAD R13, R14, UR9, RZ ;  /* 0x000000090e0d7c24 */ /* 0x000fc6000f8e02ff */
[----:B------:R-:W3:Y:S02]  /*0970*/  LDL R29, [R4+0x4] ;  /* 0x00000400041d7983 */ /* 0x000ee40000100800 */
        /* <DEDUP_REMOVED lines=39> */
[----:B------:R1:W-:Y:S02]  /*0bf0*/  STL [R4+0x4], R13 ;  /* 0x0000040d04007387 */ /* 0x0003e40000100800 */
.L_x_261:
[----:B-1----:R-:W3:Y:S01]  /*0c00*/  LDG.E R13, desc[UR6][R22.64] ;  /* 0x00000006160d7981 */ /* 0x002ee2000c1e1900 */
[----:B------:R-:W-:Y:S01]  /*0c10*/  IMAD.WIDE R24, R21, 0x4, R22 ;  /* 0x0000000415187825 */ /* 0x000fe200078e0216 */
[----:B---3--:R-:W-:-:S13]  /*0c20*/  ISETP.NE.AND P0, PT, R13, -0x1, PT ;  /* 0xffffffff0d00780c */ /* 0x008fda0003f05270 */
[----:B------:R-:W-:Y:S05]  /*0c30*/  @!P0 BRA `(.L_x_262) ;  /* 0x0000000000b08947 */ /* 0x000fea0003800000 */
[----:B------:R-:W-:Y:S01]  /*0c40*/  IMAD R12, R20, 0x2, R3 ;  /* 0x00000002140c7824 */ /* 0x000fe200078e0203 */
[----:B------:R-:W3:Y:S01]  /*0c50*/  LDL R29, [R4+0x8] ;  /* 0x00000800041d7983 */ /* 0x000ee20000100800 */
[----:B------:R-:W-:-:S04]  /*0c60*/  IMAD R13, R13, UR9, RZ ;  /* 0x000000090d0d7c24 */ /* 0x000fc8000f8e02ff */
[----:B------:R-:W1:Y:S01]  /*0c70*/  LDS.U16 R12, [R12+0x4] ;  /* 0x000004000c0c7984 */ /* 0x000e620000000400 */
        /* <DEDUP_REMOVED lines=40> */
.L_x_262:
[----:B------:R-:W3:Y:S01]  /*0f00*/  LDG.E R24, desc[UR6][R24.64] ;  /* 0x0000000618187981 */ /* 0x000ee2000c1e1900 */
[----:B------:R-:W-:Y:S02]  /*0f10*/  VIADD R5, R5, 0xfffffffc ;  /* 0xfffffffc05057836 */ /* 0x000fe40000000000 */
[----:B------:R-:W-:-:S03]  /*0f20*/  IMAD R6, R21, 0x2, R6 ;  /* 0x0000000215067824 */ /* 0x000fc600078e0206 */
[----:B------:R-:W-:Y:S01]  /*0f30*/  ISETP.NE.AND P0, PT, R5, RZ, PT ;  /* 0x000000ff0500720c */ /* 0x000fe20003f05270 */
[----:B------:R-:W-:Y:S01]  /*0f40*/  IMAD R6, R21, 0x2, R6 ;  /* 0x0000000215067824 */ /* 0x000fe200078e0206 */
[----:B---3--:R-:W-:-:S13]  /*0f50*/  ISETP.NE.AND P1, PT, R24, -0x1, PT ;  /* 0xffffffff1800780c */ /* 0x008fda0003f25270 */
[----:B------:R-:W-:Y:S05]  /*0f60*/  @!P1 BRA `(.L_x_263) ;  /* 0x0000000000b09947 */ /* 0x000fea0003800000 */
[----:B------:R-:W-:Y:S01]  /*0f70*/  IMAD R12, R20, 0x2, R3 ;  /* 0x00000002140c7824 */ /* 0x000fe200078e0203 */
[----:B------:R-:W3:Y:S01]  /*0f80*/  LDL R26, [R4+0xc] ;  /* 0x00000c00041a7983 */ /* 0x000ee20000100800 */
[----:B-1----:R-:W-:-:S04]  /*0f90*/  IMAD R13, R24, UR9, RZ ;  /* 0x00000009180d7c24 */ /* 0x002fc8000f8e02ff */
        /* <DEDUP_REMOVED lines=41> */
.L_x_263:
[----:B------:R-:W-:Y:S01]  /*1230*/  VIADD R20, R20, 0x4 ;  /* 0x0000000414147836 */ /* 0x000fe20000000000 */
[----:B------:R-:W-:Y:S06]  /*1240*/  @P0 BRA `(.L_x_264) ;  /* 0xfffffff000e00947 */ /* 0x000fec000383ffff */
.L_x_259:
[----:B------:R-:W-:Y:S02]  /*1250*/  ULDC UR4, c[0x0][0x244] ;  /* 0x0000910000047ab9 */ /* 0x000fe40000000800 */
[----:B------:R-:W-:-:S04]  /*1260*/  UIADD3 UR4, -UR4, URZ, URZ ;  /* 0x0000003f04047290 */ /* 0x000fc8000fffe13f */
[----:B------:R-:W-:-:S04]  /*1270*/  UISETP.LT.U32.AND UP0, UPT, UR4, -0x80, UPT ;  /* 0xffffff800400788c */ /* 0x000fc8000bf01070 */
[----:B------:R-:W-:-:S06]  /*1280*/  USEL UR4, UR4, 0xffffff80, !UP0 ;  /* 0xffffff8004047887 */ /* 0x000fcc000c000000 */
[----:B------:R-:W-:-:S05]  /*1290*/  IMAD R21, RZ, RZ, -UR4 ;  /* 0x80000004ff157e24 */ /* 0x000fca000f8e02ff */
[----:B------:R-:W-:-:S04]  /*12a0*/  LOP3.LUT R21, R21, 0x3, RZ, 0xc0, !PT ;  /* 0x0000000315157812 */ /* 0x000fc800078ec0ff */
[----:B------:R-:W-:-:S13]  /*12b0*/  ISETP.NE.AND P0, PT, R21, RZ, PT ;  /* 0x000000ff1500720c */ /* 0x000fda0003f05270 */
[----:B------:R-:W-:Y:S05]  /*12c0*/  @!P0 BRA `(.L_x_265) ;  /* 0x00000008008c8947 */ /* 0x000fea0003800000 */
[----:B-1-3--:R-:W1:Y:S02]  /*12d0*/  LDC.64 R4, c[0x0][0x238] ;  /* 0x00008e00ff047b82 */ /* 0x00ae640000000a00 */
[----:B-1----:R-:W-:-:S05]  /*12e0*/  IMAD.WIDE R4, R6, 0x4, R4 ;  /* 0x0000000406047825 */ /* 0x002fca00078e0204 */
[----:B------:R-:W3:Y:S01]  /*12f0*/  LDG.E R6, desc[UR6][R4.64] ;  /* 0x0000000604067981 */ /* 0x000ee2000c1e1900 */
[----:B------:R-:W1:Y:S01]  /*1300*/  S2UR UR5, SR_CgaCtaId ;  /* 0x00000000000579c3 */ /* 0x000e620000008800 */
[----:B------:R-:W-:Y:S01]  /*1310*/  UMOV UR4, 0x400 ;  /* 0x0000040000047882 */ /* 0x000fe20000000000 */
[----:B------:R-:W-:Y:S01]  /*1320*/  IMAD R3, R20, 0x4, R1 ;  /* 0x0000000414037824 */ /* 0x000fe200078e0201 */
[----:B------:R-:W-:Y:S01]  /*1330*/  ISETP.NE.AND P0, PT, R21, 0x1, PT ;  /* 0x000000011500780c */ /* 0x000fe20003f05270 */
[----:B-1----:R-:W-:-:S06]  /*1340*/  ULEA UR4, UR5, UR4, 0x18 ;  /* 0x0000000405047291 */ /* 0x002fcc000f8ec03f */
[----:B------:R-:W-:Y:S02]  /*1350*/  LEA R20, R20, UR4, 0x1 ;  /* 0x0000000414147c11 */ /* 0x000fe4000f8e08ff */
[----:B---3--:R-:W-:-:S13]  /*1360*/  ISETP.NE.AND P1, PT, R6, -0x1, PT ;  /* 0xffffffff0600780c */ /* 0x008fda0003f25270 */
[----:B------:R-:W-:Y:S05]  /*1370*/  @!P1 BRA `(.L_x_266) ;  /* 0x0000000000b89947 */ /* 0x000fea0003800000 */
[----:B------:R-:W1:Y:S01]  /*1380*/  LDS.U16 R12, [R20] ;  /* 0x00000000140c7984 */ /* 0x000e620000000400 */
[----:B------:R-:W-:Y:S01]  /*1390*/  ULDC UR4, c[0x0][0x248] ;  /* 0x0000920000047ab9 */ /* 0x000fe20000000800 */
[----:B------:R-:W-:Y:S01]  /*13a0*/  ULDC.64 UR14, c[0x0][0x218] ;  /* 0x00008600000e7ab9 */ /* 0x000fe20000000a00 */
[----:B------:R-:W-:Y:S01]  /*13b0*/  IMAD R6, R6, UR4, RZ ;  /* 0x0000000406067c24 */ /* 0x000fe2000f8e02ff */
[----:B------:R-:W-:Y:S01]  /*13c0*/  ULDC.64 UR4, c[0x0][0x220] ;  /* 0x0000880000047ab9 */ /* 0x000fe20000000a00 */
[----:B------:R-:W3:Y:S03]  /*13d0*/  LDL R25, [R3] ;  /* 0x0000000003197983 */ /* 0x000ee60000100800 */
        /* <DEDUP_REMOVED lines=40> */
.L_x_266:
[----:B------:R-:W-:Y:S05]  /*1660*/  @!P0 BRA `(.L_x_265) ;  /* 0x0000000400a48947 */ /* 0x000fea0003800000 */
[----:B------:R-:W3:Y:S02]  /*1670*/  LDC R23, c[0x0][0x240] ;  /* 0x00009000ff177b82 */ /* 0x000ee40000000800 */
[----:B---3--:R-:W-:-:S05]  /*1680*/  IMAD.WIDE R4, R23, 0x4, R4 ;  /* 0x0000000417047825 */ /* 0x008fca00078e0204 */
[----:B-1----:R-:W3:Y:S01]  /*1690*/  LDG.E R6, desc[UR6][R4.64] ;  /* 0x0000000604067981 */ /* 0x002ee2000c1e1900 */
[----:B------:R-:W-:Y:S02]  /*16a0*/  ISETP.NE.AND P0, PT, R21, 0x2, PT ;  /* 0x000000021500780c */ /* 0x000fe40003f05270 */
[----:B---3--:R-:W-:-:S13]  /*16b0*/  ISETP.NE.AND P1, PT, R6, -0x1, PT ;  /* 0xffffffff0600780c */ /* 0x008fda0003f25270 */
[----:B------:R-:W-:Y:S05]  /*16c0*/  @!P1 BRA `(.L_x_267) ;  /* 0x0000000000b89947 */ /* 0x000fea0003800000 */
[----:B------:R-:W1:Y:S01]  /*16d0*/  LDS.U16 R12, [R20+0x2] ;  /* 0x00000200140c7984 */ /* 0x000e620000000400 */
[----:B------:R-:W-:Y:S01]  /*16e0*/  ULDC UR4, c[0x0][0x248] ;  /* 0x0000920000047ab9 */ /* 0x000fe20000000800 */
[----:B------:R-:W-:Y:S01]  /*16f0*/  ULDC.64 UR14, c[0x0][0x218] ;  /* 0x00008600000e7ab9 */ /* 0x000fe20000000a00 */
[----:B------:R-:W-:Y:S01]  /*1700*/  IMAD R6, R6, UR4, RZ ;  /* 0x0000000406067c24 */ /* 0x000fe2000f8e02ff */
[----:B------:R-:W-:Y:S01]  /*1710*/  ULDC.64 UR4, c[0x0][0x220] ;  /* 0x0000880000047ab9 */ /* 0x000fe20000000a00 */
[----:B------:R-:W3:Y:S03]  /*1720*/  LDL R27, [R3+0x4] ;  /* 0x00000400031b7983 */ /* 0x000ee60000100800 */
        /* <DEDUP_REMOVED lines=40> */
.L_x_267:
[----:B------:R-:W-:Y:S05]  /*19b0*/  @!P0 BRA `(.L_x_265) ;  /* 0x0000000000d08947 */ /* 0x000fea0003800000 */
[----:B-1----:R-:W-:Y:S02]  /*19c0*/  SHF.R.S32.HI R6, RZ, 0x1f, R23 ;  /* 0x0000001fff067819 */ /* 0x002fe40000011417 */
[----:B------:R-:W-:-:S04]  /*19d0*/  LEA R4, P0, R23, R4, 0x2 ;  /* 0x0000000417047211 */ /* 0x000fc800078010ff */
[----:B------:R-:W-:-:S05]  /*19e0*/  LEA.HI.X R5, R23, R5, R6, 0x2, P0 ;  /* 0x0000000517057211 */ /* 0x000fca00000f1406 */
[----:B------:R-:W3:Y:S02]  /*19f0*/  LDG.E R4, desc[UR6][R4.64] ;  /* 0x0000000604047981 */ /* 0x000ee4000c1e1900 */
        /* <DEDUP_REMOVED lines=23> */
[----:B------:R-:W-:-:S09]  /*1b70*/  HMUL2.BF16_V2 R8, R9, R17 ;  /* 0x0000001109087232 */ /* 0x000fd20000200000 */
[C---:B------:R-:W-:Y:S01]  /*1b80*/  PRMT R6, R2.reuse, 0x7632, R6 ;  /* 0x0000763202067816 */ /* 0x040fe20000000006 */
[----:B------:R-:W-:Y:S01]  /*1b90*/  IMAD.U32 R2, R2, 0x10000, RZ ;  /* 0x0001000002027824 */ /* 0x000fe200078e00ff */
[----:B-1----:R-:W-:-:S03]  /*1ba0*/  PRMT R4, R8, 0x7632, R4 ;  /* 0x0000763208047816 */ /* 0x002fc60000000004 */
[----:B------:R-:W-:Y:S02]  /*1bb0*/  IMAD.U32 R9, R6, 0x10000, RZ ;  /* 0x0001000006097824 */ /* 0x000fe400078e00ff */
[----:B---3--:R-:W-:Y:S01]  /*1bc0*/  FADD R2, R2, R21 ;  /* 0x0000001502027221 */ /* 0x008fe20000000000 */
[----:B------:R-:W-:Y:S01]  /*1bd0*/  HFMA2.MMA.BF16_V2 R6, R10, R18, -RZ ;  /* 0x000000120a067235 */ /* 0x000fe200003000ff */
[----:B------:R-:W-:Y:S02]  /*1be0*/  IMAD.U32 R5, R8, 0x10000, RZ ;  /* 0x0001000008057824 */ /* 0x000fe400078e00ff */
[----:B------:R-:W-:Y:S01]  /*1bf0*/  FADD R2, R2, R9 ;  /* 0x0000000902027221 */ /* 0x000fe20000000000 */
[----:B------:R-:W-:Y:S02]  /*1c00*/  IMAD.U32 R9, R4, 0x10000, RZ ;  /* 0x0001000004097824 */ /* 0x000fe400078e00ff */
[----:B------:R-:W-:Y:S02]  /*1c10*/  HMUL2.BF16_V2 R11, R11, R19 ;  /* 0x000000130b0b7232 */ /* 0x000fe40000200000 */
[----:B------:R-:W-:-:S02]  /*1c20*/  FADD R2, R2, R5 ;  /* 0x0000000502027221 */ /* 0x000fc40000000000 */
[C---:B------:R-:W-:Y:S01]  /*1c30*/  PRMT R4, R6.reuse, 0x7632, R4 ;  /* 0x0000763206047816 */ /* 0x040fe20000000004 */
[----:B------:R-:W-:Y:S02]  /*1c40*/  IMAD.U32 R5, R6, 0x10000, RZ ;  /* 0x0001000006057824 */ /* 0x000fe400078e00ff */
[----:B------:R-:W-:Y:S01]  /*1c50*/  FADD R2, R2, R9 ;  /* 0x0000000902027221 */ /* 0x000fe20000000000 */
[C---:B------:R-:W-:Y:S01]  /*1c60*/  PRMT R6, R11.reuse, 0x7610, R6 ;  /* 0x000076100b067816 */ /* 0x040fe20000000006 */
[----:B------:R-:W-:Y:S02]  /*1c70*/  IMAD.U32 R9, R4, 0x10000, RZ ;  /* 0x0001000004097824 */ /* 0x000fe400078e00ff */
[----:B------:R-:W-:Y:S01]  /*1c80*/  FADD R2, R2, R5 ;  /* 0x0000000502027221 */ /* 0x000fe20000000000 */
[----:B------:R-:W-:Y:S01]  /*1c90*/  PRMT R4, R11, 0x7632, R4 ;  /* 0x000076320b047816 */ /* 0x000fe20000000004 */
[----:B------:R-:W-:Y:S02]  /*1ca0*/  IMAD.U32 R5, R6, 0x10000, RZ ;  /* 0x0001000006057824 */ /* 0x000fe400078e00ff */
[----:B------:R-:W-:-:S02]  /*1cb0*/  FADD R2, R2, R9 ;  /* 0x0000000902027221 */ /* 0x000fc40000000000 */
[----:B------:R-:W-:Y:S02]  /*1cc0*/  IMAD.U32 R9, R4, 0x10000, RZ ;  /* 0x0001000004097824 */ /* 0x000fe400078e00ff */
[----:B------:R-:W-:-:S04]  /*1cd0*/  FADD R2, R2, R5 ;  /* 0x0000000502027221 */ /* 0x000fc80000000000 */
[----:B------:R-:W-:-:S05]  /*1ce0*/  FADD R2, R2, R9 ;  /* 0x0000000902027221 */ /* 0x000fca0000000000 */
[----:B------:R4:W-:Y:S02]  /*1cf0*/  STL [R3+0x8], R2 ;  /* 0x0000080203007387 */ /* 0x0009e40000100800 */
.L_x_265:
[----:B--2---:R-:W-:Y:S01]  /*1d00*/  IMAD R7, R0, 0x8, R7 ;  /* 0x0000000800077824 */ /* 0x004fe200078e0207 */
[----:B------:R-:W-:-:S04]  /*1d10*/  ULDC UR4, c[0x0][0x248] ;  /* 0x0000920000047ab9 */ /* 0x000fc80000000800 */
[----:B------:R-:W-:-:S13]  /*1d20*/  ISETP.GE.AND P0, PT, R7, UR4, PT ;  /* 0x0000000407007c0c */ /* 0x000fda000bf06270 */
[----:B------:R-:W-:Y:S05]  /*1d30*/  @!P0 BRA `(.L_x_268) ;  /* 0xffffffe400c48947 */ /* 0x000fea000383ffff */
.L_x_258:
[----:B------:R-:W-:Y:S05]  /*1d40*/  BSYNC B0 ;  /* 0x0000000000007941 */ /* 0x000fea0003800000 */
.L_x_257:
[----:B-----5:R-:W0:Y:S02]  /*1d50*/  LDC R11, c[0x0][0x244] ;  /* 0x00009100ff0b7b82 */ /* 0x020e240000000800 */
[----:B0-----:R-:W-:-:S13]  /*1d60*/  ISETP.NE.AND P0, PT, R11, RZ, PT ;  /* 0x000000ff0b00720c */ /* 0x001fda0003f05270 */
[----:B------:R-:W-:Y:S05]  /*1d70*/  @!P0 BRA `(.L_x_269) ;  /* 0x0000000400448947 */ /* 0x000fea0003800000 */
[----:B--2---:R-:W-:-:S05]  /*1d80*/  IMAD.MOV R0, RZ, RZ, -R11 ;  /* 0x000000ffff007224 */ /* 0x004fca00078e0a0b */
[----:B----4-:R-:W-:-:S04]  /*1d90*/  VIMNMX.U32 R2, R0, -0x80, !PT ;  /* 0xffffff8000027848 */ /* 0x010fc80007fe0000 */
[----:B------:R-:W-:Y:S01]  /*1da0*/  ISETP.GT.U32.AND P2, PT, R2, -0x4, PT ;  /* 0xfffffffc0200780c */ /* 0x000fe20003f44070 */
[----:B-1----:R-:W-:Y:S02]  /*1db0*/  IMAD.MOV R3, RZ, RZ, -R2 ;  /* 0x000000ffff037224 */ /* 0x002fe400078e0a02 */
[----:B------:R-:W-:-:S03]  /*1dc0*/  IMAD.MOV.U32 R2, RZ, RZ, RZ ;  /* 0x000000ffff027224 */ /* 0x000fc600078e00ff */
[----:B------:R-:W-:-:S04]  /*1dd0*/  LOP3.LUT R0, R3, 0x3, RZ, 0xc0, !PT ;  /* 0x0000000303007812 */ /* 0x000fc800078ec0ff */
[----:B------:R-:W-:-:S03]  /*1de0*/  ISETP.NE.AND P1, PT, R0, RZ, PT ;  /* 0x000000ff0000720c */ /* 0x000fc60003f25270 */
[----:B------:R-:W-:Y:S10]  /*1df0*/  @P2 BRA `(.L_x_270) ;  /* 0x0000000000dc2947 */ /* 0x000ff40003800000 */
[----:B------:R-:W-:Y:S02]  /*1e00*/  IMAD.IADD R3, R3, 0x1, -R0 ;  /* 0x0000000103037824 */ /* 0x000fe400078e0a00 */
[----:B------:R-:W-:-:S07]  /*1e10*/  IMAD.MOV.U32 R2, RZ, RZ, RZ ;  /* 0x000000ffff027224 */ /* 0x000fce00078e00ff */
.L_x_271:
[----:B0--3--:R-:W-:-:S05]  /*1e20*/  IMAD R4, R2, 0x4, R1 ;  /* 0x0000000402047824 */ /* 0x009fca00078e0201 */
[----:B------:R-:W2:Y:S04]  /*1e30*/  LDL R5, [R4] ;  /* 0x0000000004057983 */ /* 0x000ea80000100800 */
[----:B------:R-:W3:Y:S04]  /*1e40*/  LDL R16, [R4+0x4] ;  /* 0x0000040004107983 */ /* 0x000ee80000100800 */
[----:B------:R-:W4:Y:S04]  /*1e50*/  LDL R17, [R4+0x8] ;  /* 0x0000080004117983 */ /* 0x000f280000100800 */
[----:B------:R-:W5:Y:S01]  /*1e60*/  LDL R19, [R4+0xc] ;  /* 0x00000c0004137983 */ /* 0x000f620000100800 */
[----:B------:R-:W-:-:S02]  /*1e70*/  VIADD R3, R3, 0xfffffffc ;  /* 0xfffffffc03037836 */ /* 0x000fc40000000000 */
[----:B------:R-:W-:-:S03]  /*1e80*/  VIADD R2, R2, 0x4 ;  /* 0x0000000402027836 */ /* 0x000fc60000000000 */
[----:B------:R-:W-:Y:S01]  /*1e90*/  ISETP.NE.AND P2, PT, R3, RZ, PT ;  /* 0x000000ff0300720c */ /* 0x000fe20003f45270 */
[----:B--2---:R-:W0:Y:S04]  /*1ea0*/  SHFL.BFLY PT, R6, R5, 0x10, 0x1f ;  /* 0x0e001f0005067f89 */ /* 0x004e2800000e0000 */
[----:B---3--:R-:W1:Y:S04]  /*1eb0*/  SHFL.BFLY PT, R7, R16, 0x10, 0x1f ;  /* 0x0e001f0010077f89 */ /* 0x008e6800000e0000 */
[----:B----4-:R-:W2:Y:S04]  /*1ec0*/  SHFL.BFLY PT, R8, R17, 0x10, 0x1f ;  /* 0x0e001f0011087f89 */ /* 0x010ea800000e0000 */
[----:B-----5:R-:W3:Y:S01]  /*1ed0*/  SHFL.BFLY PT, R10, R19, 0x10, 0x1f ;  /* 0x0e001f00130a7f89 */ /* 0x020ee200000e0000 */
[----:B0-----:R-:W-:Y:S01]  /*1ee0*/  FADD R6, R5, R6 ;  /* 0x0000000605067221 */ /* 0x001fe20000000000 */
[----:B-1----:R-:W-:-:S04]  /*1ef0*/  FADD R9, R7, R16 ;  /* 0x0000001007097221 */ /* 0x002fc80000000000 */
[----:B------:R-:W0:Y:S01]  /*1f00*/  SHFL.BFLY PT, R7, R6, 0x8, 0x1f ;  /* 0x0d001f0006077f89 */ /* 0x000e2200000e0000 */
[----:B--2---:R-:W-:-:S03]  /*1f10*/  FADD R12, R8, R17 ;  /* 0x00000011080c7221 */ /* 0x004fc60000000000 */
[----:B------:R-:W1:Y:S01]  /*1f20*/  SHFL.BFLY PT, R8, R9, 0x8, 0x1f ;  /* 0x0d001f0009087f89 */ /* 0x000e6200000e0000 */
[----:B---3--:R-:W-:-:S03]  /*1f30*/  FADD R15, R10, R19 ;  /* 0x000000130a0f7221 */ /* 0x008fc60000000000 */
[----:B------:R-:W2:Y:S04]  /*1f40*/  SHFL.BFLY PT, R13, R12, 0x8, 0x1f ;  /* 0x0d001f000c0d7f89 */ /* 0x000ea800000e0000 */
[----:B------:R-:W3:Y:S01]  /*1f50*/  SHFL.BFLY PT, R14, R15, 0x8, 0x1f ;  /* 0x0d001f000f0e7f89 */ /* 0x000ee200000e0000 */
        /* <DEDUP_REMOVED lines=26> */
[----:B------:R0:W-:Y:S01]  /*2100*/  STL [R4], R7 ;  /* 0x0000000704007387 */ /* 0x0001e20000100800 */
[----:B--2---:R-:W-:-:S03]  /*2110*/  FADD R9, R15, R12 ;  /* 0x0000000c0f097221 */ /* 0x004fc60000000000 */
[----:B------:R0:W-:Y:S01]  /*2120*/  STL [R4+0x4], R13 ;  /* 0x0000040d04007387 */ /* 0x0001e20000100800 */
[----:B---3--:R-:W-:-:S03]  /*2130*/  FADD R19, R16, R19 ;  /* 0x0000001310137221 */ /* 0x008fc60000000000 */
[----:B------:R0:W-:Y:S04]  /*2140*/  STL [R4+0x8], R9 ;  /* 0x0000080904007387 */ /* 0x0001e80000100800 */
[----:B------:R0:W-:Y:S01]  /*2150*/  STL [R4+0xc], R19 ;  /* 0x00000c1304007387 */ /* 0x0001e20000100800 */
[----:B------:R-:W-:Y:S05]  /*2160*/  @P2 BRA `(.L_x_271) ;  /* 0xfffffffc002c2947 */ /* 0x000fea000383ffff */
.L_x_270:
[----:B------:R-:W-:Y:S05]  /*2170*/  @!P1 BRA `(.L_x_269) ;  /* 0x0000000000449947 */ /* 0x000fea0003800000 */
[----:B------:R-:W-:-:S07]  /*2180*/  IMAD R8, R2, 0x4, R1 ;  /* 0x0000000402087824 */ /* 0x000fce00078e0201 */
.L_x_272:
[----:B------:R-:W2:Y:S01]  /*2190*/  LDL R2, [R8] ;  /* 0x0000000008027983 */ /* 0x000ea20000100800 */
[----:B------:R-:W-:-:S05]  /*21a0*/  VIADD R0, R0, 0xffffffff ;  /* 0xffffffff00007836 */ /* 0x000fca0000000000 */
[----:B------:R-:W-:Y:S01]  /*21b0*/  ISETP.NE.AND P1, PT, R0, RZ, PT ;  /* 0x000000ff0000720c */ /* 0x000fe20003f25270 */
[----:B--2---:R-:W1:Y:S02]  /*21c0*/  SHFL.BFLY PT, R3, R2, 0x10, 0x1f ;  /* 0x0e001f0002037f89 */ /* 0x004e6400000e0000 */
[----:B-1----:R-:W-:-:S05]  /*21d0*/  FADD R3, R2, R3 ;  /* 0x0000000302037221 */ /* 0x002fca0000000000 */
[----:B0--3--:R-:W0:Y:S02]  /*21e0*/  SHFL.BFLY PT, R4, R3, 0x8, 0x1f ;  /* 0x0d001f0003047f89 */ /* 0x009e2400000e0000 */
[----:B0-----:R-:W-:-:S05]  /*21f0*/  FADD R4, R3, R4 ;  /* 0x0000000403047221 */ /* 0x001fca0000000000 */
[----:B------:R-:W0:Y:S02]  /*2200*/  SHFL.BFLY PT, R5, R4, 0x4, 0x1f ;  /* 0x0c801f0004057f89 */ /* 0x000e2400000e0000 */
[----:B0-----:R-:W-:-:S05]  /*2210*/  FADD R5, R4, R5 ;  /* 0x0000000504057221 */ /* 0x001fca0000000000 */
[----:B------:R-:W0:Y:S02]  /*2220*/  SHFL.BFLY PT, R6, R5, 0x2, 0x1f ;  /* 0x0c401f0005067f89 */ /* 0x000e2400000e0000 */
[----:B0-----:R-:W-:-:S05]  /*2230*/  FADD R6, R5, R6 ;  /* 0x0000000605067221 */ /* 0x001fca0000000000 */
[----:B------:R-:W0:Y:S02]  /*2240*/  SHFL.BFLY PT, R7, R6, 0x1, 0x1f ;  /* 0x0c201f0006077f89 */ /* 0x000e2400000e0000 */
[----:B0-----:R-:W-:-:S05]  /*2250*/  FADD R7, R6, R7 ;  /* 0x0000000706077221 */ /* 0x001fca0000000000 */
[----:B------:R0:W-:Y:S02]  /*2260*/  STL [R8], R7 ;  /* 0x0000000708007387 */ /* 0x0001e40000100800 */
[----:B0-----:R-:W-:Y:S01]  /*2270*/  VIADD R8, R8, 0x4 ;  /* 0x0000000408087836 */ /* 0x001fe20000000000 */
[----:B------:R-:W-:Y:S06]  /*2280*/  @P1 BRA `(.L_x_272) ;  /* 0xfffffffc00c01947 */ /* 0x000fec000383ffff */
.L_x_269:
[----:B--2---:R-:W2:Y:S02]  /*2290*/  S2R R0, SR_TID.X ;  /* 0x0000000000007919 */ /* 0x004ea40000002100 */
[----:B--2---:R-:W-:-:S13]  /*22a0*/  ISETP.NE.OR P0, PT, R0, RZ, !P0 ;  /* 0x000000ff0000720c */ /* 0x004fda0004705670 */
[----:B------:R-:W-:Y:S05]  /*22b0*/  @P0 EXIT ;  /* 0x000000000000094d */ /* 0x000fea0003800000 */
[----:B01-3--:R-:W2:Y:S01]  /*22c0*/  LDL.128 R12, [R1] ;  /* 0x00000000010c7983 */ /* 0x00bea20000100c00 */
[----:B------:R-:W0:Y:S01]  /*22d0*/  LDC.64 R4, c[0x0][0x230] ;  /* 0x00008c00ff047b82 */ /* 0x000e220000000a00 */
[C---:B------:R-:W-:Y:S01]  /*22e0*/  ISETP.NE.AND P0, PT, R11.reuse, 0x1, PT ;  /* 0x000000010b00780c */ /* 0x040fe20003f05270 */
[----:B----4-:R-:W-:-:S04]  /*22f0*/  IMAD R2, R11, UR8, RZ ;  /* 0x000000080b027c24 */ /* 0x010fc8000f8e02ff */
[----:B0-----:R-:W-:-:S05]  /*2300*/  IMAD.WIDE R2, R2, 0x4, R4 ;  /* 0x0000000402027825 */ /* 0x001fca00078e0204 */
[----:B--2---:R0:W-:Y:S03]  /*2310*/  STG.E desc[UR6][R2.64], R12 ;  /* 0x0000000c02007986 */ /* 0x0041e6000c101906 */
[----:B------:R-:W-:Y:S05]  /*2320*/  @!P0 EXIT ;  /* 0x000000000000894d */ /* 0x000fea0003800000 */
[----:B------:R-:W-:Y:S01]  /*2330*/  ISETP.NE.AND P0, PT, R11, 0x2, PT ;  /* 0x000000020b00780c */ /* 0x000fe20003f05270 */
[----:B------:R1:W-:-:S12]  /*2340*/  STG.E desc[UR6][R2.64+0x4], R13 ;  /* 0x0000040d02007986 */ /* 0x0003d8000c101906 */
[----:B-1----:R-:W-:Y:S05]  /*2350*/  @!P0 EXIT ;  /* 0x000000000000894d */ /* 0x002fea0003800000 */
[----:B------:R-:W-:Y:S01]  /*2360*/  ISETP.NE.AND P0, PT, R11, 0x3, PT ;  /* 0x000000030b00780c */ /* 0x000fe20003f05270 */
[----:B------:R1:W-:-:S12]  /*2370*/  STG.E desc[UR6][R2.64+0x8], R14 ;  /* 0x0000080e02007986 */ /* 0x0003d8000c101906 */
[----:B-1----:R-:W-:Y:S05]  /*2380*/  @!P0 EXIT ;  /* 0x000000000000894d */ /* 0x002fea0003800000 */
[----:B------:R-:W-:Y:S01]  /*2390*/  ISETP.NE.AND P0, PT, R11, 0x4, PT ;  /* 0x000000040b00780c */ /* 0x000fe20003f05270 */
[----:B------:R1:W-:-:S12]  /*23a0*/  STG.E desc[UR6][R2.64+0xc], R15 ;  /* 0x00000c0f02007986 */ /* 0x0003d8000c101906 */
[----:B-1----:R-:W-:Y:S05]  /*23b0*/  @!P0 EXIT ;  /* 0x000000000000894d */ /* 0x002fea0003800000 */
[----:B------:R-:W2:Y:S01]  /*23c0*/  LDL.128 R4, [R1+0x10] ;  /* 0x0000100001047983 */ /* 0x000ea20000100c00 */
[----:B------:R-:W-:-:S03]  /*23d0*/  ISETP.NE.AND P0, PT, R11, 0x5, PT ;  /* 0x000000050b00780c */ /* 0x000fc60003f05270 */
[----:B--2---:R1:W-:Y:S10]  /*23e0*/  STG.E desc[UR6][R2.64+0x10], R4 ;  /* 0x0000100402007986 */ /* 0x0043f4000c101906 */
[----:B------:R-:W-:Y:S05]  /*23f0*/  @!P0 EXIT ;  /* 0x000000000000894d */ /* 0x000fea0003800000 */
[----:B------:R-:W-:Y:S01]  /*2400*/  ISETP.NE.AND P0, PT, R11, 0x6, PT ;  /* 0x000000060b00780c */ /* 0x000fe20003f05270 */
[----:B------:R2:W-:-:S12]  /*2410*/  STG.E desc[UR6][R2.64+0x14], R5 ;  /* 0x0000140502007986 */ /* 0x0005d8000c101906 */
[----:B--2---:R-:W-:Y:S05]  /*2420*/  @!P0 EXIT ;  /* 0x000000000000894d */ /* 0x004fea0003800000 */
[----:B------:R-:W-:Y:S01]  /*2430*/  ISETP.NE.AND P0, PT, R11, 0x7, PT ;  /* 0x000000070b00780c */ /* 0x000fe20003f05270 */
[----:B------:R2:W-:-:S12]  /*2440*/  STG.E desc[UR6][R2.64+0x18], R6 ;  /* 0x0000180602007986 */ /* 0x0005d8000c101906 */
[----:B--2---:R-:W-:Y:S05]  /*2450*/  @!P0 EXIT ;  /* 0x000000000000894d */ /* 0x004fea0003800000 */
[----:B------:R-:W-:Y:S01]  /*2460*/  ISETP.NE.AND P0, PT, R11, 0x8, PT ;  /* 0x000000080b00780c */ /* 0x000fe20003f05270 */
[----:B------:R2:W-:-:S12]  /*2470*/  STG.E desc[UR6][R2.64+0x1c], R7 ;  /* 0x00001c0702007986 */ /* 0x0005d8000c101906 */
[----:B--2---:R-:W-:Y:S05]  /*2480*/  @!P0 EXIT ;  /* 0x000000000000894d */ /* 0x004fea0003800000 */
[----:B-1----:R-:W2:Y:S01]  /*2490*/  LDL.128 R4, [R1+0x20] ;  /* 0x0000200001047983 */ /* 0x002ea20000100c00 */
        /* <DEDUP_REMOVED lines=386> */
[----:B------:R-:W-:Y:S01]  /*3cc0*/  STG.E desc[UR6][R2.64+0x1fc], R7 ;  /* 0x0001fc0702007986 */ /* 0x000fe2000c101906 */
[----:B------:R-:W-:Y:S05]  /*3cd0*/  EXIT ;  /* 0x000000000000794d */ /* 0x000fea0003800000 */
.L_x_273:
        /* <DEDUP_REMOVED lines=10> */
.L_x_809:


//--------------------- .text._Z18moe_permute_kernelI13__nv_bfloat16S0_Li64ELb1EEvPKT_S3_PS1_PKfPfPKiiii --------------------------
	.section	.text._Z18moe_permute_kernelI13__nv_bfloat16S0_Li64ELb1EEvPKT_S3_PS1_PKfPfPKiiii,"ax",@progbits
	.align	128
        .global         _Z18moe_permute_kernelI13__nv_bfloat16S0_Li64ELb1EEvPKT_S3_PS1_PKfPfPKiiii
        .type           _Z18moe_permute_kernelI13__nv_bfloat16S0_Li64ELb1EEvPKT_S3_PS1_PKfPfPKiiii,@function
        .size           _Z18moe_permute_kernelI13__nv_bfloat16S0_Li64ELb1EEvPKT_S3_PS1_PKfPfPKiiii,(.L_x_810 - _Z18moe_permute_kernelI13__nv_bfloat16S0_Li64ELb1EEvPKT_S3_PS1_PKfPfPKiiii)
        .other          _Z18moe_permute_kernelI13__nv_bfloat16S0_Li64ELb1EEvPKT_S3_PS1_PKfPfPKiiii,@"STO_CUDA_ENTRY STV_DEFAULT"
_Z18moe_permute_kernelI13__nv_bfloat16S0_Li64ELb1EEvPKT_S3_PS1_PKfPfPKiiii:
.text._Z18moe_permute_kernelI13__nv_bfloat16S0_Li64ELb1EEvPKT_S3_PS1_PKfPfPKiiii:
[----:B------:R-:W-:Y:S01]  /*0000*/  LDC R1, c[0x0][0x28] ;  /* 0x00000a00ff017b82 */ /* 0x000fe20000000800 */
[----:B------:R-:W0:Y:S01]  /*0010*/  S2R R80, SR_TID.X ;  /* 0x0000000000507919 */ /* 0x000e220000002100 */
[----:B------:R-:W-:Y:S01]  /*0020*/  ULDC UR4, c[0x0][0x244] ;  /* 0x0000910000047ab9 */ /* 0x000fe20000000800 */
[----:B------:R-:W-:Y:S01]  /*0030*/  ULDC.64 UR6, c[0x0][0x208] ;  /* 0x0000820000067ab9 */ /* 0x000fe20000000a00 */
[----:B------:R-:W-:Y:S01]  /*0040*/  MOV R35, UR4 ;  /* 0x0000000400237c02 */ /* 0x000fe20008000f00 */
[----:B------:R-:W1:Y:S01]  /*0050*/  S2R R0, SR_CTAID.X ;  /* 0x0000000000007919 */ /* 0x000e620000002500 */
[----:B------:R-:W-:Y:S01]  /*0060*/  ULDC UR14, c[0x0][0x248] ;  /* 0x00009200000e7ab9 */ /* 0x000fe20000000800 */
[----:B------:R-:W-:Y:S01]  /*0070*/  ULDC UR15, c[0x0][0x248] ;  /* 0x00009200000f7ab9 */ /* 0x000fe20000000800 */
[----:B------:R-:W-:Y:S01]  /*0080*/  ULDC UR16, c[0x0][0x244] ;  /* 0x0000910000107ab9 */ /* 0x000fe20000000800 */
[----:B------:R-:W-:Y:S01]  /*0090*/  BSSY B0, `(.L_x_274) ;  /* 0x000002c000007945 */ /* 0x000fe20003800000 */
[----:B------:R-:W-:Y:S01]  /*00a0*/  HFMA2.MMA R34, -RZ, RZ, 0, 0 ;  /* 0x00000000ff227435 */ /* 0x000fe200000001ff */
[----:B------:R-:W-:-:S02]  /*00b0*/  CS2R R78, SRZ ;  /* 0x00000000004e7805 */ /* 0x000fc4000001ff00 */
[----:B------:R-:W-:Y:S02]  /*00c0*/  CS2R R76, SRZ ;  /* 0x00000000004c7805 */ /* 0x000fe4000001ff00 */
[----:B------:R-:W-:Y:S02]  /*00d0*/  CS2R R62, SRZ ;  /* 0x00000000003e7805 */ /* 0x000fe4000001ff00 */
[----:B------:R-:W-:Y:S02]  /*00e0*/  CS2R R60, SRZ ;  /* 0x00000000003c7805 */ /* 0x000fe4000001ff00 */
[----:B------:R-:W-:Y:S02]  /*00f0*/  CS2R R2, SRZ ;  /* 0x0000000000027805 */ /* 0x000fe4000001ff00 */
[----:B------:R-:W-:Y:S02]  /*0100*/  CS2R R4, SRZ ;  /* 0x0000000000047805 */ /* 0x000fe4000001ff00 */
        /* <DEDUP_REMOVED lines=16> */
[----:B0-----:R-:W-:Y:S02]  /*0210*/  ISETP.GE.AND P0, PT, R80, R35, PT ;  /* 0x000000235000720c */ /* 0x001fe40003f06270 */
[----:B------:R-:W-:Y:S02]  /*0220*/  CS2R R40, SRZ ;  /* 0x0000000000287805 */ /* 0x000fe4000001ff00 */
[----:B------:R-:W-:Y:S01]  /*0230*/  CS2R R42, SRZ ;  /* 0x00000000002a7805 */ /* 0x000fe2000001ff00 */
[----:B------:R-:W-:-:S08]  /*0240*/  IMAD.MOV.U32 R44, RZ, RZ, RZ ;  /* 0x000000ffff2c7224 */ /* 0x000fd000078e00ff */
[----:B-1----:R-:W-:Y:S05]  /*0250*/  @P0 BRA `(.L_x_275) ;  /* 0x00000000003c0947 */ /* 0x002fea0003800000 */
[----:B------:R-:W0:Y:S01]  /*0260*/  S2R R46, SR_CgaCtaId ;  /* 0x00000000002e7919 */ /* 0x000e220000008800 */
[----:B------:R-:W1:Y:S01]  /*0270*/  LDC R53, c[0x0][RZ] ;  /* 0x00000000ff357b82 */ /* 0x000e620000000800 */
[----:B------:R-:W-:Y:S02]  /*0280*/  MOV R45, 0x400 ;  /* 0x00000400002d7802 */ /* 0x000fe40000000f00 */
[----:B------:R-:W-:-:S05]  /*0290*/  MOV R50, R80 ;  /* 0x0000005000327202 */ /* 0x000fca0000000f00 */
[----:B------:R-:W2:Y:S01]  /*02a0*/  LDC.64 R48, c[0x0][0x228] ;  /* 0x00008a00ff307b82 */ /* 0x000ea20000000a00 */
[----:B0-----:R-:W-:-:S07]  /*02b0*/  LEA R51, R46, R45, 0x18 ;  /* 0x0000002d2e337211 */ /* 0x001fce00078ec0ff */
.L_x_276:
[----:B------:R-:W-:-:S04]  /*02c0*/  IMAD R47, R0, R35, R50 ;  /* 0x00000023002f7224 */ /* 0x000fc800078e0232 */
[----:B--2---:R-:W-:-:S06]  /*02d0*/  IMAD.WIDE R46, R47, 0x4, R48 ;  /* 0x000000042f2e7825 */ /* 0x004fcc00078e0230 */
[----:B------:R-:W2:Y:S01]  /*02e0*/  LDG.E R46, desc[UR6][R46.64] ;  /* 0x000000062e2e7981 */ /* 0x000ea2000c1e1900 */
[----:B0-----:R-:W-:Y:S01]  /*02f0*/  LEA R52, R50, R51, 0x1 ;  /* 0x0000003332347211 */ /* 0x001fe200078e08ff */
[----:B-1----:R-:W-:-:S05]  /*0300*/  IMAD.IADD R50, R53, 0x1, R50 ;  /* 0x0000000135327824 */ /* 0x002fca00078e0232 */
[----:B------:R-:W-:Y:S02]  /*0310*/  ISETP.GE.AND P0, PT, R50, R35, PT ;  /* 0x000000233200720c */ /* 0x000fe40003f06270 */
[----:B--2---:R-:W-:-:S05]  /*0320*/  F2FP.BF16.F32.PACK_AB R45, RZ, R46 ;  /* 0x0000002eff2d723e */ /* 0x004fca00000010ff */
[----:B------:R0:W-:Y:S06]  /*0330*/  STS.U16 [R52], R45 ;  /* 0x0000002d34007388 */ /* 0x0001ec0000000400 */
[----:B------:R-:W-:Y:S05]  /*0340*/  @!P0 BRA `(.L_x_276) ;  /* 0xfffffffc00dc8947 */ /* 0x000fea000383ffff */
.L_x_275:
[----:B------:R-:W-:Y:S05]  /*0350*/  BSYNC B0 ;  /* 0x0000000000007941 */ /* 0x000fea0003800000 */
.L_x_274:
[----:B------:R-:W-:Y:S01]  /*0360*/  SHF.L.U32 R80, R80, 0x3, RZ ;  /* 0x0000000350507819 */ /* 0x000fe200000006ff */
[----:B------:R-:W-:Y:S01]  /*0370*/  BAR.SYNC.DEFER_BLOCKING 0x0 ;  /* 0x0000000000007b1d */ /* 0x000fe20000010000 */
[----:B0-----:R-:W-:Y:S02]  /*0380*/  MOV R45, RZ ;  /* 0x000000ff002d7202 */ /* 0x001fe40000000f00 */
[----:B------:R-:W-:Y:S02]  /*0390*/  CS2R R46, SRZ ;  /* 0x00000000002e7805 */ /* 0x000fe4000001ff00 */
[----:B------:R-:W-:Y:S02]  /*03a0*/  ISETP.GE.AND P0, PT, R80, UR14, PT ;  /* 0x0000000e50007c0c */ /* 0x000fe4000bf06270 */
[----:B------:R-:W-:Y:S02]  /*03b0*/  CS2R R48, SRZ ;  /* 0x0000000000307805 */ /* 0x000fe4000001ff00 */
[----:B------:R-:W-:Y:S01]  /*03c0*/  CS2R R50, SRZ ;  /* 0x0000000000327805 */ /* 0x000fe2000001ff00 */
[----:B------:R-:W-:Y:S01]  /*03d0*/  ULDC.64 UR8, c[0x0][0x220] ;  /* 0x0000880000087ab9 */ /* 0x000fe20000000a00 */
[----:B------:R-:W-:Y:S01]  /*03e0*/  ULDC.64 UR10, c[0x0][0x218] ;  /* 0x00008600000a7ab9 */ /* 0x000fe20000000a00 */
[----:B------:R-:W-:Y:S01]  /*03f0*/  ULDC.64 UR12, c[0x0][0x210] ;  /* 0x00008400000c7ab9 */ /* 0x000fe20000000a00 */
[----:B------:R-:W-:Y:S01]  /*0400*/  BSSY B0, `(.L_x_277) ;  /* 0x0000d37000007945 */ /* 0x000fe20003800000 */
[----:B------:R-:W-:-:S02]  /*0410*/  CS2R R52, SRZ ;  /* 0x0000000000347805 */ /* 0x000fc4000001ff00 */
[----:B------:R-:W-:Y:S02]  /*0420*/  CS2R R54, SRZ ;  /* 0x0000000000367805 */ /* 0x000fe4000001ff00 */
[----:B------:R-:W-:Y:S01]  /*0430*/  CS2R R56, SRZ ;  /* 0x0000000000387805 */ /* 0x000fe2000001ff00 */
[----:B------:R-:W-:Y:S01]  /*0440*/  IMAD.MOV.U32 R58, RZ, RZ, RZ ;  /* 0x000000ffff3a7224 */ /* 0x000fe200078e00ff */
[----:B------:R-:W-:Y:S06]  /*0450*/  @P0 BRA `(.L_x_278) ;  /* 0x000000d000c40947 */ /* 0x000fec0003800000 */
[----:B------:R-:W-:-:S13]  /*0460*/  ISETP.NE.AND P0, PT, R35, RZ, PT ;  /* 0x000000ff2300720c */ /* 0x000fda0003f05270 */
[----:B------:R-:W-:Y:S05]  /*0470*/  @!P0 BRA `(.L_x_279) ;  /* 0x000000d000388947 */ /* 0x000fea0003800000 */
[----:B------:R-:W0:Y:S01]  /*0480*/  LDC.64 R210, c[0x0][0x238] ;  /* 0x00008e00ffd27b82 */ /* 0x000e220000000a00 */
[----:B------:R-:W-:Y:S01]  /*0490*/  HFMA2.MMA R34, -RZ, RZ, 0, 0 ;  /* 0x00000000ff227435 */ /* 0x000fe200000001ff */
[----:B------:R-:W-:Y:S01]  /*04a0*/  BSSY B1, `(.L_x_280) ;  /* 0x0000d0a000017945 */ /* 0x000fe20003800000 */
[----:B------:R-:W-:Y:S02]  /*04b0*/  CS2R R78, SRZ ;  /* 0x00000000004e7805 */ /* 0x000fe4000001ff00 */
[----:B------:R-:W-:Y:S02]  /*04c0*/  CS2R R76, SRZ ;  /* 0x00000000004c7805 */ /* 0x000fe4000001ff00 */
[----:B------:R-:W-:Y:S02]  /*04d0*/  CS2R R62, SRZ ;  /* 0x00000000003e7805 */ /* 0x000fe4000001ff00 */
[----:B------:R-:W-:Y:S02]  /*04e0*/  CS2R R60, SRZ ;  /* 0x00000000003c7805 */ /* 0x000fe4000001ff00 */
[----:B------:R-:W-:Y:S01]  /*04f0*/  CS2R R2, SRZ ;  /* 0x0000000000027805 */ /* 0x000fe2000001ff00 */
[----:B------:R-:W1:Y:S01]  /*0500*/  LDC R85, c[0x0][0x240] ;  /* 0x00009000ff557b82 */ /* 0x000e620000000800 */
        /* <DEDUP_REMOVED lines=14> */
[----:B------:R-:W-:Y:S01]  /*05f0*/  CS2R R32, SRZ ;  /* 0x0000000000207805 */ /* 0x000fe2000001ff00 */
[----:B0-----:R-:W-:Y:S01]  /*0600*/  IMAD.WIDE R210, R0, 0x4, R210 ;  /* 0x0000000400d27825 */ /* 0x001fe200078e02d2 */
[----:B------:R-:W-:Y:S02]  /*0610*/  CS2R R36, SRZ ;  /* 0x0000000000247805 */ /* 0x000fe4000001ff00 */
[----:B------:R-:W-:Y:S02]  /*0620*/  CS2R R38, SRZ ;  /* 0x0000000000267805 */ /* 0x000fe4000001ff00 */
[----:B------:R-:W-:Y:S02]  /*0630*/  CS2R R40, SRZ ;  /* 0x0000000000287805 */ /* 0x000fe4000001ff00 */
[----:B------:R-:W-:-:S02]  /*0640*/  CS2R R42, SRZ ;  /* 0x00000000002a7805 */ /* 0x000fc4000001ff00 */
[----:B------:R-:W-:Y:S02]  /*0650*/  CS2R R44, SRZ ;  /* 0x00000000002c7805 */ /* 0x000fe4000001ff00 */
[----:B------:R-:W-:Y:S02]  /*0660*/  CS2R R46, SRZ ;  /* 0x00000000002e7805 */ /* 0x000fe4000001ff00 */
[----:B------:R-:W-:Y:S01]  /*0670*/  CS2R R48, SRZ ;  /* 0x0000000000307805 */ /* 0x000fe2000001ff00 */
[----:B-1----:R-:W-:Y:S01]  /*0680*/  IMAD.WIDE R208, R85, 0x4, R210 ;  /* 0x0000000455d07825 */ /* 0x002fe200078e02d2 */
[----:B------:R-:W-:Y:S02]  /*0690*/  CS2R R50, SRZ ;  /* 0x0000000000327805 */ /* 0x000fe4000001ff00 */
[----:B------:R-:W-:Y:S02]  /*06a0*/  CS2R R52, SRZ ;  /* 0x0000000000347805 */ /* 0x000fe4000001ff00 */
[----:B------:R-:W-:-:S02]  /*06b0*/  CS2R R54, SRZ ;  /* 0x0000000000367805 */ /* 0x000fc4000001ff00 */
[----:B------:R-:W-:Y:S02]  /*06c0*/  CS2R R56, SRZ ;  /* 0x0000000000387805 */ /* 0x000fe4000001ff00 */
[----:B------:R-:W-:Y:S01]  /*06d0*/  MOV R58, RZ ;  /* 0x000000ff003a7202 */ /* 0x000fe20000000f00 */
[----:B------:R-:W-:-:S04]  /*06e0*/  IMAD.WIDE R206, R85, 0x4, R208 ;  /* 0x0000000455ce7825 */ /* 0x000fc800078e02d0 */
[----:B------:R-:W-:Y:S02]  /*06f0*/  IMAD R59, R0, UR14, RZ ;  /* 0x0000000e003b7c24 */ /* 0x000fe4000f8e02ff */
[----:B------:R-:W-:-:S04]  /*0700*/  IMAD.WIDE R204, R85, 0x4, R206 ;  /* 0x0000000455cc7825 */ /* 0x000fc800078e02ce */
        /* <DEDUP_REMOVED lines=59> */
[----:B------:R-:W-:-:S07]  /*0ac0*/  IMAD.WIDE R84, R85, 0x4, R86 ;  /* 0x0000000455547825 */ /* 0x000fce00078e0256 */
.L_x_345:
[----:B------:R-:W-:Y:S02]  /*0ad0*/  SHF.R.S32.HI R82, RZ, 0x1f, R80 ;  /* 0x0000001fff527819 */ /* 0x000fe40000011450 */
[----:B------:R-:W-:-:S04]  /*0ae0*/  IADD3 R35, P0, R59, R80, RZ ;  /* 0x000000503b237210 */ /* 0x000fc80007f1e0ff */
[----:B------:R-:W-:Y:S02]  /*0af0*/  LEA.HI.X.SX32 R66, R59, R82, 0x1, P0 ;  /* 0x000000523b427211 */ /* 0x000fe400000f0eff */
[----:B------:R-:W-:-:S04]  /*0b00*/  LEA R64, P0, R35, UR12, 0x1 ;  /* 0x0000000c23407c11 */ /* 0x000fc8000f8008ff */
[----:B------:R-:W-:-:S06]  /*0b10*/  LEA.HI.X R65, R35, UR13, R66, 0x1, P0 ;  /* 0x0000000d23417c11 */ /* 0x000fcc00080f0c42 */
[----:B------:R-:W5:Y:S04]  /*0b20*/  LDG.E.LU.128 R64, desc[UR6][R64.64] ;  /* 0x0000000640407981 */ /* 0x000f68000c3e1d00 */
[----:B------:R-:W2:Y:S01]  /*0b30*/  LDG.E R68, desc[UR6][R210.64] ;  /* 0x00000006d2447981 */ /* 0x000ea2000c1e1900 */
[----:B------:R-:W-:-:S05]  /*0b40*/  IMAD.U32 R35, RZ, RZ, UR16 ;  /* 0x00000010ff237e24 */ /* 0x000fca000f8e00ff */
[----:B------:R-:W-:Y:S02]  /*0b50*/  ISETP.NE.AND P0, PT, R35, 0x1, PT ;  /* 0x000000012300780c */ /* 0x000fe40003f05270 */
[----:B--2---:R-:W-:-:S13]  /*0b60*/  ISETP.NE.AND P1, PT, R68, -0x1, PT ;  /* 0xffffffff4400780c */ /* 0x004fda0003f25270 */
[----:B------:R-:W-:Y:S05]  /*0b70*/  @!P1 BRA `(.L_x_281) ;  /* 0x0000000000b49947 */ /* 0x000fea0003800000 */
[----:B------:R-:W0:Y:S01]  /*0b80*/  S2UR UR5, SR_CgaCtaId ;  /* 0x00000000000579c3 */ /* 0x000e220000008800 */
[----:B------:R-:W-:Y:S01]  /*0b90*/  UMOV UR4, 0x400 ;  /* 0x0000040000047882 */ /* 0x000fe20000000000 */
[----:B------:R-:W-:-:S05]  /*0ba0*/  IMAD R69, R68, UR15, RZ ;  /* 0x0000000f44457c24 */ /* 0x000fca000f8e02ff */
[----:B------:R-:W-:-:S04]  /*0bb0*/  IADD3 R68, P1, R69, R80, RZ ;  /* 0x0000005045447210 */ /* 0x000fc80007f3e0ff */
[----:B------:R-:W-:Y:S02]  /*0bc0*/  SHF.L.U32 R72, R68, 0x1, RZ ;  /* 0x0000000144487819 */ /* 0x000fe400000006ff */
[----:B------:R-:W-:Y:S02]  /*0bd0*/  LEA.HI.X.SX32 R69, R69, R82, 0x1, P1 ;  /* 0x0000005245457211 */ /* 0x000fe400008f0eff */
[----:B------:R-:W-:Y:S02]  /*0be0*/  IADD3 R212, P1, R72, UR8, RZ ;  /* 0x0000000848d47c10 */ /* 0x000fe4000ff3e0ff */
[----:B------:R-:W-:Y:S02]  /*0bf0*/  SHF.L.U64.HI R68, R68, 0x1, R69 ;  /* 0x0000000144447819 */ /* 0x000fe40000010245 */
[----:B------:R-:W-:Y:S02]  /*0c00*/  IADD3 R72, P2, R72, UR10, RZ ;  /* 0x0000000a48487c10 */ /* 0x000fe4000ff5e0ff */
[----:B------:R-:W-:-:S02]  /*0c10*/  IADD3.X R213, R68, UR9, RZ, P1, !PT ;  /* 0x0000000944d57c10 */ /* 0x000fc40008ffe4ff */
[----:B------:R-:W-:Y:S01]  /*0c20*/  IADD3.X R73, R68, UR11, RZ, P2, !PT ;  /* 0x0000000b44497c10 */ /* 0x000fe200097fe4ff */
[----:B0-----:R-:W-:-:S09]  /*0c30*/  ULEA UR4, UR5, UR4, 0x18 ;  /* 0x0000000405047291 */ /* 0x001fd2000f8ec03f */
[----:B------:R-:W0:Y:S02]  /*0c40*/  LDS.U16 R74, [UR4] ;  /* 0x00000004ff4a7984 */ /* 0x000e240008000400 */
[-C--:B0----5:R-:W-:Y:S02]  /*0c50*/  HMUL2.BF16_V2 R71, R67, R74.reuse.H0_H0 ;  /* 0x2000004a43477232 */ /* 0x0a1fe40000200000 */
[-C--:B------:R-:W-:Y:S02]  /*0c60*/  HMUL2.BF16_V2 R70, R66, R74.reuse.H0_H0 ;  /* 0x2000004a42467232 */ /* 0x080fe40000200000 */
[-C--:B------:R-:W-:Y:S02]  /*0c70*/  HMUL2.BF16_V2 R69, R65, R74.reuse.H0_H0 ;  /* 0x2000004a41457232 */ /* 0x080fe40000200000 */
[----:B------:R-:W-:-:S05]  /*0c80*/  HMUL2.BF16_V2 R68, R64, R74.H0_H0 ;  /* 0x2000004a40447232 */ /* 0x000fca0000200000 */
[----:B------:R0:W-:Y:S04]  /*0c90*/  STG.E.128 desc[UR6][R212.64], R68 ;  /* 0x00000044d4007986 */ /* 0x0001e8000c101d06 */
[----:B------:R-:W2:Y:S02]  /*0ca0*/  LDG.E.LU.128 R72, desc[UR6][R72.64] ;  /* 0x0000000648487981 */ /* 0x000ea4000c3e1d00 */
[----:B--2---:R-:W-:Y:S01]  /*0cb0*/  HFMA2.MMA.BF16_V2 R81, R64, R72, -RZ ;  /* 0x0000004840517235 */ /* 0x004fe200003000ff */
[----:B------:R-:W-:Y:S01]  /*0cc0*/  HMUL2.BF16_V2 R215, R65, R73 ;  /* 0x0000004941d77232 */ /* 0x000fe20000200000 */
[----:B------:R-:W-:Y:S01]  /*0cd0*/  HFMA2.MMA.BF16_V2 R74, R66, R74, -RZ ;  /* 0x0000004a424a7235 */ /* 0x000fe200003000ff */
[----:B------:R-:W-:-:S03]  /*0ce0*/  HMUL2.BF16_V2 R75, R67, R75 ;  /* 0x0000004b434b7232 */ /* 0x000fc60000200000 */
[----:B0-----:R-:W-:-:S04]  /*0cf0*/  PRMT R68, R215, 0x7632, R68 ;  /* 0x00007632d7447816 */ /* 0x001fc80000000044 */
[C---:B------:R-:W-:Y:S02]  /*0d00*/  PRMT R83, R81.reuse, 0x7632, R83 ;  /* 0x0000763251537816 */ /* 0x040fe40000000053 */
[----:B------:R-:W-:Y:S02]  /*0d10*/  SHF.L.U32 R81, R81, 0x10, RZ ;  /* 0x0000001051517819 */ /* 0x000fe400000006ff */
[----:B------:R-:W-:Y:S01]  /*0d20*/  PRMT R70, R74, 0x7610, R70 ;  /* 0x000076104a467816 */ /* 0x000fe20000000046 */
[----:B------:R-:W-:Y:S01]  /*0d30*/  IMAD.U32 R214, R83, 0x10000, RZ ;  /* 0x0001000053d67824 */ /* 0x000fe200078e00ff */
[----:B------:R-:W-:Y:S01]  /*0d40*/  SHF.L.U32 R69, R68, 0x10, RZ ;  /* 0x0000001044457819 */ /* 0x000fe200000006ff */
[----:B------:R-:W-:Y:S01]  /*0d50*/  FADD R81, R58, R81 ;  /* 0x000000513a517221 */ /* 0x000fe20000000000 */
[----:B------:R-:W-:Y:S01]  /*0d60*/  SHF.L.U32 R58, R215, 0x10, RZ ;  /* 0x00000010d73a7819 */ /* 0x000fe200000006ff */
[----:B------:R-:W-:Y:S01]  /*0d70*/  IMAD.U32 R71, R70, 0x10000, RZ ;  /* 0x0001000046477824 */ /* 0x000fe200078e00ff */
[----:B------:R-:W-:Y:S01]  /*0d80*/  PRMT R68, R74, 0x7632, R68 ;  /* 0x000076324a447816 */ /* 0x000fe20000000044 */
[----:B------:R-:W-:Y:S01]  /*0d90*/  FADD R81, R81, R214 ;  /* 0x000000d651517221 */ /* 0x000fe20000000000 */
[----:B------:R-:W-:-:S03]  /*0da0*/  PRMT R70, R75, 0x7610, R70 ;  /* 0x000076104b467816 */ /* 0x000fc60000000046 */
[----:B------:R-:W-:-:S04]  /*0db0*/  FADD R58, R81, R58 ;  /* 0x0000003a513a7221 */ /* 0x000fc80000000000 */
[----:B------:R-:W-:Y:S01]  /*0dc0*/  FADD R58, R58, R69 ;  /* 0x000000453a3a7221 */ /* 0x000fe20000000000 */
[----:B------:R-:W-:Y:S02]  /*0dd0*/  SHF.L.U32 R69, R68, 0x10, RZ ;  /* 0x0000001044457819 */ /* 0x000fe400000006ff */
[----:B------:R-:W-:Y:S01]  /*0de0*/  PRMT R68, R75, 0x7632, R68 ;  /* 0x000076324b447816 */ /* 0x000fe20000000044 */
[----:B------:R-:W-:Y:S01]  /*0df0*/  FADD R58, R58, R71 ;  /* 0x000000473a3a7221 */ /* 0x000fe20000000000 */
[----:B------:R-:W-:-:S03]  /*0e00*/  SHF.L.U32 R71, R70, 0x10, RZ ;  /* 0x0000001046477819 */ /* 0x000fc600000006ff */
[----:B------:R-:W-:Y:S01]  /*0e10*/  FADD R58, R58, R69 ;  /* 0x000000453a3a7221 */ /* 0x000fe20000000000 */
[----:B------:R-:W-:-:S03]  /*0e20*/  IMAD.U32 R69, R68, 0x10000, RZ ;  /* 0x0001000044457824 */ /* 0x000fc600078e00ff */
[----:B------:R-:W-:-:S04]  /*0e30*/  FADD R58, R58, R71 ;  /* 0x000000473a3a7221 */ /* 0x000fc80000000000 */
[----:B------:R-:W-:-:S07]  /*0e40*/  FADD R58, R58, R69 ;  /* 0x000000453a3a7221 */ /* 0x000fce0000000000 */
.L_x_281:
[----:B------:R-:W-:Y:S05]  /*0e50*/  @!P0 BRA `(.L_x_282) ;  /* 0x000000c400a88947 */ /* 0x000fea0003800000 */
[----:B------:R-:W2:Y:S01]  /*0e60*/  LDG.E R68, desc[UR6][R208.64] ;  /* 0x00000006d0447981 */ /* 0x000ea2000c1e1900 */
        /* <DEDUP_REMOVED lines=15> */
[----:B------:R-:W0:Y:S02]  /*0f60*/  LDS.U16 R74, [UR4+0x2] ;  /* 0x00000204ff4a7984 */ /* 0x000e240008000400 */
        /* <DEDUP_REMOVED lines=9> */
[----:B------:R-:W-:-:S07]  /*1000*/  HMUL2.BF16_V2 R75, R67, R75 ;  /* 0x0000004b434b7232 */ /* 0x000fce0000200000 */
[C---:B------:R-:W-:Y:S02]  /*1010*/  PRMT R83, R81.reuse, 0x7632, R83 ;  /* 0x0000763251537816 */ /* 0x040fe40000000053 */
[----:B------:R-:W-:Y:S02]  /*1020*/  SHF.L.U32 R214, R81, 0x10, RZ ;  /* 0x0000001051d67819 */ /* 0x000fe400000006ff */
[----:B------:R-:W-:Y:S01]  /*1030*/  PRMT R81, R73, 0x7610, R81 ;  /* 0x0000761049517816 */ /* 0x000fe20000000051 */
[----:B------:R-:W-:Y:S01]  /*1040*/  IMAD.U32 R83, R83, 0x10000, RZ ;  /* 0x0001000053537824 */ /* 0x000fe200078e00ff */
[----:B0-----:R-:W-:Y:S01]  /*1050*/  PRMT R69, R74, 0x7610, R69 ;  /* 0x000076104a457816 */ /* 0x001fe20000000045 */
[----:B------:R-:W-:Y:S01]  /*1060*/  FADD R214, R57, R214 ;  /* 0x000000d639d67221 */ /* 0x000fe20000000000 */
[----:B------:R-:W-:Y:S02]  /*1070*/  PRMT R57, R73, 0x7632, R57 ;  /* 0x0000763249397816 */ /* 0x000fe40000000039 */
[----:B------:R-:W-:Y:S01]  /*1080*/  SHF.L.U32 R68, R81, 0x10, RZ ;  /* 0x0000001051447819 */ /* 0x000fe200000006ff */
[----:B------:R-:W-:Y:S01]  /*1090*/  FADD R83, R214, R83 ;  /* 0x00000053d6537221 */ /* 0x000fe20000000000 */
[----:B------:R-:W-:Y:S01]  /*10a0*/  SHF.L.U32 R57, R57, 0x10, RZ ;  /* 0x0000001039397819 */ /* 0x000fe200000006ff */
[----:B------:R-:W-:Y:S01]  /*10b0*/  IMAD.U32 R70, R69, 0x10000, RZ ;  /* 0x0001000045467824 */ /* 0x000fe200078e00ff */
[----:B------:R-:W-:Y:S01]  /*10c0*/  PRMT R71, R74, 0x7632, R71 ;  /* 0x000076324a477816 */ /* 0x000fe20000000047 */
[----:B------:R-:W-:Y:S01]  /*10d0*/  FADD R68, R83, R68 ;  /* 0x0000004453447221 */ /* 0x000fe20000000000 */
[----:B------:R-:W-:-:S03]  /*10e0*/  PRMT R69, R75, 0x7610, R69 ;  /* 0x000076104b457816 */ /* 0x000fc60000000045 */
        /* <DEDUP_REMOVED lines=9> */
.L_x_283:
        /* <DEDUP_REMOVED lines=50> */
.L_x_284:
        /* <DEDUP_REMOVED lines=51> */
.L_x_285:
        /* <DEDUP_REMOVED lines=50> */
.L_x_286:
        /* <DEDUP_REMOVED lines=51> */
.L_x_287:
        /* <DEDUP_REMOVED lines=50> */
.L_x_288:
        /* <DEDUP_REMOVED lines=51> */
.L_x_289:
        /* <DEDUP_REMOVED lines=50> */
.L_x_290:
        /* <DEDUP_REMOVED lines=51> */
.L_x_291:
        /* <DEDUP_REMOVED lines=50> */
.L_x_292:
        /* <DEDUP_REMOVED lines=51> */
.L_x_293:
        /* <DEDUP_REMOVED lines=50> */
.L_x_294:
        /* <DEDUP_REMOVED lines=51> */
.L_x_295:
        /* <DEDUP_REMOVED lines=50> */
.L_x_296:
        /* <DEDUP_REMOVED lines=51> */
.L_x_297:
        /* <DEDUP_REMOVED lines=50> */
.L_x_298:
        /* <DEDUP_REMOVED lines=51> */
.L_x_299:
        /* <DEDUP_REMOVED lines=50> */
.L_x_300:
        /* <DEDUP_REMOVED lines=51> */
.L_x_301:
        /* <DEDUP_REMOVED lines=50> */
.L_x_302:
        /* <DEDUP_REMOVED lines=51> */
.L_x_303:
        /* <DEDUP_REMOVED lines=50> */
.L_x_304:
        /* <DEDUP_REMOVED lines=50> */
.L_x_305:
        /* <DEDUP_REMOVED lines=50> */
.L_x_306:
        /* <DEDUP_REMOVED lines=51> */
.L_x_307:
        /* <DEDUP_REMOVED lines=35> */
[----:B------:R-:W-:Y:S02]  /*5f60*/  SHF.L.U32 R32, R215, 0x10, RZ ;  /* 0x00000010d7207819 */ /* 0x000fe400000006ff */
[----:B------:R-:W-:Y:S01]  /*5f70*/  PRMT R68, R74, 0x7632, R68 ;  /* 0x000076324a447816 */ /* 0x000fe20000000044 */
[----:B------:R-:W-:Y:S01]  /*5f80*/  FADD R81, R81, R214 ;  /* 0x000000d651517221 */ /* 0x000fe20000000000 */
[----:B------:R-:W-:-:S02]  /*5f90*/  SHF.L.U32 R71, R70, 0x10, RZ ;  /* 0x0000001046477819 */ /* 0x000fc400000006ff */
[----:B------:R-:W-:Y:S01]  /*5fa0*/  PRMT R70, R75, 0x7610, R70 ;  /* 0x000076104b467816 */ /* 0x000fe20000000046 */
[----:B------:R-:W-:-:S04]  /*5fb0*/  FADD R32, R81, R32 ;  /* 0x0000002051207221 */ /* 0x000fc80000000000 */
[----:B------:R-:W-:Y:S01]  /*5fc0*/  FADD R32, R32, R69 ;  /* 0x0000004520207221 */ /* 0x000fe20000000000 */
[----:B------:R-:W-:Y:S01]  /*5fd0*/  IMAD.U32 R69, R68, 0x10000, RZ ;  /* 0x0001000044457824 */ /* 0x000fe200078e00ff */
[----:B------:R-:W-:Y:S02]  /*5fe0*/  PRMT R68, R75, 0x7632, R68 ;  /* 0x000076324b447816 */ /* 0x000fe40000000044 */
[----:B------:R-:W-:Y:S01]  /*5ff0*/  FADD R32, R32, R71 ;  /* 0x0000004720207221 */ /* 0x000fe20000000000 */
[----:B------:R-:W-:-:S03]  /*6000*/  SHF.L.U32 R71, R70, 0x10, RZ ;  /* 0x0000001046477819 */ /* 0x000fc600000006ff */
[----:B------:R-:W-:Y:S01]  /*6010*/  FADD R32, R32, R69 ;  /* 0x0000004520207221 */ /* 0x000fe20000000000 */
[----:B------:R-:W-:-:S03]  /*6020*/  SHF.L.U32 R69, R68, 0x10, RZ ;  /* 0x0000001044457819 */ /* 0x000fc600000006ff */
[----:B------:R-:W-:-:S04]  /*6030*/  FADD R32, R32, R71 ;  /* 0x0000004720207221 */ /* 0x000fc80000000000 */
[----:B------:R-:W-:-:S07]  /*6040*/  FADD R32, R32, R69 ;  /* 0x0000004520207221 */ /* 0x000fce0000000000 */
.L_x_308:
        /* <DEDUP_REMOVED lines=28> */
[C---:B------:R-:W-:Y:S01]  /*6210*/  PRMT R83, R81.reuse, 0x7632, R83 ;  /* 0x0000763251537816 */ /* 0x040fe20000000053 */
[----:B------:R-:W-:Y:S01]  /*6220*/  IMAD.U32 R214, R81, 0x10000, RZ ;  /* 0x0001000051d67824 */ /* 0x000fe200078e00ff */
[----:B------:R-:W-:Y:S02]  /*6230*/  PRMT R81, R73, 0x7610, R81 ;  /* 0x0000761049517816 */ /* 0x000fe40000000051 */
[----:B------:R-:W-:Y:S01]  /*6240*/  SHF.L.U32 R83, R83, 0x10, RZ ;  /* 0x0000001053537819 */ /* 0x000fe200000006ff */
[----:B------:R-:W-:Y:S01]  /*6250*/  FADD R214, R31, R214 ;  /* 0x000000d61fd67221 */ /* 0x000fe20000000000 */
[----:B------:R-:W-:Y:S02]  /*6260*/  PRMT R31, R73, 0x7632, R31 ;  /* 0x00007632491f7816 */ /* 0x000fe4000000001f */
[----:B0-----:R-:W-:Y:S01]  /*6270*/  SHF.L.U32 R68, R81, 0x10, RZ ;  /* 0x0000001051447819 */ /* 0x001fe200000006ff */
[----:B------:R-:W-:Y:S01]  /*6280*/  FADD R83, R214, R83 ;  /* 0x00000053d6537221 */ /* 0x000fe20000000000 */
[----:B------:R-:W-:-:S02]  /*6290*/  PRMT R69, R74, 0x7610, R69 ;  /* 0x000076104a457816 */ /* 0x000fc40000000045 */
[----:B------:R-:W-:Y:S01]  /*62a0*/  SHF.L.U32 R31, R31, 0x10, RZ ;  /* 0x000000101f1f7819 */ /* 0x000fe200000006ff */
[----:B------:R-:W-:Y:S01]  /*62b0*/  FADD R68, R83, R68 ;  /* 0x0000004453447221 */ /* 0x000fe20000000000 */
[----:B------:R-:W-:Y:S01]  /*62c0*/  PRMT R71, R74, 0x7632, R71 ;  /* 0x000076324a477816 */ /* 0x000fe20000000047 */
[----:B------:R-:W-:Y:S01]  /*62d0*/  IMAD.U32 R70, R69, 0x10000, RZ ;  /* 0x0001000045467824 */ /* 0x000fe200078e00ff */
[----:B------:R-:W-:Y:S01]  /*62e0*/  PRMT R69, R75, 0x7610, R69 ;  /* 0x000076104b457816 */ /* 0x000fe20000000045 */
[----:B------:R-:W-:Y:S01]  /*62f0*/  FADD R31, R68, R31 ;  /* 0x0000001f441f7221 */ /* 0x000fe20000000000 */
[----:B------:R-:W-:Y:S02]  /*6300*/  SHF.L.U32 R68, R71, 0x10, RZ ;  /* 0x0000001047447819 */ /* 0x000fe400000006ff */
[----:B------:R-:W-:Y:S01]  /*6310*/  PRMT R71, R75, 0x7632, R71 ;  /* 0x000076324b477816 */ /* 0x000fe20000000047 */
[----:B------:R-:W-:Y:S01]  /*6320*/  FADD R31, R31, R70 ;  /* 0x000000461f1f7221 */ /* 0x000fe20000000000 */
[----:B------:R-:W-:-:S03]  /*6330*/  SHF.L.U32 R70, R69, 0x10, RZ ;  /* 0x0000001045467819 */ /* 0x000fc600000006ff */
[----:B------:R-:W-:Y:S01]  /*6340*/  FADD R31, R31, R68 ;  /* 0x000000441f1f7221 */ /* 0x000fe20000000000 */
[----:B------:R-:W-:-:S03]  /*6350*/  SHF.L.U32 R68, R71, 0x10, RZ ;  /* 0x0000001047447819 */ /* 0x000fc600000006ff */
[----:B------:R-:W-:-:S04]  /*6360*/  FADD R31, R31, R70 ;  /* 0x000000461f1f7221 */ /* 0x000fc80000000000 */
[----:B------:R-:W-:-:S07]  /*6370*/  FADD R31, R31, R68 ;  /* 0x000000441f1f7221 */ /* 0x000fce0000000000 */
.L_x_309:
        /* <DEDUP_REMOVED lines=29> */
[C---:B------:R-:W-:Y:S01]  /*6550*/  PRMT R83, R81.reuse, 0x7632, R83 ;  /* 0x0000763251537816 */ /* 0x040fe20000000053 */
[----:B------:R-:W-:Y:S01]  /*6560*/  IMAD.U32 R69, R68, 0x10000, RZ ;  /* 0x0001000044457824 */ /* 0x000fe200078e00ff */
[----:B------:R-:W-:Y:S02]  /*6570*/  SHF.L.U32 R81, R81, 0x10, RZ ;  /* 0x0000001051517819 */ /* 0x000fe400000006ff */
[----:B------:R-:W-:Y:S02]  /*6580*/  SHF.L.U32 R214, R83, 0x10, RZ ;  /* 0x0000001053d67819 */ /* 0x000fe400000006ff */
[----:B------:R-:W-:Y:S01]  /*6590*/  PRMT R70, R74, 0x7610, R70 ;  /* 0x000076104a467816 */ /* 0x000fe20000000046 */
        /* <DEDUP_REMOVED lines=16> */
.L_x_310:
        /* <DEDUP_REMOVED lines=30> */
[----:B------:R-:W-:Y:S02]  /*6880*/  PRMT R81, R73, 0x7610, R81 ;  /* 0x0000761049517816 */ /* 0x000fe40000000051 */
[----:B------:R-:W-:Y:S01]  /*6890*/  SHF.L.U32 R83, R83, 0x10, RZ ;  /* 0x0000001053537819 */ /* 0x000fe200000006ff */
[----:B------:R-:W-:Y:S01]  /*68a0*/  FADD R214, R29, R214 ;  /* 0x000000d61dd67221 */ /* 0x000fe20000000000 */
[----:B------:R-:W-:Y:S01]  /*68b0*/  PRMT R29, R73, 0x7632, R29 ;  /* 0x00007632491d7816 */ /* 0x000fe2000000001d */
[----:B0-----:R-:W-:Y:S01]  /*68c0*/  IMAD.U32 R68, R81, 0x10000, RZ ;  /* 0x0001000051447824 */ /* 0x001fe200078e00ff */
[----:B------:R-:W-:Y:S01]  /*68d0*/  PRMT R69, R74, 0x7610, R69 ;  /* 0x000076104a457816 */ /* 0x000fe20000000045 */
[----:B------:R-:W-:Y:S01]  /*68e0*/  FADD R83, R214, R83 ;  /* 0x00000053d6537221 */ /* 0x000fe20000000000 */
[----:B------:R-:W-:-:S02]  /*68f0*/  SHF.L.U32 R29, R29, 0x10, RZ ;  /* 0x000000101d1d7819 */ /* 0x000fc400000006ff */
[----:B------:R-:W-:Y:S01]  /*6900*/  PRMT R71, R74, 0x7632, R71 ;  /* 0x000076324a477816 */ /* 0x000fe20000000047 */
[----:B------:R-:W-:Y:S01]  /*6910*/  FADD R68, R83, R68 ;  /* 0x0000004453447221 */ /* 0x000fe20000000000 */
[----:B------:R-:W-:Y:S02]  /*6920*/  SHF.L.U32 R70, R69, 0x10, RZ ;  /* 0x0000001045467819 */ /* 0x000fe400000006ff */
[----:B------:R-:W-:Y:S01]  /*6930*/  PRMT R69, R75, 0x7610, R69 ;  /* 0x000076104b457816 */ /* 0x000fe20000000045 */
[----:B------:R-:W-:Y:S01]  /*6940*/  FADD R29, R68, R29 ;  /* 0x0000001d441d7221 */ /* 0x000fe20000000000 */
[----:B------:R-:W-:Y:S02]  /*6950*/  SHF.L.U32 R68, R71, 0x10, RZ ;  /* 0x0000001047447819 */ /* 0x000fe400000006ff */
[----:B------:R-:W-:Y:S01]  /*6960*/  PRMT R71, R75, 0x7632, R71 ;  /* 0x000076324b477816 */ /* 0x000fe20000000047 */
[----:B------:R-:W-:Y:S01]  /*6970*/  FADD R29, R29, R70 ;  /* 0x000000461d1d7221 */ /* 0x000fe20000000000 */
[----:B------:R-:W-:-:S03]  /*6980*/  IMAD.U32 R70, R69, 0x10000, RZ ;  /* 0x0001000045467824 */ /* 0x000fc600078e00ff */
[----:B------:R-:W-:Y:S01]  /*6990*/  FADD R29, R29, R68 ;  /* 0x000000441d1d7221 */ /* 0x000fe20000000000 */
[----:B------:R-:W-:-:S03]  /*69a0*/  SHF.L.U32 R68, R71, 0x10, RZ ;  /* 0x0000001047447819 */ /* 0x000fc600000006ff */
[----:B------:R-:W-:-:S04]  /*69b0*/  FADD R29, R29, R70 ;  /* 0x000000461d1d7221 */ /* 0x000fc80000000000 */
[----:B------:R-:W-:-:S07]  /*69c0*/  FADD R29, R29, R68 ;  /* 0x000000441d1d7221 */ /* 0x000fce0000000000 */
.L_x_311:
        /* <DEDUP_REMOVED lines=50> */
.L_x_312:
        /* <DEDUP_REMOVED lines=51> */
.L_x_313:
        /* <DEDUP_REMOVED lines=50> */
.L_x_314:
        /* <DEDUP_REMOVED lines=51> */
.L_x_315:
        /* <DEDUP_REMOVED lines=50> */
.L_x_316:
        /* <DEDUP_REMOVED lines=51> */
.L_x_317:
        /* <DEDUP_REMOVED lines=50> */
.L_x_318:
        /* <DEDUP_REMOVED lines=51> */
.L_x_319:
        /* <DEDUP_REMOVED lines=50> */
.L_x_320:
        /* <DEDUP_REMOVED lines=51> */
.L_x_321:
        /* <DEDUP_REMOVED lines=50> */
.L_x_322:
        /* <DEDUP_REMOVED lines=51> */
.L_x_323:
        /* <DEDUP_REMOVED lines=50> */
.L_x_324:
        /* <DEDUP_REMOVED lines=51> */
.L_x_325:
        /* <DEDUP_REMOVED lines=50> */
.L_x_326:
        /* <DEDUP_REMOVED lines=51> */
.L_x_327:
        /* <DEDUP_REMOVED lines=50> */
.L_x_328:
        /* <DEDUP_REMOVED lines=51> */
.L_x_329:
        /* <DEDUP_REMOVED lines=50> */
.L_x_330:
        /* <DEDUP_REMOVED lines=51> */
.L_x_331:
        /* <DEDUP_REMOVED lines=50> */
.L_x_332:
        /* <DEDUP_REMOVED lines=51> */
.L_x_333:
        /* <DEDUP_REMOVED lines=50> */
.L_x_334:
        /* <DEDUP_REMOVED lines=51> */
.L_x_335:
        /* <DEDUP_REMOVED lines=50> */
.L_x_336:
        /* <DEDUP_REMOVED lines=51> */
.L_x_337:
        /* <DEDUP_REMOVED lines=50> */
.L_x_338:
        /* <DEDUP_REMOVED lines=51> */
.L_x_339:
        /* <DEDUP_REMOVED lines=50> */
.L_x_340:
        /* <DEDUP_REMOVED lines=51> */
.L_x_341:
        /* <DEDUP_REMOVED lines=28> */
[C---:B0-----:R-:W-:Y:S02]  /*ca40*/  PRMT R69, R215.reuse, 0x7632, R69 ;  /* 0x00007632d7457816 */ /* 0x041fe40000000045 */
[----:B------:R-:W-:Y:S02]  /*ca50*/  SHF.L.U32 R68, R215, 0x10, RZ ;  /* 0x00000010d7447819 */ /* 0x000fe400000006ff */
[----:B------:R-:W-:Y:S01]  /*ca60*/  PRMT R83, R81, 0x7632, R83 ;  /* 0x0000763251537816 */ /* 0x000fe20000000053 */
[----:B------:R-:W-:Y:S01]  /*ca70*/  IMAD.U32 R69, R69, 0x10000, RZ ;  /* 0x0001000045457824 */ /* 0x000fe200078e00ff */
[----:B------:R-:W-:Y:S02]  /*ca80*/  SHF.L.U32 R81, R81, 0x10, RZ ;  /* 0x0000001051517819 */ /* 0x000fe400000006ff */
[----:B------:R-:W-:Y:S02]  /*ca90*/  SHF.L.U32 R214, R83, 0x10, RZ ;  /* 0x0000001053d67819 */ /* 0x000fe400000006ff */
[----:B------:R-:W-:Y:S01]  /*caa0*/  PRMT R70, R74, 0x7610, R70 ;  /* 0x000076104a467816 */ /* 0x000fe20000000046 */
[----:B------:R-:W-:Y:S01]  /*cab0*/  FADD R81, R76, R81 ;  /* 0x000000514c517221 */ /* 0x000fe20000000000 */
[----:B------:R-:W-:-:S02]  /*cac0*/  PRMT R72, R74, 0x7632, R72 ;  /* 0x000076324a487816 */ /* 0x000fc40000000048 */
[----:B------:R-:W-:Y:S01]  /*cad0*/  SHF.L.U32 R71, R70, 0x10, RZ ;  /* 0x0000001046477819 */ /* 0x000fe200000006ff */
        /* <DEDUP_REMOVED lines=12> */
.L_x_342:
        /* <DEDUP_REMOVED lines=31> */
[----:B------:R-:W-:Y:S02]  /*cd90*/  PRMT R81, R73, 0x7610, R81 ;  /* 0x0000761049517816 */ /* 0x000fe40000000051 */
[----:B------:R-:W-:Y:S01]  /*cda0*/  SHF.L.U32 R83, R83, 0x10, RZ ;  /* 0x0000001053537819 */ /* 0x000fe200000006ff */
[----:B------:R-:W-:Y:S01]  /*cdb0*/  FADD R214, R77, R214 ;  /* 0x000000d64dd67221 */ /* 0x000fe20000000000 */
[----:B------:R-:W-:Y:S01]  /*cdc0*/  PRMT R70, R74, 0x7610, R70 ;  /* 0x000076104a467816 */ /* 0x000fe20000000046 */
[----:B------:R-:W-:Y:S01]  /*cdd0*/  IMAD.U32 R68, R81, 0x10000, RZ ;  /* 0x0001000051447824 */ /* 0x000fe200078e00ff */
[----:B------:R-:W-:Y:S01]  /*cde0*/  SHF.L.U32 R69, R69, 0x10, RZ ;  /* 0x0000001045457819 */ /* 0x000fe200000006ff */
[----:B------:R-:W-:Y:S01]  /*cdf0*/  FADD R83, R214, R83 ;  /* 0x00000053d6537221 */ /* 0x000fe20000000000 */
[----:B------:R-:W-:-:S02]  /*ce00*/  PRMT R72, R74, 0x7632, R72 ;  /* 0x000076324a487816 */ /* 0x000fc40000000048 */
[----:B------:R-:W-:Y:S01]  /*ce10*/  SHF.L.U32 R71, R70, 0x10, RZ ;  /* 0x0000001046477819 */ /* 0x000fe200000006ff */
[----:B------:R-:W-:Y:S01]  /*ce20*/  FADD R68, R83, R68 ;  /* 0x0000004453447221 */ /* 0x000fe20000000000 */
[----:B------:R-:W-:-:S03]  /*ce30*/  PRMT R70, R75, 0x7610, R70 ;  /* 0x000076104b467816 */ /* 0x000fc60000000046 */
[----:B------:R-:W-:Y:S01]  /*ce40*/  FADD R68, R68, R69 ;  /* 0x0000004544447221 */ /* 0x000fe20000000000 */
[----:B------:R-:W-:Y:S02]  /*ce50*/  SHF.L.U32 R69, R72, 0x10, RZ ;  /* 0x0000001048457819 */ /* 0x000fe400000006ff */
[----:B------:R-:W-:Y:S01]  /*ce60*/  PRMT R72, R75, 0x7632, R72 ;  /* 0x000076324b487816 */ /* 0x000fe20000000048 */
[----:B------:R-:W-:Y:S01]  /*ce70*/  FADD R68, R68, R71 ;  /* 0x0000004744447221 */ /* 0x000fe20000000000 */
[----:B------:R-:W-:Y:S02]  /*ce80*/  IMAD.U32 R71, R70, 0x10000, RZ ;  /* 0x0001000046477824 */ /* 0x000fe400078e00ff */
[----:B------:R-:W-:Y:S01]  /*ce90*/  SHF.L.U32 R77, R72, 0x10, RZ ;  /* 0x00000010484d7819 */ /* 0x000fe200000006ff */
[----:B------:R-:W-:-:S04]  /*cea0*/  FADD R68, R68, R69 ;  /* 0x0000004544447221 */ /* 0x000fc80000000000 */
[----:B------:R-:W-:-:S04]  /*ceb0*/  FADD R68, R68, R71 ;  /* 0x0000004744447221 */ /* 0x000fc80000000000 */
[----:B------:R-:W-:-:S07]  /*cec0*/  FADD R77, R68, R77 ;  /* 0x0000004d444d7221 */ /* 0x000fce0000000000 */
.L_x_343:
        /* <DEDUP_REMOVED lines=30> */
[C---:B------:R-:W-:Y:S02]  /*d0b0*/  PRMT R83, R81.reuse, 0x7632, R83 ;  /* 0x0000763251537816 */ /* 0x040fe40000000053 */
[----:B------:R-:W-:Y:S02]  /*d0c0*/  SHF.L.U32 R81, R81, 0x10, RZ ;  /* 0x0000001051517819 */ /* 0x000fe400000006ff */
        /* <DEDUP_REMOVED lines=18> */
.L_x_344:
[----:B------:R-:W-:Y:S05]  /*d1f0*/  @!P0 BRA `(.L_x_282) ;  /* 0x0000000000c08947 */ /* 0x000fea0003800000 */
[----:B------:R-:W2:Y:S02]  /*d200*/  LDG.E R68, desc[UR6][R84.64] ;  /* 0x0000000654447981 */ /* 0x000ea4000c1e1900 */
        /* <DEDUP_REMOVED lines=25> */
[C---:B------:R-:W-:Y:S02]  /*d3a0*/  PRMT R66, R81.reuse, 0x7632, R66 ;  /* 0x0000763251427816 */ /* 0x040fe40000000042 */
[----:B------:R-:W-:Y:S02]  /*d3b0*/  SHF.L.U32 R81, R81, 0x10, RZ ;  /* 0x0000001051517819 */ /* 0x000fe400000006ff */
[C---:B------:R-:W-:Y:S01]  /*d3c0*/  PRMT R65, R64.reuse, 0x7632, R65 ;  /* 0x0000763240417816 */ /* 0x040fe20000000041 */
[----:B------:R-:W-:Y:S01]  /*d3d0*/  IMAD.U32 R64, R64, 0x10000, RZ ;  /* 0x0001000040407824 */ /* 0x000fe200078e00ff */
[----:B0-----:R-:W-:Y:S02]  /*d3e0*/  PRMT R68, R74, 0x7610, R68 ;  /* 0x000076104a447816 */ /* 0x001fe40000000044 */
[----:B------:R-:W-:Y:S01]  /*d3f0*/  SHF.L.U32 R65, R65, 0x10, RZ ;  /* 0x0000001041417819 */ /* 0x000fe200000006ff */
[----:B------:R-:W-:Y:S02]  /*d400*/  FADD R64, R79, R64 ;  /* 0x000000404f407221 */ /* 0x000fe40000000000 */
[----:B------:R-:W-:Y:S01]  /*d410*/  IMAD.U32 R67, R68, 0x10000, RZ ;  /* 0x0001000044437824 */ /* 0x000fe200078e00ff */
        /* <DEDUP_REMOVED lines=9> */
[----:B------:R-:W-:Y:S02]  /*d4b0*/  SHF.L.U32 R67, R68, 0x10, RZ ;  /* 0x0000001044437819 */ /* 0x000fe400000006ff */
[----:B------:R-:W-:Y:S01]  /*d4c0*/  SHF.L.U32 R79, R66, 0x10, RZ ;  /* 0x00000010424f7819 */ /* 0x000fe200000006ff */
[----:B------:R-:W-:-:S04]  /*d4d0*/  FADD R64, R64, R65 ;  /* 0x0000004140407221 */ /* 0x000fc80000000000 */
[----:B------:R-:W-:-:S04]  /*d4e0*/  FADD R64, R64, R67 ;  /* 0x0000004340407221 */ /* 0x000fc80000000000 */
[----:B------:R-:W-:-:S07]  /*d4f0*/  FADD R79, R64, R79 ;  /* 0x0000004f404f7221 */ /* 0x000fce0000000000 */
.L_x_282:
[----:B-----5:R-:W0:Y:S02]  /*d500*/  LDC R65, c[0x0][RZ] ;  /* 0x00000000ff417b82 */ /* 0x020e240000000800 */
[----:B0-----:R-:W-:-:S05]  /*d510*/  IMAD R80, R65, 0x8, R80 ;  /* 0x0000000841507824 */ /* 0x001fca00078e0250 */
[----:B------:R-:W-:-:S13]  /*d520*/  ISETP.GE.AND P0, PT, R80, UR15, PT ;  /* 0x0000000f50007c0c */ /* 0x000fda000bf06270 */
[----:B------:R-:W-:Y:S05]  /*d530*/  @!P0 BRA `(.L_x_345) ;  /* 0xffffff3400648947 */ /* 0x000fea000383ffff */
[----:B------:R-:W-:Y:S05]  /*d540*/  BSYNC B1 ;  /* 0x0000000000017941 */ /* 0x000fea0003800000 */
.L_x_280:
[----:B------:R-:W-:Y:S05]  /*d550*/  BRA `(.L_x_278) ;  /* 0x0000000000847947 */ /* 0x000fea0003800000 */
.L_x_279:
[----:B------:R-:W-:Y:S01]  /*d560*/  HFMA2.MMA R34, -RZ, RZ, 0, 0 ;  /* 0x00000000ff227435 */ /* 0x000fe200000001ff */
[----:B------:R-:W-:Y:S02]  /*d570*/  MOV R78, RZ ;  /* 0x000000ff004e7202 */ /* 0x000fe40000000f00 */
        /* <DEDUP_REMOVED lines=30> */
[----:B------:R-:W-:-:S07]  /*d760*/  MOV R58, RZ ;  /* 0x000000ff003a7202 */ /* 0x000fce0000000f00 */
.L_x_278:
[----:B------:R-:W-:Y:S05]  /*d770*/  BSYNC B0 ;  /* 0x0000000000007941 */ /* 0x000fea0003800000 */
.L_x_277:
[----:B------:R-:W-:Y:S01]  /*d780*/  ISETP.NE.AND P0, PT, R35, RZ, PT ;  /* 0x000000ff2300720c */ /* 0x000fe20003f05270 */
[----:B------:R-:W-:-:S12]  /*d790*/  BSSY B0, `(.L_x_346) ;  /* 0x0000300000007945 */ /* 0x000fd80003800000 */
[----:B------:R-:W-:Y:S05]  /*d7a0*/  @!P0 BRA `(.L_x_347) ;  /* 0x0000002c00f88947 */ /* 0x000fea0003800000 */
[----:B------:R-:W0:Y:S01]  /*d7b0*/  SHFL.BFLY PT, R59, R58, 0x10, 0x1f ;  /* 0x0e001f003a3b7f89 */ /* 0x000e2200000e0000 */
[----:B------:R-:W-:Y:S01]  /*d7c0*/  ISETP.NE.AND P1, PT, R35, 0x1, PT ;  /* 0x000000012300780c */ /* 0x000fe20003f25270 */
[----:B0-----:R-:W-:-:S05]  /*d7d0*/  FADD R59, R59, R58 ;  /* 0x0000003a3b3b7221 */ /* 0x001fca0000000000 */
[----:B------:R-:W0:Y:S02]  /*d7e0*/  SHFL.BFLY PT, R64, R59, 0x8, 0x1f ;  /* 0x0d001f003b407f89 */ /* 0x000e2400000e0000 */
[----:B0-----:R-:W-:-:S05]  /*d7f0*/  FADD R64, R59, R64 ;  /* 0x000000403b407221 */ /* 0x001fca0000000000 */
[----:B------:R-:W0:Y:S02]  /*d800*/  SHFL.BFLY PT, R65, R64, 0x4, 0x1f ;  /* 0x0c801f0040417f89 */ /* 0x000e2400000e0000 */
[----:B0-----:R-:W-:-:S05]  /*d810*/  FADD R65, R64, R65 ;  /* 0x0000004140417221 */ /* 0x001fca0000000000 */
[----:B------:R-:W0:Y:S02]  /*d820*/  SHFL.BFLY PT, R66, R65, 0x2, 0x1f ;  /* 0x0c401f0041427f89 */ /* 0x000e2400000e0000 */
[----:B0-----:R-:W-:-:S05]  /*d830*/  FADD R66, R65, R66 ;  /* 0x0000004241427221 */ /* 0x001fca0000000000 */
[----:B------:R-:W0:Y:S02]  /*d840*/  SHFL.BFLY PT, R67, R66, 0x1, 0x1f ;  /* 0x0c201f0042437f89 */ /* 0x000e2400000e0000 */
[----:B0-----:R-:W-:Y:S01]  /*d850*/  FADD R58, R66, R67 ;  /* 0x00000043423a7221 */ /* 0x001fe20000000000 */
[----:B------:R-:W-:Y:S06]  /*d860*/  @!P1 BRA `(.L_x_347) ;  /* 0x0000002c00c89947 */ /* 0x000fec0003800000 */
        /* <DEDUP_REMOVED lines=744> */
[----:B------:R-:W0:Y:S02]  /*106f0*/  SHFL.BFLY PT, R64, R79, 0x10, 0x1f ;  /* 0x0e001f004f407f89 */ /* 0x000e2400000e0000 */
        /* <DEDUP_REMOVED lines=8> */
[----:B0-----:R-:W-:-:S07]  /*10780*/  FADD R79, R65, R68 ;  /* 0x00000044414f7221 */ /* 0x001fce0000000000 */
.L_x_347:
[----:B------:R-:W-:Y:S05]  /*10790*/  BSYNC B0 ;  /* 0x0000000000007941 */ /* 0x000fea0003800000 */
.L_x_346:
[----:B------:R-:W0:Y:S02]  /*107a0*/  S2R R59, SR_TID.X ;  /* 0x00000000003b7919 */ /* 0x000e240000002100 */
[----:B0-----:R-:W-:-:S13]  /*107b0*/  ISETP.NE.OR P0, PT, R59, RZ, !P0 ;  /* 0x000000ff3b00720c */ /* 0x001fda0004705670 */
[----:B------:R-:W-:Y:S05]  /*107c0*/  @P0 EXIT ;  /* 0x000000000000094d */ /* 0x000fea0003800000 */
[----:B------:R-:W0:Y:S01]  /*107d0*/  LDC.64 R64, c[0x0][0x230] ;  /* 0x00008c00ff407b82 */ /* 0x000e220000000a00 */
[----:B------:R-:W-:Y:S01]  /*107e0*/  ISETP.NE.AND P0, PT, R35, 0x1, PT ;  /* 0x000000012300780c */ /* 0x000fe20003f05270 */
[----:B------:R-:W-:-:S04]  /*107f0*/  IMAD R59, R0, R35, RZ ;  /* 0x00000023003b7224 */ /* 0x000fc800078e02ff */
[----:B0-----:R-:W-:-:S05]  /*10800*/  IMAD.WIDE R64, R59, 0x4, R64 ;  /* 0x000000043b407825 */ /* 0x001fca00078e0240 */
[----:B------:R0:W-:Y:S03]  /*10810*/  STG.E desc[UR6][R64.64], R58 ;  /* 0x0000003a40007986 */ /* 0x0001e6000c101906 */
        /* <DEDUP_REMOVED lines=187> */
[----:B------:R-:W-:Y:S01]  /*113d0*/  STG.E desc[UR6][R64.64+0xfc], R79 ;  /* 0x0000fc4f40007986 */ /* 0x000fe2000c101906 */
[----:B------:R-:W-:Y:S05]  /*113e0*/  EXIT ;  /* 0x000000000000794d */ /* 0x000fea0003800000 */
.L_x_348:
        /* <DEDUP_REMOVED lines=9> */
.L_x_810:


//--------------------- .text._Z18moe_permute_kernelI13__nv_bfloat16S0_Li32ELb1EEvPKT_S3_PS1_PKfPfPKiiii --------------------------
	.section	.text._Z18moe_permute_kernelI13__nv_bfloat16S0_Li32ELb1EEvPKT_S3_PS1_PKfPfPKiiii,"ax",@progbits
	.align	128
        .global         _Z18moe_permute_kernelI13__nv_bfloat16S0_Li32ELb1EEvPKT_S3_PS1_PKfPfPKiiii
        .type           _Z18moe_permute_kernelI13__nv_bfloat16S0_Li32ELb1EEvPKT_S3_PS1_PKfPfPKiiii,@function
        .size           _Z18moe_permute_kernelI13__nv_bfloat16S0_Li32ELb1EEvPKT_S3_PS1_PKfPfPKiiii,(.L_x_811 - _Z18moe_permute_kernelI13__nv_bfloat16S0_Li32ELb1EEvPKT_S3_PS1_PKfPfPKiiii)
        .other          _Z18moe_permute_kernelI13__nv_bfloat16S0_Li32ELb1EEvPKT_S3_PS1_PKfPfPKiiii,@"STO_CUDA_ENTRY STV_DEFAULT"
_Z18moe_permute_kernelI13__nv_bfloat16S0_Li32ELb1EEvPKT_S3_PS1_PKfPfPKiiii:
.text._Z18moe_permute_kernelI13__nv_bfloat16S0_Li32ELb1EEvPKT_S3_PS1_PKfPfPKiiii:
        /* <DEDUP_REMOVED lines=19> */
[----:B------:R-:W-:Y:S02]  /*0130*/  MOV R25, RZ ;  /* 0x000000ff00197202 */ /* 0x000fe40000000f00 */
[----:B0-----:R-:W-:-:S13]  /*0140*/  ISETP.GE.AND P0, PT, R43, R0, PT ;  /* 0x000000002b00720c */ /* 0x001fda0003f06270 */
[----:B-1----:R-:W-:Y:S05]  /*0150*/  @P0 BRA `(.L_x_350) ;  /* 0x00000000003c0947 */ /* 0x002fea0003800000 */
[----:B------:R-:W0:Y:S01]  /*0160*/  S2R R5, SR_CgaCtaId ;  /* 0x0000000000057919 */ /* 0x000e220000008800 */
[----:B------:R-:W1:Y:S01]  /*0170*/  LDC R10, c[0x0][RZ] ;  /* 0x00000000ff0a7b82 */ /* 0x000e620000000800 */
[----:B------:R-:W-:Y:S01]  /*0180*/  MOV R4, 0x400 ;  /* 0x0000040000047802 */ /* 0x000fe20000000f00 */
[----:B------:R-:W-:-:S06]  /*0190*/  IMAD.MOV.U32 R7, RZ, RZ, R43 ;  /* 0x000000ffff077224 */ /* 0x000fcc00078e002b */
[----:B------:R-:W2:Y:S01]  /*01a0*/  LDC.64 R2, c[0x0][0x228] ;  /* 0x00008a00ff027b82 */ /* 0x000ea20000000a00 */
[----:B0-----:R-:W-:-:S07]  /*01b0*/  LEA R6, R5, R4, 0x18 ;  /* 0x0000000405067211 */ /* 0x001fce00078ec0ff */
.L_x_351:
[----:B0-----:R-:W-:-:S04]  /*01c0*/  IMAD R5, R47, R0, R7 ;  /* 0x000000002f057224 */ /* 0x001fc800078e0207 */
[----:B--2---:R-:W-:-:S06]  /*01d0*/  IMAD.WIDE R4, R5, 0x4, R2 ;  /* 0x0000000405047825 */ /* 0x004fcc00078e0202 */
[----:B------:R-:W2:Y:S01]  /*01e0*/  LDG.E R4, desc[UR6][R4.64] ;  /* 0x0000000604047981 */ /* 0x000ea2000c1e1900 */
[----:B------:R-:W-:Y:S02]  /*01f0*/  LEA R8, R7, R6, 0x1 ;  /* 0x0000000607087211 */ /* 0x000fe400078e08ff */
[----:B-1----:R-:W-:-:S04]  /*0200*/  IADD3 R7, R10, R7, RZ ;  /* 0x000000070a077210 */ /* 0x002fc80007ffe0ff */
[----:B------:R-:W-:Y:S02]  /*0210*/  ISETP.GE.AND P0, PT, R7, R0, PT ;  /* 0x000000000700720c */ /* 0x000fe40003f06270 */
[----:B--2---:R-:W-:-:S05]  /*0220*/  F2FP.BF16.F32.PACK_AB R5, RZ, R4 ;  /* 0x00000004ff05723e */ /* 0x004fca00000010ff */
[----:B------:R0:W-:Y:S06]  /*0230*/  STS.U16 [R8], R5 ;  /* 0x0000000508007388 */ /* 0x0001ec0000000400 */
[----:B------:R-:W-:Y:S05]  /*0240*/  @!P0 BRA `(.L_x_351) ;  /* 0xfffffffc00dc8947 */ /* 0x000fea000383ffff */
.L_x_350:
[----:B------:R-:W-:Y:S05]  /*0250*/  BSYNC B0 ;  /* 0x0000000000007941 */ /* 0x000fea0003800000 */
.L_x_349:
[----:B------:R-:W-:Y:S01]  /*0260*/  IMAD.SHL.U32 R43, R43, 0x8, RZ ;  /* 0x000000082b2b7824 */ /* 0x000fe200078e00ff */
[----:B------:R-:W-:Y:S01]  /*0270*/  BAR.SYNC.DEFER_BLOCKING 0x0 ;  /* 0x0000000000007b1d */ /* 0x000fe20000010000 */
[----:B------:R-:W-:Y:S01]  /*0280*/  HFMA2.MMA R24, -RZ, RZ, 0, 0 ;  /* 0x00000000ff187435 */ /* 0x000fe200000001ff */
[----:B------:R-:W-:Y:S02]  /*0290*/  CS2R R22, SRZ ;  /* 0x0000000000167805 */ /* 0x000fe4000001ff00 */
[----:B------:R-:W-:Y:S02]  /*02a0*/  CS2R R20, SRZ ;  /* 0x0000000000147805 */ /* 0x000fe4000001ff00 */
[----:B------:R-:W-:Y:S02]  /*02b0*/  ISETP.GE.AND P0, PT, R43, UR14, PT ;  /* 0x0000000e2b007c0c */ /* 0x000fe4000bf06270 */
[----:B------:R-:W-:Y:S01]  /*02c0*/  CS2R R10, SRZ ;  /* 0x00000000000a7805 */ /* 0x000fe2000001ff00 */
[----:B------:R-:W-:Y:S01]  /*02d0*/  ULDC.64 UR8, c[0x0][0x220] ;  /* 0x0000880000087ab9 */ /* 0x000fe20000000a00 */
[----:B------:R-:W-:Y:S01]  /*02e0*/  ULDC.64 UR10, c[0x0][0x218] ;  /* 0x00008600000a7ab9 */ /* 0x000fe20000000a00 */
[----:B------:R-:W-:Y:S01]  /*02f0*/  ULDC.64 UR12, c[0x0][0x210] ;  /* 0x00008400000c7ab9 */ /* 0x000fe20000000a00 */
[----:B------:R-:W-:Y:S01]  /*0300*/  BSSY B0, `(.L_x_352) ;  /* 0x000067a000007945 */ /* 0x000fe20003800000 */
[----:B------:R-:W-:-:S02]  /*0310*/  CS2R R2, SRZ ;  /* 0x0000000000027805 */ /* 0x000fc4000001ff00 */
[----:B0-----:R-:W-:Y:S02]  /*0320*/  CS2R R4, SRZ ;  /* 0x0000000000047805 */ /* 0x001fe4000001ff00 */
[----:B------:R-:W-:Y:S02]  /*0330*/  CS2R R6, SRZ ;  /* 0x0000000000067805 */ /* 0x000fe4000001ff00 */
[----:B------:R-:W-:Y:S01]  /*0340*/  MOV R8, RZ ;  /* 0x000000ff00087202 */ /* 0x000fe20000000f00 */
[----:B------:R-:W-:Y:S06]  /*0350*/  @P0 BRA `(.L_x_353) ;  /* 0x0000006400d00947 */ /* 0x000fec0003800000 */
[----:B------:R-:W-:-:S13]  /*0360*/  ISETP.NE.AND P0, PT, R0, RZ, PT ;  /* 0x000000ff0000720c */ /* 0x000fda0003f05270 */
[----:B------:R-:W-:Y:S05]  /*0370*/  @!P0 BRA `(.L_x_354) ;  /* 0x0000006400888947 */ /* 0x000fea0003800000 */
[----:B------:R-:W0:Y:S01]  /*0380*/  LDC.64 R2, c[0x0][0x238] ;  /* 0x00008e00ff027b82 */ /* 0x000e220000000a00 */
[----:B------:R-:W-:Y:S01]  /*0390*/  IMAD R9, R47, UR14, RZ ;  /* 0x0000000e2f097c24 */ /* 0x000fe2000f8e02ff */
[----:B------:R-:W-:Y:S01]  /*03a0*/  HFMA2.MMA R42, -RZ, RZ, 0, 0 ;  /* 0x00000000ff2a7435 */ /* 0x000fe200000001ff */
[----:B------:R-:W-:Y:S01]  /*03b0*/  BSSY B1, `(.L_x_355) ;  /* 0x000065d000017945 */ /* 0x000fe20003800000 */
        /* <DEDUP_REMOVED lines=14> */
[----:B------:R-:W-:Y:S01]  /*04a0*/  MOV R8, RZ ;  /* 0x000000ff00087202 */ /* 0x000fe20000000f00 */
[----:B0-----:R-:W-:Y:S01]  /*04b0*/  IMAD.WIDE R46, R47, 0x4, R2 ;  /* 0x000000042f2e7825 */ /* 0x001fe200078e0202 */
[----:B------:R-:W-:-:S07]  /*04c0*/  CS2R R2, SRZ ;  /* 0x0000000000027805 */ /* 0x000fce000001ff00 */
.L_x_388:
        /* <DEDUP_REMOVED lines=15> */
[----:B------:R-:W-:Y:S02]  /*05c0*/  LEA.HI.X.SX32 R18, R17, R44, 0x1, P1 ;  /* 0x0000002c11127211 */ /* 0x000fe400008f0eff */
[C---:B------:R-:W-:Y:S02]  /*05d0*/  SHF.L.U32 R48, R45.reuse, 0x1, RZ ;  /* 0x000000012d307819 */ /* 0x040fe400000006ff */
[----:B------:R-:W-:Y:S02]  /*05e0*/  SHF.L.U64.HI R45, R45, 0x1, R18 ;  /* 0x000000012d2d7819 */ /* 0x000fe40000010212 */
[C---:B------:R-:W-:Y:S02]  /*05f0*/  IADD3 R50, P1, R48.reuse, UR8, RZ ;  /* 0x0000000830327c10 */ /* 0x040fe4000ff3e0ff */
        /* <DEDUP_REMOVED lines=10> */
[----:B0-----:R-:W2:Y:S02]  /*06a0*/  LDG.E.LU.128 R16, desc[UR6][R48.64] ;  /* 0x0000000630107981 */ /* 0x001ea4000c3e1d00 */
[----:B--2---:R-:W-:Y:S01]  /*06b0*/  HFMA2.MMA.BF16_V2 R45, R12, R16, -RZ ;  /* 0x000000100c2d7235 */ /* 0x004fe200003000ff */
[----:B------:R-:W-:-:S05]  /*06c0*/  HMUL2.BF16_V2 R53, R13, R17 ;  /* 0x000000110d357232 */ /* 0x000fca0000200000 */
[C---:B------:R-:W-:Y:S01]  /*06d0*/  PRMT R17, R53.reuse, 0x7632, R17 ;  /* 0x0000763235117816 */ /* 0x040fe20000000011 */
[----:B------:R-:W-:-:S03]  /*06e0*/  IMAD.U32 R16, R53, 0x10000, RZ ;  /* 0x0001000035107824 */ /* 0x000fc600078e00ff */
[C---:B------:R-:W-:Y:S02]  /*06f0*/  PRMT R52, R45.reuse, 0x7632, R52 ;  /* 0x000076322d347816 */ /* 0x040fe40000000034 */
[----:B------:R-:W-:Y:S02]  /*0700*/  SHF.L.U32 R45, R45, 0x10, RZ ;  /* 0x000000102d2d7819 */ /* 0x000fe400000006ff */
[----:B------:R-:W-:Y:S02]  /*0710*/  SHF.L.U32 R52, R52, 0x10, RZ ;  /* 0x0000001034347819 */ /* 0x000fe400000006ff */
[----:B------:R-:W-:Y:S01]  /*0720*/  SHF.L.U32 R17, R17, 0x10, RZ ;  /* 0x0000001011117819 */ /* 0x000fe200000006ff */
[----:B------:R-:W-:Y:S01]  /*0730*/  FADD R45, R8, R45 ;  /* 0x0000002d082d7221 */ /* 0x000fe20000000000 */
[----:B------:R-:W-:-:S03]  /*0740*/  HFMA2.MMA.BF16_V2 R8, R14, R18, -RZ ;  /* 0x000000120e087235 */ /* 0x000fc600003000ff */
[----:B------:R-:W-:-:S04]  /*0750*/  FADD R45, R45, R52 ;  /* 0x000000342d2d7221 */ /* 0x000fc80000000000 */
[----:B------:R-:W-:Y:S01]  /*0760*/  FADD R16, R45, R16 ;  /* 0x000000102d107221 */ /* 0x000fe20000000000 */
[----:B------:R-:W-:Y:S02]  /*0770*/  HMUL2.BF16_V2 R45, R15, R19 ;  /* 0x000000130f2d7232 */ /* 0x000fe40000200000 */
[----:B------:R-:W-:Y:S01]  /*0780*/  PRMT R18, R8, 0x7632, R18 ;  /* 0x0000763208127816 */ /* 0x000fe20000000012 */
[----:B------:R-:W-:Y:S01]  /*0790*/  FADD R16, R16, R17 ;  /* 0x0000001110107221 */ /* 0x000fe20000000000 */
[----:B------:R-:W-:Y:S02]  /*07a0*/  SHF.L.U32 R19, R8, 0x10, RZ ;  /* 0x0000001008137819 */ /* 0x000fe400000006ff */
[C---:B------:R-:W-:Y:S02]  /*07b0*/  PRMT R8, R45.reuse, 0x7610, R8 ;  /* 0x000076102d087816 */ /* 0x040fe40000000008 */
[----:B------:R-:W-:Y:S01]  /*07c0*/  SHF.L.U32 R17, R18, 0x10, RZ ;  /* 0x0000001012117819 */ /* 0x000fe200000006ff */
[----:B------:R-:W-:Y:S01]  /*07d0*/  FADD R16, R16, R19 ;  /* 0x0000001310107221 */ /* 0x000fe20000000000 */
[----:B------:R-:W-:Y:S01]  /*07e0*/  PRMT R18, R45, 0x7632, R18 ;  /* 0x000076322d127816 */ /* 0x000fe20000000012 */
[----:B------:R-:W-:-:S02]  /*07f0*/  IMAD.U32 R19, R8, 0x10000, RZ ;  /* 0x0001000008137824 */ /* 0x000fc400078e00ff */
[----:B------:R-:W-:Y:S01]  /*0800*/  FADD R16, R16, R17 ;  /* 0x0000001110107221 */ /* 0x000fe20000000000 */
[----:B------:R-:W-:-:S03]  /*0810*/  SHF.L.U32 R17, R18, 0x10, RZ ;  /* 0x0000001012117819 */ /* 0x000fc600000006ff */
[----:B------:R-:W-:-:S04]  /*0820*/  FADD R16, R16, R19 ;  /* 0x0000001310107221 */ /* 0x000fc80000000000 */
[----:B------:R-:W-:-:S07]  /*0830*/  FADD R8, R16, R17 ;  /* 0x0000001110087221 */ /* 0x000fce0000000000 */
.L_x_356:
[----:B------:R-:W-:Y:S05]  /*0840*/  @!P0 BRA `(.L_x_357) ;  /* 0x00000060003c8947 */ /* 0x000fea0003800000 */
[----:B------:R-:W0:Y:S02]  /*0850*/  LDC R45, c[0x0][0x240] ;  /* 0x00009000ff2d7b82 */ /* 0x000e240000000800 */
[----:B0-----:R-:W-:-:S05]  /*0860*/  IMAD.WIDE R48, R45, 0x4, R46 ;  /* 0x000000042d307825 */ /* 0x001fca00078e022e */
        /* <DEDUP_REMOVED lines=22> */
[----:B0-----:R-:W2:Y:S02]  /*09d0*/  LDG.E.LU.128 R16, desc[UR6][R50.64] ;  /* 0x0000000632107981 */ /* 0x001ea4000c3e1d00 */
[----:B--2---:R-:W-:Y:S01]  /*09e0*/  HFMA2.MMA.BF16_V2 R53, R12, R16, -RZ ;  /* 0x000000100c357235 */ /* 0x004fe200003000ff */
[----:B------:R-:W-:Y:S02]  /*09f0*/  HMUL2.BF16_V2 R51, R13, R17 ;  /* 0x000000110d337232 */ /* 0x000fe40000200000 */
[----:B------:R-:W-:-:S07]  /*0a00*/  HMUL2.BF16_V2 R19, R15, R19 ;  /* 0x000000130f137232 */ /* 0x000fce0000200000 */
[C---:B------:R-:W-:Y:S02]  /*0a10*/  PRMT R50, R53.reuse, 0x7610, R50 ;  /* 0x0000761035327816 */ /* 0x040fe40000000032 */
[----:B------:R-:W-:Y:S02]  /*0a20*/  PRMT R17, R53, 0x7632, R17 ;  /* 0x0000763235117816 */ /* 0x000fe40000000011 */
[----:B------:R-:W-:-:S03]  /*0a30*/  SHF.L.U32 R16, R50, 0x10, RZ ;  /* 0x0000001032107819 */ /* 0x000fc600000006ff */
[----:B------:R-:W-:Y:S02]  /*0a40*/  IMAD.U32 R50, R17, 0x10000, RZ ;  /* 0x0001000011327824 */ /* 0x000fe400078e00ff */
[--C-:B------:R-:W-:Y:S01]  /*0a50*/  FADD R17, R7, R16.reuse ;  /* 0x0000001007117221 */ /* 0x100fe20000000000 */
[----:B------:R-:W-:Y:S01]  /*0a60*/  HFMA2.MMA.BF16_V2 R7, R14, R18, -RZ ;  /* 0x000000120e077235 */ /* 0x000fe200003000ff */
[C---:B------:R-:W-:Y:S02]  /*0a70*/  PRMT R16, R51.reuse, 0x7632, R16 ;  /* 0x0000763233107816 */ /* 0x040fe40000000010 */
[----:B------:R-:W-:Y:S01]  /*0a80*/  SHF.L.U32 R18, R51, 0x10, RZ ;  /* 0x0000001033127819 */ /* 0x000fe200000006ff */
[----:B------:R-:W-:Y:S01]  /*0a90*/  FADD R17, R17, R50 ;  /* 0x0000003211117221 */ /* 0x000fe20000000000 */
[----:B------:R-:W-:-:S03]  /*0aa0*/  SHF.L.U32 R16, R16, 0x10, RZ ;  /* 0x0000001010107819 */ /* 0x000fc600000006ff */
[--C-:B------:R-:W-:Y:S02]  /*0ab0*/  FADD R17, R17, R18.reuse ;  /* 0x0000001211117221 */ /* 0x100fe40000000000 */
[C---:B------:R-:W-:Y:S02]  /*0ac0*/  PRMT R18, R7.reuse, 0x7632, R18 ;  /* 0x0000763207127816 */ /* 0x040fe40000000012 */
[----:B------:R-:W-:Y:S01]  /*0ad0*/  SHF.L.U32 R7, R7, 0x10, RZ ;  /* 0x0000001007077819 */ /* 0x000fe200000006ff */
[----:B------:R-:W-:Y:S01]  /*0ae0*/  FADD R16, R17, R16 ;  /* 0x0000001011107221 */ /* 0x000fe20000000000 */
[C---:B------:R-:W-:Y:S01]  /*0af0*/  PRMT R17, R19.reuse, 0x7632, R17 ;  /* 0x0000763213117816 */ /* 0x040fe20000000011 */
[----:B------:R-:W-:Y:S02]  /*0b00*/  IMAD.U32 R18, R18, 0x10000, RZ ;  /* 0x0001000012127824 */ /* 0x000fe400078e00ff */
[----:B------:R-:W-:Y:S01]  /*0b10*/  FADD R7, R16, R7 ;  /* 0x0000000710077221 */ /* 0x000fe20000000000 */
[----:B------:R-:W-:-:S03]  /*0b20*/  SHF.L.U32 R16, R19, 0x10, RZ ;  /* 0x0000001013107819 */ /* 0x000fc600000006ff */
[----:B------:R-:W-:Y:S01]  /*0b30*/  FADD R7, R7, R18 ;  /* 0x0000001207077221 */ /* 0x000fe20000000000 */
[----:B------:R-:W-:-:S03]  /*0b40*/  SHF.L.U32 R18, R17, 0x10, RZ ;  /* 0x0000001011127819 */ /* 0x000fc600000006ff */
[----:B------:R-:W-:-:S04]  /*0b50*/  FADD R7, R7, R16 ;  /* 0x0000001007077221 */ /* 0x000fc80000000000 */
[----:B------:R-:W-:-:S07]  /*0b60*/  FADD R7, R7, R18 ;  /* 0x0000001207077221 */ /* 0x000fce0000000000 */
.L_x_358:
[----:B------:R-:W-:Y:S05]  /*0b70*/  @!P0 BRA `(.L_x_357) ;  /* 0x0000005c00708947 */ /* 0x000fea0003800000 */
[----:B------:R-:W-:-:S05]  /*0b80*/  IMAD.WIDE R48, R45, 0x4, R48 ;  /* 0x000000042d307825 */ /* 0x000fca00078e0230 */
        /* <DEDUP_REMOVED lines=27> */
[----:B------:R-:W-:-:S03]  /*0d40*/  PRMT R16, R53, 0x7632, R16 ;  /* 0x0000763235107816 */ /* 0x000fc60000000010 */
[----:B------:R-:W-:Y:S01]  /*0d50*/  IMAD.U32 R17, R50, 0x10000, RZ ;  /* 0x0001000032117824 */ /* 0x000fe200078e00ff */
[----:B------:R-:W-:Y:S02]  /*0d60*/  SHF.L.U32 R50, R16, 0x10, RZ ;  /* 0x0000001010327819 */ /* 0x000fe400000006ff */
[C---:B------:R-:W-:Y:S01]  /*0d70*/  PRMT R16, R51.reuse, 0x7632, R16 ;  /* 0x0000763233107816 */ /* 0x040fe20000000010 */
[----:B------:R-:W-:Y:S01]  /*0d80*/  FADD R17, R6, R17 ;  /* 0x0000001106117221 */ /* 0x000fe20000000000 */
[----:B------:R-:W-:Y:S01]  /*0d90*/  HFMA2.MMA.BF16_V2 R6, R14, R18, -RZ ;  /* 0x000000120e067235 */ /* 0x000fe200003000ff */
[----:B------:R-:W-:Y:S02]  /*0da0*/  SHF.L.U32 R18, R51, 0x10, RZ ;  /* 0x0000001033127819 */ /* 0x000fe400000006ff */
[----:B------:R-:W-:Y:S01]  /*0db0*/  FADD R17, R17, R50 ;  /* 0x0000003211117221 */ /* 0x000fe20000000000 */
[----:B------:R-:W-:-:S03]  /*0dc0*/  SHF.L.U32 R16, R16, 0x10, RZ ;  /* 0x0000001010107819 */ /* 0x000fc600000006ff */
[----:B------:R-:W-:-:S03]  /*0dd0*/  FADD R17, R17, R18 ;  /* 0x0000001211117221 */ /* 0x000fc60000000000 */
[C---:B------:R-:W-:Y:S01]  /*0de0*/  PRMT R18, R6.reuse, 0x7632, R18 ;  /* 0x0000763206127816 */ /* 0x040fe20000000012 */
[----:B------:R-:W-:Y:S02]  /*0df0*/  IMAD.U32 R51, R6, 0x10000, RZ ;  /* 0x0001000006337824 */ /* 0x000fe400078e00ff */
[----:B------:R-:W-:Y:S01]  /*0e00*/  FADD R16, R17, R16 ;  /* 0x0000001011107221 */ /* 0x000fe20000000000 */
[C---:B------:R-:W-:Y:S02]  /*0e10*/  PRMT R6, R19.reuse, 0x7632, R6 ;  /* 0x0000763213067816 */ /* 0x040fe40000000006 */
[----:B------:R-:W-:Y:S01]  /*0e20*/  SHF.L.U32 R17, R18, 0x10, RZ ;  /* 0x0000001012117819 */ /* 0x000fe200000006ff */
[----:B------:R-:W-:Y:S01]  /*0e30*/  FADD R16, R16, R51 ;  /* 0x0000003310107221 */ /* 0x000fe20000000000 */
[----:B------:R-:W-:-:S03]  /*0e40*/  SHF.L.U32 R19, R19, 0x10, RZ ;  /* 0x0000001013137819 */ /* 0x000fc600000006ff */
[----:B------:R-:W-:Y:S01]  /*0e50*/  FADD R16, R16, R17 ;  /* 0x0000001110107221 */ /* 0x000fe20000000000 */
[----:B------:R-:W-:-:S03]  /*0e60*/  SHF.L.U32 R17, R6, 0x10, RZ ;  /* 0x0000001006117819 */ /* 0x000fc600000006ff */
[----:B------:R-:W-:-:S04]  /*0e70*/  FADD R16, R16, R19 ;  /* 0x0000001310107221 */ /* 0x000fc80000000000 */
[----:B------:R-:W-:-:S07]  /*0e80*/  FADD R6, R16, R17 ;  /* 0x0000001110067221 */ /* 0x000fce0000000000 */
.L_x_359:
        /* <DEDUP_REMOVED lines=30> */
[----:B------:R-:W-:Y:S02]  /*1070*/  SHF.L.U32 R16, R50, 0x10, RZ ;  /* 0x0000001032107819 */ /* 0x000fe400000006ff */
[----:B------:R-:W-:-:S03]  /*1080*/  SHF.L.U32 R50, R17, 0x10, RZ ;  /* 0x0000001011327819 */ /* 0x000fc600000006ff */
[--C-:B------:R-:W-:Y:S01]  /*1090*/  FADD R17, R5, R16.reuse ;  /* 0x0000001005117221 */ /* 0x100fe20000000000 */
[----:B------:R-:W-:Y:S01]  /*10a0*/  HFMA2.MMA.BF16_V2 R5, R14, R18, -RZ ;  /* 0x000000120e057235 */ /* 0x000fe200003000ff */
[C---:B------:R-:W-:Y:S02]  /*10b0*/  PRMT R16, R51.reuse, 0x7632, R16 ;  /* 0x0000763233107816 */ /* 0x040fe40000000010 */
[----:B------:R-:W-:Y:S01]  /*10c0*/  SHF.L.U32 R18, R51, 0x10, RZ ;  /* 0x0000001033127819 */ /* 0x000fe200000006ff */
[----:B------:R-:W-:Y:S02]  /*10d0*/  FADD R17, R17, R50 ;  /* 0x0000003211117221 */ /* 0x000fe40000000000 */
[----:B------:R-:W-:Y:S02]  /*10e0*/  IMAD.U32 R16, R16, 0x10000, RZ ;  /* 0x0001000010107824 */ /* 0x000fe400078e00ff */
[--C-:B------:R-:W-:Y:S02]  /*10f0*/  FADD R17, R17, R18.reuse ;  /* 0x0000001211117221 */ /* 0x100fe40000000000 */
[----:B------:R-:W-:-:S02]  /*1100*/  PRMT R18, R5, 0x7632, R18 ;  /* 0x0000763205127816 */ /* 0x000fc40000000012 */
[----:B------:R-:W-:Y:S01]  /*1110*/  SHF.L.U32 R5, R5, 0x10, RZ ;  /* 0x0000001005057819 */ /* 0x000fe200000006ff */
[----:B------:R-:W-:Y:S01]  /*1120*/  FADD R16, R17, R16 ;  /* 0x0000001011107221 */ /* 0x000fe20000000000 */
[----:B------:R-:W-:Y:S02]  /*1130*/  SHF.L.U32 R18, R18, 0x10, RZ ;  /* 0x0000001012127819 */ /* 0x000fe400000006ff */
[C---:B------:R-:W-:Y:S01]  /*1140*/  PRMT R17, R19.reuse, 0x7632, R17 ;  /* 0x0000763213117816 */ /* 0x040fe20000000011 */
[----:B------:R-:W-:Y:S01]  /*1150*/  FADD R5, R16, R5 ;  /* 0x0000000510057221 */ /* 0x000fe20000000000 */
[----:B------:R-:W-:-:S03]  /*1160*/  SHF.L.U32 R16, R19, 0x10, RZ ;  /* 0x0000001013107819 */ /* 0x000fc600000006ff */
[----:B------:R-:W-:Y:S01]  /*1170*/  FADD R5, R5, R18 ;  /* 0x0000001205057221 */ /* 0x000fe20000000000 */
[----:B------:R-:W-:-:S03]  /*1180*/  IMAD.U32 R18, R17, 0x10000, RZ ;  /* 0x0001000011127824 */ /* 0x000fc600078e00ff */
[----:B------:R-:W-:-:S04]  /*1190*/  FADD R5, R5, R16 ;  /* 0x0000001005057221 */ /* 0x000fc80000000000 */
[----:B------:R-:W-:-:S07]  /*11a0*/  FADD R5, R5, R18 ;  /* 0x0000001205057221 */ /* 0x000fce0000000000 */
.L_x_360:
        /* <DEDUP_REMOVED lines=31> */
[----:B------:R-:W-:Y:S02]  /*13a0*/  SHF.L.U32 R50, R16, 0x10, RZ ;  /* 0x0000001010327819 */ /* 0x000fe400000006ff */
[C---:B------:R-:W-:Y:S01]  /*13b0*/  PRMT R16, R51.reuse, 0x7632, R16 ;  /* 0x0000763233107816 */ /* 0x040fe20000000010 */
[----:B------:R-:W-:Y:S01]  /*13c0*/  FADD R17, R10, R17 ;  /* 0x000000110a117221 */ /* 0x000fe20000000000 */
[----:B------:R-:W-:Y:S01]  /*13d0*/  HFMA2.MMA.BF16_V2 R10, R14, R18, -RZ ;  /* 0x000000120e0a7235 */ /* 0x000fe200003000ff */
[----:B------:R-:W-:Y:S01]  /*13e0*/  IMAD.U32 R18, R51, 0x10000, RZ ;  /* 0x0001000033127824 */ /* 0x000fe200078e00ff */
[----:B------:R-:W-:Y:S01]  /*13f0*/  SHF.L.U32 R16, R16, 0x10, RZ ;  /* 0x0000001010107819 */ /* 0x000fe200000006ff */
[----:B------:R-:W-:-:S04]  /*1400*/  FADD R17, R17, R50 ;  /* 0x0000003211117221 */ /* 0x000fc80000000000 */
[----:B------:R-:W-:-:S03]  /*1410*/  FADD R17, R17, R18 ;  /* 0x0000001211117221 */ /* 0x000fc60000000000 */
[C---:B------:R-:W-:Y:S01]  /*1420*/  PRMT R18, R10.reuse, 0x7632, R18 ;  /* 0x000076320a127816 */ /* 0x040fe20000000012 */
[----:B------:R-:W-:Y:S01]  /*1430*/  FADD R16, R17, R16 ;  /* 0x0000001011107221 */ /* 0x000fe20000000000 */
[----:B------:R-:W-:Y:S02]  /*1440*/  SHF.L.U32 R51, R10, 0x10, RZ ;  /* 0x000000100a337819 */ /* 0x000fe400000006ff */
[----:B------:R-:W-:Y:S02]  /*1450*/  SHF.L.U32 R17, R18, 0x10, RZ ;  /* 0x0000001012117819 */ /* 0x000fe400000006ff */
[C---:B------:R-:W-:Y:S01]  /*1460*/  PRMT R10, R19.reuse, 0x7632, R10 ;  /* 0x00007632130a7816 */ /* 0x040fe2000000000a */
[----:B------:R-:W-:Y:S01]  /*1470*/  FADD R16, R16, R51 ;  /* 0x0000003310107221 */ /* 0x000fe20000000000 */
[----:B------:R-:W-:-:S03]  /*1480*/  IMAD.U32 R19, R19, 0x10000, RZ ;  /* 0x0001000013137824 */ /* 0x000fc600078e00ff */
[----:B------:R-:W-:Y:S01]  /*1490*/  FADD R16, R16, R17 ;  /* 0x0000001110107221 */ /* 0x000fe20000000000 */
[----:B------:R-:W-:-:S03]  /*14a0*/  SHF.L.U32 R17, R10, 0x10, RZ ;  /* 0x000000100a117819 */ /* 0x000fc600000006ff */
[----:B------:R-:W-:-:S04]  /*14b0*/  FADD R16, R16, R19 ;  /* 0x0000001310107221 */ /* 0x000fc80000000000 */
[----:B------:R-:W-:-:S07]  /*14c0*/  FADD R10, R16, R17 ;  /* 0x00000011100a7221 */ /* 0x000fce0000000000 */
.L_x_361:
        /* <DEDUP_REMOVED lines=31> */
[----:B------:R-:W-:Y:S01]  /*16c0*/  IMAD.U32 R50, R16, 0x10000, RZ ;  /* 0x0001000010327824 */ /* 0x000fe200078e00ff */
        /* <DEDUP_REMOVED lines=8> */
[----:B------:R-:W-:Y:S01]  /*1750*/  FADD R16, R17, R16 ;  /* 0x0000001011107221 */ /* 0x000fe20000000000 */
[----:B------:R-:W-:Y:S02]  /*1760*/  SHF.L.U32 R51, R4, 0x10, RZ ;  /* 0x0000001004337819 */ /* 0x000fe400000006ff */
[C---:B------:R-:W-:Y:S01]  /*1770*/  PRMT R4, R19.reuse, 0x7632, R4 ;  /* 0x0000763213047816 */ /* 0x040fe20000000004 */
[----:B------:R-:W-:Y:S01]  /*1780*/  IMAD.U32 R17, R18, 0x10000, RZ ;  /* 0x0001000012117824 */ /* 0x000fe200078e00ff */
[----:B------:R-:W-:Y:S01]  /*1790*/  SHF.L.U32 R19, R19, 0x10, RZ ;  /* 0x0000001013137819 */ /* 0x000fe200000006ff */
[----:B------:R-:W-:-:S04]  /*17a0*/  FADD R16, R16, R51 ;  /* 0x0000003310107221 */ /* 0x000fc80000000000 */
[----:B------:R-:W-:Y:S01]  /*17b0*/  FADD R16, R16, R17 ;  /* 0x0000001110107221 */ /* 0x000fe20000000000 */
[----:B------:R-:W-:-:S03]  /*17c0*/  SHF.L.U32 R17, R4, 0x10, RZ ;  /* 0x0000001004117819 */ /* 0x000fc600000006ff */
[----:B------:R-:W-:-:S04]  /*17d0*/  FADD R16, R16, R19 ;  /* 0x0000001310107221 */ /* 0x000fc80000000000 */
[----:B------:R-:W-:-:S07]  /*17e0*/  FADD R4, R16, R17 ;  /* 0x0000001110047221 */ /* 0x000fce0000000000 */
.L_x_362:
        /* <DEDUP_REMOVED lines=31> */
[----:B------:R-:W-:-:S03]  /*19e0*/  SHF.L.U32 R50, R17, 0x10, RZ ;  /* 0x0000001011327819 */ /* 0x000fc600000006ff */
[--C-:B------:R-:W-:Y:S01]  /*19f0*/  FADD R17, R3, R16.reuse ;  /* 0x0000001003117221 */ /* 0x100fe20000000000 */
[----:B------:R-:W-:Y:S01]  /*1a00*/  HFMA2.MMA.BF16_V2 R3, R14, R18, -RZ ;  /* 0x000000120e037235 */ /* 0x000fe200003000ff */
[C---:B------:R-:W-:Y:S02]  /*1a10*/  PRMT R16, R51.reuse, 0x7632, R16 ;  /* 0x0000763233107816 */ /* 0x040fe40000000010 */
[----:B------:R-:W-:Y:S01]  /*1a20*/  SHF.L.U32 R18, R51, 0x10, RZ ;  /* 0x0000001033127819 */ /* 0x000fe200000006ff */
[----:B------:R-:W-:Y:S01]  /*1a30*/  FADD R17, R17, R50 ;  /* 0x0000003211117221 */ /* 0x000fe20000000000 */
[----:B------:R-:W-:-:S03]  /*1a40*/  SHF.L.U32 R16, R16, 0x10, RZ ;  /* 0x0000001010107819 */ /* 0x000fc600000006ff */
[--C-:B------:R-:W-:Y:S02]  /*1a50*/  FADD R17, R17, R18.reuse ;  /* 0x0000001211117221 */ /* 0x100fe40000000000 */
        /* <DEDUP_REMOVED lines=11> */
.L_x_363:
        /* <DEDUP_REMOVED lines=35> */
[----:B------:R-:W-:-:S02]  /*1d40*/  SHF.L.U32 R18, R51, 0x10, RZ ;  /* 0x0000001033127819 */ /* 0x000fc400000006ff */
[----:B------:R-:W-:Y:S01]  /*1d50*/  FADD R17, R17, R50 ;  /* 0x0000003211117221 */ /* 0x000fe20000000000 */
[----:B------:R-:W-:-:S03]  /*1d60*/  IMAD.U32 R16, R16, 0x10000, RZ ;  /* 0x0001000010107824 */ /* 0x000fc600078e00ff */
[----:B------:R-:W-:-:S03]  /*1d70*/  FADD R17, R17, R18 ;  /* 0x0000001211117221 */ /* 0x000fc60000000000 */
[C---:B------:R-:W-:Y:S01]  /*1d80*/  PRMT R18, R2.reuse, 0x7632, R18 ;  /* 0x0000763202127816 */ /* 0x040fe20000000012 */
[----:B------:R-:W-:Y:S01]  /*1d90*/  FADD R16, R17, R16 ;  /* 0x0000001011107221 */ /* 0x000fe20000000000 */
[----:B------:R-:W-:Y:S02]  /*1da0*/  SHF.L.U32 R51, R2, 0x10, RZ ;  /* 0x0000001002337819 */ /* 0x000fe400000006ff */
        /* <DEDUP_REMOVED lines=8> */
.L_x_364:
        /* <DEDUP_REMOVED lines=34> */
[C---:B------:R-:W-:Y:S01]  /*2050*/  PRMT R16, R51.reuse, 0x7632, R16 ;  /* 0x0000763233107816 */ /* 0x040fe20000000010 */
[----:B------:R-:W-:Y:S02]  /*2060*/  IMAD.U32 R18, R51, 0x10000, RZ ;  /* 0x0001000033127824 */ /* 0x000fe400078e00ff */
[----:B------:R-:W-:Y:S01]  /*2070*/  FADD R17, R17, R50 ;  /* 0x0000003211117221 */ /* 0x000fe20000000000 */
[----:B------:R-:W-:-:S03]  /*2080*/  SHF.L.U32 R16, R16, 0x10, RZ ;  /* 0x0000001010107819 */ /* 0x000fc600000006ff */
[--C-:B------:R-:W-:Y:S02]  /*2090*/  FADD R17, R17, R18.reuse ;  /* 0x0000001211117221 */ /* 0x100fe40000000000 */
[----:B------:R-:W-:Y:S02]  /*20a0*/  PRMT R18, R11, 0x7632, R18 ;  /* 0x000076320b127816 */ /* 0x000fe40000000012 */
        /* <DEDUP_REMOVED lines=10> */
.L_x_365:
        /* <DEDUP_REMOVED lines=41> */
[----:B------:R-:W-:-:S03]  /*23e0*/  SHF.L.U32 R51, R20, 0x10, RZ ;  /* 0x0000001014337819 */ /* 0x000fc600000006ff */
[----:B------:R-:W-:Y:S01]  /*23f0*/  IMAD.U32 R17, R18, 0x10000, RZ ;  /* 0x0001000012117824 */ /* 0x000fe200078e00ff */
[C---:B------:R-:W-:Y:S01]  /*2400*/  PRMT R18, R19.reuse, 0x7632, R18 ;  /* 0x0000763213127816 */ /* 0x040fe20000000012 */
[----:B------:R-:W-:Y:S01]  /*2410*/  FADD R16, R16, R51 ;  /* 0x0000003310107221 */ /* 0x000fe20000000000 */
[----:B------:R-:W-:-:S03]  /*2420*/  SHF.L.U32 R19, R19, 0x10, RZ ;  /* 0x0000001013137819 */ /* 0x000fc600000006ff */
[----:B------:R-:W-:Y:S01]  /*2430*/  FADD R16, R16, R17 ;  /* 0x0000001110107221 */ /* 0x000fe20000000000 */
[----:B------:R-:W-:-:S03]  /*2440*/  SHF.L.U32 R17, R18, 0x10, RZ ;  /* 0x0000001012117819 */ /* 0x000fc600000006ff */
[----:B------:R-:W-:-:S04]  /*2450*/  FADD R16, R16, R19 ;  /* 0x0000001310107221 */ /* 0x000fc80000000000 */
[----:B------:R-:W-:-:S07]  /*2460*/  FADD R20, R16, R17 ;  /* 0x0000001110147221 */ /* 0x000fce0000000000 */
.L_x_366:
        /* <DEDUP_REMOVED lines=42> */
[----:B------:R-:W-:-:S03]  /*2710*/  SHF.L.U32 R17, R18, 0x10, RZ ;  /* 0x0000001012117819 */ /* 0x000fc600000006ff */
[----:B------:R-:W-:Y:S01]  /*2720*/  FADD R16, R16, R21 ;  /* 0x0000001510107221 */ /* 0x000fe20000000000 */
[C---:B------:R-:W-:Y:S02]  /*2730*/  PRMT R18, R19.reuse, 0x7632, R18 ;  /* 0x0000763213127816 */ /* 0x040fe40000000012 */
[----:B------:R-:W-:Y:S01]  /*2740*/  SHF.L.U32 R19, R19, 0x10, RZ ;  /* 0x0000001013137819 */ /* 0x000fe200000006ff */
[----:B------:R-:W-:Y:S01]  /*2750*/  FADD R16, R16, R17 ;  /* 0x0000001110107221 */ /* 0x000fe20000000000 */
[----:B------:R-:W-:-:S03]  /*2760*/  SHF.L.U32 R21, R18, 0x10, RZ ;  /* 0x0000001012157819 */ /* 0x000fc600000006ff */
[----:B------:R-:W-:-:S04]  /*2770*/  FADD R16, R16, R19 ;  /* 0x0000001310107221 */ /* 0x000fc80000000000 */
[----:B------:R-:W-:-:S07]  /*2780*/  FADD R21, R16, R21 ;  /* 0x0000001510157221 */ /* 0x000fce0000000000 */
.L_x_367:
        /* <DEDUP_REMOVED lines=50> */
.L_x_368:
        /* <DEDUP_REMOVED lines=45> */
[----:B------:R-:W-:Y:S02]  /*2d80*/  SHF.L.U32 R19, R19, 0x10, RZ ;  /* 0x0000001013137819 */ /* 0x000fe400000006ff */
[----:B------:R-:W-:Y:S01]  /*2d90*/  SHF.L.U32 R23, R18, 0x10, RZ ;  /* 0x0000001012177819 */ /* 0x000fe200000006ff */
[----:B------:R-:W-:-:S04]  /*2da0*/  FADD R16, R16, R17 ;  /* 0x0000001110107221 */ /* 0x000fc80000000000 */
[----:B------:R-:W-:-:S04]  /*2db0*/  FADD R16, R16, R19 ;  /* 0x0000001310107221 */ /* 0x000fc80000000000 */
[----:B------:R-:W-:-:S07]  /*2dc0*/  FADD R23, R16, R23 ;  /* 0x0000001710177221 */ /* 0x000fce0000000000 */
.L_x_369:
        /* <DEDUP_REMOVED lines=37> */
[----:B------:R-:W-:-:S03]  /*3020*/  SHF.L.U32 R16, R16, 0x10, RZ ;  /* 0x0000001010107819 */ /* 0x000fc600000006ff */
[----:B------:R-:W-:-:S03]  /*3030*/  FADD R17, R17, R18 ;  /* 0x0000001211117221 */ /* 0x000fc60000000000 */
        /* <DEDUP_REMOVED lines=11> */
.L_x_370:
        /* <DEDUP_REMOVED lines=41> */
[----:B------:R-:W-:Y:S02]  /*3380*/  FADD R16, R17, R16 ;  /* 0x0000001011107221 */ /* 0x000fe40000000000 */
[----:B------:R-:W-:Y:S01]  /*3390*/  IMAD.U32 R17, R18, 0x10000, RZ ;  /* 0x0001000012117824 */ /* 0x000fe200078e00ff */
[C---:B------:R-:W-:Y:S01]  /*33a0*/  PRMT R18, R19.reuse, 0x7632, R18 ;  /* 0x0000763213127816 */ /* 0x040fe20000000012 */
[----:B------:R-:W-:Y:S01]  /*33b0*/  FADD R16, R16, R25 ;  /* 0x0000001910107221 */ /* 0x000fe20000000000 */
[----:B------:R-:W-:-:S02]  /*33c0*/  SHF.L.U32 R19, R19, 0x10, RZ ;  /* 0x0000001013137819 */ /* 0x000fc400000006ff */
[----:B------:R-:W-:Y:S01]  /*33d0*/  SHF.L.U32 R25, R18, 0x10, RZ ;  /* 0x0000001012197819 */ /* 0x000fe200000006ff */
[----:B------:R-:W-:-:S04]  /*33e0*/  FADD R16, R16, R17 ;  /* 0x0000001110107221 */ /* 0x000fc80000000000 */
[----:B------:R-:W-:-:S04]  /*33f0*/  FADD R16, R16, R19 ;  /* 0x0000001310107221 */ /* 0x000fc80000000000 */
[----:B------:R-:W-:-:S07]  /*3400*/  FADD R25, R16, R25 ;  /* 0x0000001910197221 */ /* 0x000fce0000000000 */
.L_x_371:
        /* <DEDUP_REMOVED lines=50> */
.L_x_372:
        /* <DEDUP_REMOVED lines=50> */
.L_x_373:
        /* <DEDUP_REMOVED lines=47> */
[----:B------:R-:W-:-:S03]  /*3d40*/  SHF.L.U32 R17, R18, 0x10, RZ ;  /* 0x0000001012117819 */ /* 0x000fc600000006ff */
[----:B------:R-:W-:-:S04]  /*3d50*/  FADD R16, R16, R19 ;  /* 0x0000001310107221 */ /* 0x000fc80000000000 */
[----:B------:R-:W-:-:S07]  /*3d60*/  FADD R28, R16, R17 ;  /* 0x00000011101c7221 */ /* 0x000fce0000000000 */
.L_x_374:
        /* <DEDUP_REMOVED lines=50> */
.L_x_375:
        /* <DEDUP_REMOVED lines=50> */
.L_x_376:
        /* <DEDUP_REMOVED lines=42> */
[----:B------:R-:W-:Y:S02]  /*4650*/  SHF.L.U32 R17, R18, 0x10, RZ ;  /* 0x0000001012117819 */ /* 0x000fe400000006ff */
[C---:B------:R-:W-:Y:S01]  /*4660*/  PRMT R18, R19.reuse, 0x7632, R18 ;  /* 0x0000763213127816 */ /* 0x040fe20000000012 */
[----:B------:R-:W-:Y:S01]  /*4670*/  FADD R16, R16, R31 ;  /* 0x0000001f10107221 */ /* 0x000fe20000000000 */
[----:B------:R-:W-:-:S02]  /*4680*/  IMAD.U32 R19, R19, 0x10000, RZ ;  /* 0x0001000013137824 */ /* 0x000fc400078e00ff */
[----:B------:R-:W-:Y:S01]  /*4690*/  SHF.L.U32 R31, R18, 0x10, RZ ;  /* 0x00000010121f7819 */ /* 0x000fe200000006ff */
[----:B------:R-:W-:-:S04]  /*46a0*/  FADD R16, R16, R17 ;  /* 0x0000001110107221 */ /* 0x000fc80000000000 */
[----:B------:R-:W-:-:S04]  /*46b0*/  FADD R16, R16, R19 ;  /* 0x0000001310107221 */ /* 0x000fc80000000000 */
[----:B------:R-:W-:-:S07]  /*46c0*/  FADD R31, R16, R31 ;  /* 0x0000001f101f7221 */ /* 0x000fce0000000000 */
.L_x_377:
        /* <DEDUP_REMOVED lines=50> */
.L_x_378:
        /* <DEDUP_REMOVED lines=50> */
.L_x_379:
        /* <DEDUP_REMOVED lines=50> */
.L_x_380:
        /* <DEDUP_REMOVED lines=50> */
.L_x_381:
        /* <DEDUP_REMOVED lines=50> */
.L_x_382:
        /* <DEDUP_REMOVED lines=50> */
.L_x_383:
        /* <DEDUP_REMOVED lines=50> */
.L_x_384:
        /* <DEDUP_REMOVED lines=50> */
.L_x_385:
        /* <DEDUP_REMOVED lines=50> */
.L_x_386:
        /* <DEDUP_REMOVED lines=50> */
.L_x_387:
[----:B------:R-:W-:Y:S05]  /*6610*/  @!P0 BRA `(.L_x_357) ;  /* 0x0000000000c88947 */ /* 0x000fea0003800000 */
[----:B------:R-:W-:-:S06]  /*6620*/  IMAD.WIDE R48, R45, 0x4, R48 ;  /* 0x000000042d307825 */ /* 0x000fcc00078e0230 */
[----:B------:R-:W2:Y:S02]  /*6630*/  LDG.E R48, desc[UR6][R48.64] ;  /* 0x0000000630307981 */ /* 0x000ea4000c1e1900 */
        /* <DEDUP_REMOVED lines=24> */
[C---:B------:R-:W-:Y:S02]  /*67c0*/  SHF.L.U32 R13, R12.reuse, 0x10, RZ ;  /* 0x000000100c0d7819 */ /* 0x040fe400000006ff */
[----:B------:R-:W-:Y:S02]  /*67d0*/  PRMT R50, R12, 0x7632, R50 ;  /* 0x000076320c327816 */ /* 0x000fe40000000032 */
[C---:B------:R-:W-:Y:S01]  /*67e0*/  PRMT R12, R45.reuse, 0x7610, R12 ;  /* 0x000076102d0c7816 */ /* 0x040fe2000000000c */
[----:B------:R-:W-:Y:S01]  /*67f0*/  FADD R13, R42, R13 ;  /* 0x0000000d2a0d7221 */ /* 0x000fe20000000000 */
[----:B------:R-:W-:Y:S01]  /*6800*/  HFMA2.MMA.BF16_V2 R42, R14, R18, -RZ ;  /* 0x000000120e2a7235 */ /* 0x000fe200003000ff */
[----:B------:R-:W-:Y:S02]  /*6810*/  SHF.L.U32 R50, R50, 0x10, RZ ;  /* 0x0000001032327819 */ /* 0x000fe400000006ff */
[----:B------:R-:W-:Y:S01]  /*6820*/  PRMT R14, R45, 0x7632, R14 ;  /* 0x000076322d0e7816 */ /* 0x000fe2000000000e */
[----:B------:R-:W-:-:S02]  /*6830*/  IMAD.U32 R12, R12, 0x10000, RZ ;  /* 0x000100000c0c7824 */ /* 0x000fc400078e00ff */
[----:B------:R-:W-:Y:S01]  /*6840*/  FADD R13, R13, R50 ;  /* 0x000000320d0d7221 */ /* 0x000fe20000000000 */
[----:B------:R-:W-:-:S03]  /*6850*/  SHF.L.U32 R17, R14, 0x10, RZ ;  /* 0x000000100e117819 */ /* 0x000fc600000006ff */
[C---:B------:R-:W-:Y:S01]  /*6860*/  PRMT R16, R42.reuse, 0x7610, R16 ;  /* 0x000076102a107816 */ /* 0x040fe20000000010 */
[----:B------:R-:W-:Y:S01]  /*6870*/  FADD R12, R13, R12 ;  /* 0x0000000c0d0c7221 */ /* 0x000fe20000000000 */
[----:B------:R-:W-:Y:S02]  /*6880*/  PRMT R14, R42, 0x7632, R14 ;  /* 0x000076322a0e7816 */ /* 0x000fe4000000000e */
[----:B------:R-:W-:Y:S01]  /*6890*/  SHF.L.U32 R13, R16, 0x10, RZ ;  /* 0x00000010100d7819 */ /* 0x000fe200000006ff */
[----:B------:R-:W-:Y:S01]  /*68a0*/  FADD R12, R12, R17 ;  /* 0x000000110c0c7221 */ /* 0x000fe20000000000 */
[C---:B------:R-:W-:Y:S02]  /*68b0*/  PRMT R16, R19.reuse, 0x7610, R16 ;  /* 0x0000761013107816 */ /* 0x040fe40000000010 */
[----:B------:R-:W-:Y:S01]  /*68c0*/  SHF.L.U32 R15, R14, 0x10, RZ ;  /* 0x000000100e0f7819 */ /* 0x000fe200000006ff */
[----:B------:R-:W-:Y:S01]  /*68d0*/  FADD R12, R12, R13 ;  /* 0x0000000d0c0c7221 */ /* 0x000fe20000000000 */
[----:B------:R-:W-:-:S02]  /*68e0*/  PRMT R14, R19, 0x7632, R14 ;  /* 0x00007632130e7816 */ /* 0x000fc4000000000e */
[----:B------:R-:W-:Y:S01]  /*68f0*/  SHF.L.U32 R13, R16, 0x10, RZ ;  /* 0x00000010100d7819 */ /* 0x000fe200000006ff */
[----:B------:R-:W-:Y:S02]  /*6900*/  FADD R12, R12, R15 ;  /* 0x0000000f0c0c7221 */ /* 0x000fe40000000000 */
[----:B------:R-:W-:Y:S02]  /*6910*/  IMAD.U32 R15, R14, 0x10000, RZ ;  /* 0x000100000e0f7824 */ /* 0x000fe400078e00ff */
[----:B------:R-:W-:-:S04]  /*6920*/  FADD R12, R12, R13 ;  /* 0x0000000d0c0c7221 */ /* 0x000fc80000000000 */
[----:B------:R-:W-:-:S07]  /*6930*/  FADD R42, R12, R15 ;  /* 0x0000000f0c2a7221 */ /* 0x000fce0000000000 */
.L_x_357:
[----:B-----5:R-:W0:Y:S02]  /*6940*/  LDC R12, c[0x0][RZ] ;  /* 0x00000000ff0c7b82 */ /* 0x020e240000000800 */
[----:B0-----:R-:W-:-:S04]  /*6950*/  LEA R43, R12, R43, 0x3 ;  /* 0x0000002b0c2b7211 */ /* 0x001fc800078e18ff */
[----:B------:R-:W-:-:S13]  /*6960*/  ISETP.GE.AND P0, PT, R43, UR15, PT ;  /* 0x0000000f2b007c0c */ /* 0x000fda000bf06270 */
[----:B------:R-:W-:Y:S05]  /*6970*/  @!P0 BRA `(.L_x_388) ;  /* 0xffffff9800d48947 */ /* 0x000fea000383ffff */
[----:B------:R-:W-:Y:S05]  /*6980*/  BSYNC B1 ;  /* 0x0000000000017941 */ /* 0x000fea0003800000 */
.L_x_355:
[----:B------:R-:W-:Y:S05]  /*6990*/  BRA `(.L_x_353) ;  /* 0x0000000000407947 */ /* 0x000fea0003800000 */
.L_x_354:
        /* <DEDUP_REMOVED lines=15> */
[----:B------:R-:W-:-:S07]  /*6a90*/  MOV R8, RZ ;  /* 0x000000ff00087202 */ /* 0x000fce0000000f00 */
.L_x_353:
[----:B------:R-:W-:Y:S05]  /*6aa0*/  BSYNC B0 ;  /* 0x0000000000007941 */ /* 0x000fea0003800000 */
.L_x_352:
[----:B------:R-:W-:Y:S01]  /*6ab0*/  ISETP.NE.AND P0, PT, R0, RZ, PT ;  /* 0x000000ff0000720c */ /* 0x000fe20003f05270 */
[----:B------:R-:W-:Y:S01]  /*6ac0*/  BSSY B0, `(.L_x_389) ;  /* 0x0000182000007945 */ /* 0x000fe20003800000 */
[----:B------:R-:W-:Y:S02]  /*6ad0*/  MOV R9, R2 ;  /* 0x0000000200097202 */ /* 0x000fe40000000f00 */
[----:B------:R-:W-:-:S09]  /*6ae0*/  MOV R13, R3 ;  /* 0x00000003000d7202 */ /* 0x000fd20000000f00 */
        /* <DEDUP_REMOVED lines=383> */
.L_x_390:
[----:B------:R-:W-:Y:S05]  /*82e0*/  BSYNC B0 ;  /* 0x0000000000007941 */ /* 0x000fea0003800000 */
.L_x_389:
[----:B------:R-:W0:Y:S02]  /*82f0*/  S2R R2, SR_TID.X ;  /* 0x0000000000027919 */ /* 0x000e240000002100 */
[----:B0-----:R-:W-:-:S13]  /*8300*/  ISETP.NE.OR P0, PT, R2, RZ, !P0 ;  /* 0x000000ff0200720c */ /* 0x001fda0004705670 */
[----:B------:R-:W-:Y:S05]  /*8310*/  @P0 EXIT ;  /* 0x000000000000094d */ /* 0x000fea0003800000 */
[----:B------:R-:W0:Y:S01]  /*8320*/  S2UR UR4, SR_CTAID.X ;  /* 0x00000000000479c3 */ /* 0x000e220000002500 */
[----:B------:R-:W-:-:S07]  /*8330*/  ISETP.NE.AND P0, PT, R0, 0x1, PT ;  /* 0x000000010000780c */ /* 0x000fce0003f05270 */
[----:B------:R-:W1:Y:S01]  /*8340*/  LDC.64 R2, c[0x0][0x230] ;  /* 0x00008c00ff027b82 */ /* 0x000e620000000a00 */
[----:B0-----:R-:W-:-:S04]  /*8350*/  IMAD R15, R0, UR4, RZ ;  /* 0x00000004000f7c24 */ /* 0x001fc8000f8e02ff */
[----:B-1----:R-:W-:-:S05]  /*8360*/  IMAD.WIDE R2, R15, 0x4, R2 ;  /* 0x000000040f027825 */ /* 0x002fca00078e0202 */
[----:B------:R0:W-:Y:S01]  /*8370*/  STG.E desc[UR6][R2.64], R8 ;  /* 0x0000000802007986 */ /* 0x0001e2000c101906 */
        /* <DEDUP_REMOVED lines=93> */
.L_x_391:
        /* <DEDUP_REMOVED lines=11> */
.L_x_811:


//--------------------- .text._Z18moe_permute_kernelI13__nv_bfloat16S0_Li16ELb1EEvPKT_S3_PS1_PKfPfPKiiii --------------------------
	.section	.text._Z18moe_permute_kernelI13__nv_bfloat16S0_Li16ELb1EEvPKT_S3_PS1_PKfPfPKiiii,"ax",@progbits
	.align	128
        .global         _Z18moe_permute_kernelI13__nv_bfloat16S0_Li16ELb1EEvPKT_S3_PS1_PKfPfPKiiii
        .type           _Z18moe_permute_kernelI13__nv_bfloat16S0_Li16ELb1EEvPKT_S3_PS1_PKfPfPKiiii,@function
        .size           _Z18moe_permute_kernelI13__nv_bfloat16S0_Li16ELb1EEvPKT_S3_PS1_PKfPfPKiiii,(.L_x_812 - _Z18moe_permute_kernelI13__nv_bfloat16S0_Li16ELb1EEvPKT_S3_PS1_PKfPfPKiiii)
        .other          _Z18moe_permute_kernelI13__nv_bfloat16S0_Li16ELb1EEvPKT_S3_PS1_PKfPfPKiiii,@"STO_CUDA_ENTRY STV_DEFAULT"
_Z18moe_permute_kernelI13__nv_bfloat16S0_Li16ELb1EEvPKT_S3_PS1_PKfPfPKiiii:
.text._Z18moe_permute_kernelI13__nv_bfloat16S0_Li16ELb1EEvPKT_S3_PS1_PKfPfPKiiii:
        /* <DEDUP_REMOVED lines=10> */
[----:B------:R-:W-:-:S02]  /*00a0*/  CS2R R28, SRZ ;  /* 0x00000000001c7805 */ /* 0x000fc4000001ff00 */
[----:B0-----:R-:W-:-:S13]  /*00b0*/  ISETP.GE.AND P0, PT, R30, R33, PT ;  /* 0x000000211e00720c */ /* 0x001fda0003f06270 */
[----:B-1----:R-:W-:Y:S05]  /*00c0*/  @P0 BRA `(.L_x_393) ;  /* 0x00000000003c0947 */ /* 0x002fea0003800000 */
[----:B------:R-:W0:Y:S01]  /*00d0*/  S2R R7, SR_CgaCtaId ;  /* 0x0000000000077919 */ /* 0x000e220000008800 */
[----:B------:R-:W1:Y:S01]  /*00e0*/  LDC R9, c[0x0][RZ] ;  /* 0x00000000ff097b82 */ /* 0x000e620000000800 */
[----:B------:R-:W-:-:S07]  /*00f0*/  MOV R0, 0x400 ;  /* 0x0000040000007802 */ /* 0x000fce0000000f00 */
[----:B------:R-:W2:Y:S01]  /*0100*/  LDC.64 R4, c[0x0][0x228] ;  /* 0x00008a00ff047b82 */ /* 0x000ea20000000a00 */
[----:B0-----:R-:W-:Y:S02]  /*0110*/  LEA R7, R7, R0, 0x18 ;  /* 0x0000000007077211 */ /* 0x001fe400078ec0ff */
[----:B------:R-:W-:-:S07]  /*0120*/  MOV R0, R30 ;  /* 0x0000001e00007202 */ /* 0x000fce0000000f00 */
.L_x_394:
[----:B0-----:R-:W-:-:S04]  /*0130*/  IMAD R3, R31, R33, R0 ;  /* 0x000000211f037224 */ /* 0x001fc800078e0200 */
[----:B--2---:R-:W-:-:S06]  /*0140*/  IMAD.WIDE R2, R3, 0x4, R4 ;  /* 0x0000000403027825 */ /* 0x004fcc00078e0204 */
[----:B------:R-:W2:Y:S01]  /*0150*/  LDG.E R2, desc[UR6][R2.64] ;  /* 0x0000000602027981 */ /* 0x000ea2000c1e1900 */
[----:B------:R-:W-:Y:S01]  /*0160*/  LEA R6, R0, R7, 0x1 ;  /* 0x0000000700067211 */ /* 0x000fe200078e08ff */
[----:B-1----:R-:W-:-:S05]  /*0170*/  IMAD.IADD R0, R9, 0x1, R0 ;  /* 0x0000000109007824 */ /* 0x002fca00078e0200 */
[----:B------:R-:W-:Y:S02]  /*0180*/  ISETP.GE.AND P0, PT, R0, R33, PT ;  /* 0x000000210000720c */ /* 0x000fe40003f06270 */
[----:B--2---:R-:W-:-:S05]  /*0190*/  F2FP.BF16.F32.PACK_AB R3, RZ, R2 ;  /* 0x00000002ff03723e */ /* 0x004fca00000010ff */
[----:B------:R0:W-:Y:S06]  /*01a0*/  STS.U16 [R6], R3 ;  /* 0x0000000306007388 */ /* 0x0001ec0000000400 */
[----:B------:R-:W-:Y:S05]  /*01b0*/  @!P0 BRA `(.L_x_394) ;  /* 0xfffffffc00dc8947 */ /* 0x000fea000383ffff */
.L_x_393:
[----:B------:R-:W-:Y:S05]  /*01c0*/  BSYNC B0 ;  /* 0x0000000000007941 */ /* 0x000fea0003800000 */
.L_x_392:
[----:B------:R-:W-:Y:S01]  /*01d0*/  SHF.L.U32 R30, R30, 0x3, RZ ;  /* 0x000000031e1e7819 */ /* 0x000fe200000006ff */
[----:B------:R-:W-:Y:S01]  /*01e0*/  BAR.SYNC.DEFER_BLOCKING 0x0 ;  /* 0x0000000000007b1d */ /* 0x000fe20000010000 */
[----:B------:R-:W-:Y:S01]  /*01f0*/  HFMA2.MMA R0, -RZ, RZ, 0, 0 ;  /* 0x00000000ff007435 */ /* 0x000fe200000001ff */
[----:B------:R-:W-:Y:S02]  /*0200*/  CS2R R14, SRZ ;  /* 0x00000000000e7805 */ /* 0x000fe4000001ff00 */
[----:B------:R-:W-:Y:S02]  /*0210*/  ISETP.GE.AND P0, PT, R30, UR14, PT ;  /* 0x0000000e1e007c0c */ /* 0x000fe4000bf06270 */
[----:B0-----:R-:W-:Y:S02]  /*0220*/  CS2R R2, SRZ ;  /* 0x0000000000027805 */ /* 0x001fe4000001ff00 */
[----:B------:R-:W-:Y:S01]  /*0230*/  CS2R R4, SRZ ;  /* 0x0000000000047805 */ /* 0x000fe2000001ff00 */
[----:B------:R-:W-:Y:S01]  /*0240*/  ULDC.64 UR8, c[0x0][0x220] ;  /* 0x0000880000087ab9 */ /* 0x000fe20000000a00 */
[----:B------:R-:W-:Y:S01]  /*0250*/  ULDC.64 UR10, c[0x0][0x218] ;  /* 0x00008600000a7ab9 */ /* 0x000fe20000000a00 */
[----:B------:R-:W-:Y:S01]  /*0260*/  ULDC.64 UR12, c[0x0][0x210] ;  /* 0x00008400000c7ab9 */ /* 0x000fe20000000a00 */
[----:B------:R-:W-:Y:S01]  /*0270*/  BSSY B0, `(.L_x_395) ;  /* 0x000034a000007945 */ /* 0x000fe20003800000 */
[----:B------:R-:W-:-:S02]  /*0280*/  CS2R R6, SRZ ;  /* 0x0000000000067805 */ /* 0x000fc4000001ff00 */
[----:B------:R-:W-:Y:S02]  /*0290*/  CS2R R8, SRZ ;  /* 0x0000000000087805 */ /* 0x000fe4000001ff00 */
[----:B------:R-:W-:Y:S02]  /*02a0*/  CS2R R10, SRZ ;  /* 0x00000000000a7805 */ /* 0x000fe4000001ff00 */
[----:B------:R-:W-:Y:S01]  /*02b0*/  MOV R12, RZ ;  /* 0x000000ff000c7202 */ /* 0x000fe20000000f00 */
[----:B------:R-:W-:Y:S06]  /*02c0*/  @P0 BRA `(.L_x_396) ;  /* 0x0000003400100947 */ /* 0x000fec0003800000 */
[----:B------:R-:W0:Y:S01]  /*02d0*/  LDC R13, c[0x0][RZ] ;  /* 0x00000000ff0d7b82 */ /* 0x000e220000000800 */
[----:B------:R-:W-:-:S13]  /*02e0*/  ISETP.NE.AND P0, PT, R33, RZ, PT ;  /* 0x000000ff2100720c */ /* 0x000fda0003f05270 */
[----:B------:R-:W-:Y:S05]  /*02f0*/  @!P0 BRA `(.L_x_397) ;  /* 0x0000003000e08947 */ /* 0x000fea0003800000 */
[----:B------:R-:W1:Y:S01]  /*0300*/  LDC.64 R64, c[0x0][0x238] ;  /* 0x00008e00ff407b82 */ /* 0x000e620000000a00 */
[----:B------:R-:W-:Y:S01]  /*0310*/  HFMA2.MMA R12, -RZ, RZ, 0, 0 ;  /* 0x00000000ff0c7435 */ /* 0x000fe200000001ff */
[----:B------:R-:W-:Y:S01]  /*0320*/  BSSY B1, `(.L_x_398) ;  /* 0x0000334000017945 */ /* 0x000fe20003800000 */
[----:B------:R-:W-:Y:S02]  /*0330*/  CS2R R28, SRZ ;  /* 0x00000000001c7805 */ /* 0x000fe4000001ff00 */
[----:B------:R-:W-:Y:S01]  /*0340*/  CS2R R14, SRZ ;  /* 0x00000000000e7805 */ /* 0x000fe2000001ff00 */
[----:B------:R-:W-:Y:S01]  /*0350*/  IMAD.MOV.U32 R0, RZ, RZ, RZ ;  /* 0x000000ffff007224 */ /* 0x000fe200078e00ff */
[----:B------:R-:W-:Y:S02]  /*0360*/  CS2R R2, SRZ ;  /* 0x0000000000027805 */ /* 0x000fe4000001ff00 */
[----:B------:R-:W-:Y:S01]  /*0370*/  CS2R R4, SRZ ;  /* 0x0000000000047805 */ /* 0x000fe2000001ff00 */
[----:B------:R-:W2:Y:S01]  /*0380*/  LDC R35, c[0x0][0x240] ;  /* 0x00009000ff237b82 */ /* 0x000ea20000000800 */
[----:B------:R-:W-:-:S02]  /*0390*/  CS2R R6, SRZ ;  /* 0x0000000000067805 */ /* 0x000fc4000001ff00 */
[----:B------:R-:W-:Y:S02]  /*03a0*/  CS2R R8, SRZ ;  /* 0x0000000000087805 */ /* 0x000fe4000001ff00 */
[----:B------:R-:W-:Y:S01]  /*03b0*/  CS2R R10, SRZ ;  /* 0x00000000000a7805 */ /* 0x000fe2000001ff00 */
[----:B-1----:R-:W-:-:S04]  /*03c0*/  IMAD.WIDE R64, R31, 0x4, R64 ;  /* 0x000000041f407825 */ /* 0x002fc800078e0240 */
[----:B------:R-:W-:Y:S02]  /*03d0*/  IMAD R31, R31, UR14, RZ ;  /* 0x0000000e1f1f7c24 */ /* 0x000fe4000f8e02ff */
[----:B--2---:R-:W-:-:S04]  /*03e0*/  IMAD.WIDE R62, R35, 0x4, R64 ;  /* 0x00000004233e7825 */ /* 0x004fc800078e0240 */
        /* <DEDUP_REMOVED lines=14> */
.L_x_415:
[----:B------:R-:W-:Y:S02]  /*04d0*/  SHF.R.S32.HI R32, RZ, 0x1f, R30 ;  /* 0x0000001fff207819 */ /* 0x000fe4000001141e */
[----:B-----5:R-:W-:-:S04]  /*04e0*/  IADD3 R17, P0, R31, R30, RZ ;  /* 0x0000001e1f117210 */ /* 0x020fc80007f1e0ff */
[----:B------:R-:W-:Y:S02]  /*04f0*/  LEA.HI.X.SX32 R18, R31, R32, 0x1, P0 ;  /* 0x000000201f127211 */ /* 0x000fe400000f0eff */
[----:B------:R-:W-:-:S04]  /*0500*/  LEA R16, P0, R17, UR12, 0x1 ;  /* 0x0000000c11107c11 */ /* 0x000fc8000f8008ff */
[----:B------:R-:W-:-:S06]  /*0510*/  LEA.HI.X R17, R17, UR13, R18, 0x1, P0 ;  /* 0x0000000d11117c11 */ /* 0x000fcc00080f0c12 */
[----:B------:R-:W5:Y:S04]  /*0520*/  LDG.E.LU.128 R16, desc[UR6][R16.64] ;  /* 0x0000000610107981 */ /* 0x000f68000c3e1d00 */
[----:B------:R-:W2:Y:S02]  /*0530*/  LDG.E R20, desc[UR6][R64.64] ;  /* 0x0000000640147981 */ /* 0x000ea4000c1e1900 */
[----:B--2---:R-:W-:-:S13]  /*0540*/  ISETP.NE.AND P0, PT, R20, -0x1, PT ;  /* 0xffffffff1400780c */ /* 0x004fda0003f05270 */
[----:B------:R-:W-:Y:S05]  /*0550*/  @!P0 BRA `(.L_x_399) ;  /* 0x0000000000b88947 */ /* 0x000fea0003800000 */
[----:B------:R-:W1:Y:S01]  /*0560*/  S2UR UR5, SR_CgaCtaId ;  /* 0x00000000000579c3 */ /* 0x000e620000008800 */
[----:B------:R-:W-:Y:S01]  /*0570*/  UMOV UR4, 0x400 ;  /* 0x0000040000047882 */ /* 0x000fe20000000000 */
[----:B------:R-:W-:-:S05]  /*0580*/  IMAD R21, R20, UR15, RZ ;  /* 0x0000000f14157c24 */ /* 0x000fca000f8e02ff */
[----:B------:R-:W-:-:S04]  /*0590*/  IADD3 R26, P0, R21, R30, RZ ;  /* 0x0000001e151a7210 */ /* 0x000fc80007f1e0ff */
[----:B------:R-:W-:Y:S02]  /*05a0*/  LEA.HI.X.SX32 R21, R21, R32, 0x1, P0 ;  /* 0x0000002015157211 */ /* 0x000fe400000f0eff */
[C---:B------:R-:W-:Y:S02]  /*05b0*/  SHF.L.U32 R25, R26.reuse, 0x1, RZ ;  /* 0x000000011a197819 */ /* 0x040fe400000006ff */
[----:B------:R-:W-:Y:S02]  /*05c0*/  SHF.L.U64.HI R26, R26, 0x1, R21 ;  /* 0x000000011a1a7819 */ /* 0x000fe40000010215 */
[----:B------:R-:W-:-:S04]  /*05d0*/  IADD3 R66, P0, R25, UR8, RZ ;  /* 0x0000000819427c10 */ /* 0x000fc8000ff1e0ff */
[----:B------:R-:W-:Y:S01]  /*05e0*/  IADD3.X R67, R26, UR9, RZ, P0, !PT ;  /* 0x000000091a437c10 */ /* 0x000fe200087fe4ff */
[----:B-1----:R-:W-:-:S09]  /*05f0*/  ULEA UR4, UR5, UR4, 0x18 ;  /* 0x0000000405047291 */ /* 0x002fd2000f8ec03f */
[----:B------:R-:W1:Y:S02]  /*0600*/  LDS.U16 R24, [UR4] ;  /* 0x00000004ff187984 */ /* 0x000e640008000400 */
[-C--:B-1---5:R-:W-:Y:S02]  /*0610*/  HMUL2.BF16_V2 R23, R19, R24.reuse.H0_H0 ;  /* 0x2000001813177232 */ /* 0x0a2fe40000200000 */
[-C--:B------:R-:W-:Y:S02]  /*0620*/  HMUL2.BF16_V2 R22, R18, R24.reuse.H0_H0 ;  /* 0x2000001812167232 */ /* 0x080fe40000200000 */
[-C--:B------:R-:W-:Y:S02]  /*0630*/  HMUL2.BF16_V2 R21, R17, R24.reuse.H0_H0 ;  /* 0x2000001811157232 */ /* 0x080fe40000200000 */
[----:B------:R-:W-:Y:S01]  /*0640*/  HMUL2.BF16_V2 R20, R16, R24.H0_H0 ;  /* 0x2000001810147232 */ /* 0x000fe20000200000 */
[----:B------:R-:W-:-:S04]  /*0650*/  IADD3 R24, P0, R25, UR10, RZ ;  /* 0x0000000a19187c10 */ /* 0x000fc8000ff1e0ff */
[----:B------:R-:W-:Y:S01]  /*0660*/  IADD3.X R25, R26, UR11, RZ, P0, !PT ;  /* 0x0000000b1a197c10 */ /* 0x000fe200087fe4ff */
[----:B------:R1:W-:Y:S05]  /*0670*/  STG.E.128 desc[UR6][R66.64], R20 ;  /* 0x0000001442007986 */ /* 0x0003ea000c101d06 */
[----:B------:R-:W1:Y:S02]  /*0680*/  LDG.E.LU.128 R24, desc[UR6][R24.64] ;  /* 0x0000000618187981 */ /* 0x000e64000c3e1d00 */
[----:B-1----:R-:W-:Y:S01]  /*0690*/  HFMA2.MMA.BF16_V2 R67, R16, R24, -RZ ;  /* 0x0000001810437235 */ /* 0x002fe200003000ff */
[----:B------:R-:W-:Y:S01]  /*06a0*/  HMUL2.BF16_V2 R25, R17, R25 ;  /* 0x0000001911197232 */ /* 0x000fe20000200000 */
[----:B------:R-:W-:Y:S01]  /*06b0*/  HFMA2.MMA.BF16_V2 R22, R18, R26, -RZ ;  /* 0x0000001a12167235 */ /* 0x000fe200003000ff */
[----:B------:R-:W-:-:S03]  /*06c0*/  HMUL2.BF16_V2 R27, R19, R27 ;  /* 0x0000001b131b7232 */ /* 0x000fc60000200000 */
[----:B------:R-:W-:-:S04]  /*06d0*/  PRMT R20, R25, 0x7632, R20 ;  /* 0x0000763219147816 */ /* 0x000fc80000000014 */
[C---:B------:R-:W-:Y:S02]  /*06e0*/  PRMT R33, R67.reuse, 0x7610, R33 ;  /* 0x0000761043217816 */ /* 0x040fe40000000021 */
[----:B------:R-:W-:Y:S02]  /*06f0*/  PRMT R68, R67, 0x7632, R68 ;  /* 0x0000763243447816 */ /* 0x000fe40000000044 */
[----:B------:R-:W-:Y:S02]  /*0700*/  SHF.L.U32 R33, R33, 0x10, RZ ;  /* 0x0000001021217819 */ /* 0x000fe400000006ff */
[----:B------:R-:W-:Y:S01]  /*0710*/  SHF.L.U32 R21, R20, 0x10, RZ ;  /* 0x0000001014157819 */ /* 0x000fe200000006ff */
[----:B------:R-:W-:Y:S01]  /*0720*/  IMAD.U32 R68, R68, 0x10000, RZ ;  /* 0x0001000044447824 */ /* 0x000fe200078e00ff */
[----:B------:R-:W-:Y:S01]  /*0730*/  PRMT R20, R22, 0x7632, R20 ;  /* 0x0000763216147816 */ /* 0x000fe20000000014 */
[----:B------:R-:W-:Y:S01]  /*0740*/  FADD R33, R12, R33 ;  /* 0x000000210c217221 */ /* 0x000fe20000000000 */
[----:B------:R-:W-:-:S02]  /*0750*/  PRMT R12, R25, 0x7610, R12 ;  /* 0x00007610190c7816 */ /* 0x000fc4000000000c */
[----:B------:R-:W-:Y:S01]  /*0760*/  SHF.L.U32 R23, R22, 0x10, RZ ;  /* 0x0000001016177819 */ /* 0x000fe200000006ff */
[----:B------:R-:W-:Y:S01]  /*0770*/  FADD R33, R33, R68 ;  /* 0x0000004421217221 */ /* 0x000fe20000000000 */
[----:B------:R-:W-:Y:S02]  /*0780*/  SHF.L.U32 R12, R12, 0x10, RZ ;  /* 0x000000100c0c7819 */ /* 0x000fe400000006ff */
        /* <DEDUP_REMOVED lines=11> */
.L_x_399:
[----:B------:R-:W-:-:S04]  /*0840*/  MOV R33, UR16 ;  /* 0x0000001000217c02 */ /* 0x000fc80008000f00 */
[----:B------:R-:W-:-:S13]  /*0850*/  ISETP.NE.AND P0, PT, R33, 0x1, PT ;  /* 0x000000012100780c */ /* 0x000fda0003f05270 */
[----:B------:R-:W-:Y:S05]  /*0860*/  @!P0 BRA `(.L_x_400) ;  /* 0x0000002c00708947 */ /* 0x000fea0003800000 */
[----:B------:R-:W2:Y:S01]  /*0870*/  LDG.E R20, desc[UR6][R62.64] ;  /* 0x000000063e147981 */ /* 0x000ea2000c1e1900 */
[----:B------:R-:W-:Y:S02]  /*0880*/  ISETP.NE.AND P0, PT, R33, 0x2, PT ;  /* 0x000000022100780c */ /* 0x000fe40003f05270 */
[----:B--2---:R-:W-:-:S13]  /*0890*/  ISETP.NE.AND P1, PT, R20, -0x1, PT ;  /* 0xffffffff1400780c */ /* 0x004fda0003f25270 */
[----:B------:R-:W-:Y:S05]  /*08a0*/  @!P1 BRA `(.L_x_401) ;  /* 0x0000000000b49947 */ /* 0x000fea0003800000 */
[----:B------:R-:W1:Y:S01]  /*08b0*/  S2UR UR5, SR_CgaCtaId ;  /* 0x00000000000579c3 */ /* 0x000e620000008800 */
[----:B------:R-:W-:Y:S01]  /*08c0*/  UMOV UR4, 0x400 ;  /* 0x0000040000047882 */ /* 0x000fe20000000000 */
[----:B------:R-:W-:-:S05]  /*08d0*/  IMAD R21, R20, UR15, RZ ;  /* 0x0000000f14157c24 */ /* 0x000fca000f8e02ff */
[----:B------:R-:W-:-:S04]  /*08e0*/  IADD3 R26, P1, R21, R30, RZ ;  /* 0x0000001e151a7210 */ /* 0x000fc80007f3e0ff */
[----:B------:R-:W-:Y:S01]  /*08f0*/  LEA.HI.X.SX32 R21, R21, R32, 0x1, P1 ;  /* 0x0000002015157211 */ /* 0x000fe200008f0eff */
[----:B------:R-:W-:-:S03]  /*0900*/  IMAD.SHL.U32 R25, R26, 0x2, RZ ;  /* 0x000000021a197824 */ /* 0x000fc600078e00ff */
[----:B------:R-:W-:Y:S02]  /*0910*/  SHF.L.U64.HI R26, R26, 0x1, R21 ;  /* 0x000000011a1a7819 */ /* 0x000fe40000010215 */
[----:B------:R-:W-:-:S04]  /*0920*/  IADD3 R66, P1, R25, UR8, RZ ;  /* 0x0000000819427c10 */ /* 0x000fc8000ff3e0ff */
[----:B------:R-:W-:Y:S01]  /*0930*/  IADD3.X R67, R26, UR9, RZ, P1, !PT ;  /* 0x000000091a437c10 */ /* 0x000fe20008ffe4ff */
[----:B-1----:R-:W-:-:S09]  /*0940*/  ULEA UR4, UR5, UR4, 0x18 ;  /* 0x0000000405047291 */ /* 0x002fd2000f8ec03f */
[----:B------:R-:W1:Y:S02]  /*0950*/  LDS.U16 R24, [UR4+0x2] ;  /* 0x00000204ff187984 */ /* 0x000e640008000400 */
        /* <DEDUP_REMOVED lines=13> */
[C---:B------:R-:W-:Y:S01]  /*0a30*/  PRMT R68, R67.reuse, 0x7610, R68 ;  /* 0x0000761043447816 */ /* 0x040fe20000000044 */
[----:B------:R-:W-:Y:S01]  /*0a40*/  IMAD.U32 R20, R20, 0x10000, RZ ;  /* 0x0001000014147824 */ /* 0x000fe200078e00ff */
[----:B------:R-:W-:Y:S02]  /*0a50*/  PRMT R69, R67, 0x7632, R69 ;  /* 0x0000763243457816 */ /* 0x000fe40000000045 */
[----:B------:R-:W-:Y:S02]  /*0a60*/  SHF.L.U32 R68, R68, 0x10, RZ ;  /* 0x0000001044447819 */ /* 0x000fe400000006ff */
[----:B------:R-:W-:-:S03]  /*0a70*/  SHF.L.U32 R69, R69, 0x10, RZ ;  /* 0x0000001045457819 */ /* 0x000fc600000006ff */
[----:B------:R-:W-:Y:S01]  /*0a80*/  FADD R68, R11, R68 ;  /* 0x000000440b447221 */ /* 0x000fe20000000000 */
[----:B------:R-:W-:-:S03]  /*0a90*/  PRMT R11, R25, 0x7610, R11 ;  /* 0x00007610190b7816 */ /* 0x000fc6000000000b */
[----:B------:R-:W-:Y:S01]  /*0aa0*/  FADD R68, R68, R69 ;  /* 0x0000004544447221 */ /* 0x000fe20000000000 */
[----:B------:R-:W-:-:S05]  /*0ab0*/  SHF.L.U32 R11, R11, 0x10, RZ ;  /* 0x000000100b0b7819 */ /* 0x000fca00000006ff */
[----:B------:R-:W-:-:S04]  /*0ac0*/  FADD R11, R68, R11 ;  /* 0x0000000b440b7221 */ /* 0x000fc80000000000 */
[----:B------:R-:W-:Y:S01]  /*0ad0*/  FADD R11, R11, R20 ;  /* 0x000000140b0b7221 */ /* 0x000fe20000000000 */
[C---:B------:R-:W-:Y:S02]  /*0ae0*/  SHF.L.U32 R20, R21.reuse, 0x10, RZ ;  /* 0x0000001015147819 */ /* 0x040fe400000006ff */
[----:B------:R-:W-:-:S03]  /*0af0*/  PRMT R21, R21, 0x7632, R21 ;  /* 0x0000763215157816 */ /* 0x000fc60000000015 */
[----:B------:R-:W-:Y:S01]  /*0b00*/  FADD R11, R11, R20 ;  /* 0x000000140b0b7221 */ /* 0x000fe20000000000 */
[----:B------:R-:W-:Y:S02]  /*0b10*/  SHF.L.U32 R20, R21, 0x10, RZ ;  /* 0x0000001015147819 */ /* 0x000fe400000006ff */
[C---:B------:R-:W-:Y:S02]  /*0b20*/  PRMT R21, R22.reuse, 0x7632, R21 ;  /* 0x0000763216157816 */ /* 0x040fe40000000015 */
[----:B------:R-:W-:Y:S01]  /*0b30*/  SHF.L.U32 R22, R22, 0x10, RZ ;  /* 0x0000001016167819 */ /* 0x000fe200000006ff */
[----:B------:R-:W-:Y:S02]  /*0b40*/  FADD R11, R11, R20 ;  /* 0x000000140b0b7221 */ /* 0x000fe40000000000 */
[----:B------:R-:W-:Y:S02]  /*0b50*/  IMAD.U32 R20, R21, 0x10000, RZ ;  /* 0x0001000015147824 */ /* 0x000fe400078e00ff */
[----:B------:R-:W-:-:S04]  /*0b60*/  FADD R11, R11, R22 ;  /* 0x000000160b0b7221 */ /* 0x000fc80000000000 */
[----:B------:R-:W-:-:S07]  /*0b70*/  FADD R11, R11, R20 ;  /* 0x000000140b0b7221 */ /* 0x000fce0000000000 */
.L_x_401:
        /* <DEDUP_REMOVED lines=23> */
[----:B------:R-:W2:Y:S02]  /*0cf0*/  LDG.E.LU.128 R24, desc[UR6][R24.64] ;  /* 0x0000000618187981 */ /* 0x000ea4000c3e1d00 */
[----:B--2---:R-:W-:Y:S01]  /*0d00*/  HFMA2.MMA.BF16_V2 R68, R16, R24, -RZ ;  /* 0x0000001810447235 */ /* 0x004fe200003000ff */
[----:B-1----:R-:W-:Y:S01]  /*0d10*/  HMUL2.BF16_V2 R22, R19, R27 ;  /* 0x0000001b13167232 */ /* 0x002fe20000200000 */
[----:B------:R-:W-:-:S04]  /*0d20*/  HFMA2.MMA.BF16_V2 R20, R18, R26, -RZ ;  /* 0x0000001a12147235 */ /* 0x000fc800003000ff */
[----:B------:R-:W-:-:S04]  /*0d30*/  IMAD.U32 R23, R22, 0x10000, RZ ;  /* 0x0001000016177824 */ /* 0x000fc800078e00ff */
[C---:B------:R-:W-:Y:S02]  /*0d40*/  SHF.L.U32 R69, R68.reuse, 0x10, RZ ;  /* 0x0000001044457819 */ /* 0x040fe400000006ff */
[----:B------:R-:W-:-:S03]  /*0d50*/  PRMT R68, R68, 0x7632, R68 ;  /* 0x0000763244447816 */ /* 0x000fc60000000044 */
[----:B------:R-:W-:Y:S01]  /*0d60*/  FADD R69, R10, R69 ;  /* 0x000000450a457221 */ /* 0x000fe20000000000 */
[----:B------:R-:W-:Y:S01]  /*0d70*/  HMUL2.BF16_V2 R10, R17, R25 ;  /* 0x00000019110a7232 */ /* 0x000fe20000200000 */
[----:B------:R-:W-:-:S04]  /*0d80*/  SHF.L.U32 R68, R68, 0x10, RZ ;  /* 0x0000001044447819 */ /* 0x000fc800000006ff */
[C---:B------:R-:W-:Y:S01]  /*0d90*/  IMAD.U32 R21, R10.reuse, 0x10000, RZ ;  /* 0x000100000a157824 */ /* 0x040fe200078e00ff */
[----:B------:R-:W-:Y:S01]  /*0da0*/  PRMT R10, R10, 0x7632, R10 ;  /* 0x000076320a0a7816 */ /* 0x000fe2000000000a */
[----:B------:R-:W-:-:S03]  /*0db0*/  FADD R68, R69, R68 ;  /* 0x0000004445447221 */ /* 0x000fc60000000000 */
[----:B------:R-:W-:Y:S01]  /*0dc0*/  SHF.L.U32 R10, R10, 0x10, RZ ;  /* 0x000000100a0a7819 */ /* 0x000fe200000006ff */
[----:B------:R-:W-:-:S04]  /*0dd0*/  FADD R21, R68, R21 ;  /* 0x0000001544157221 */ /* 0x000fc80000000000 */
[----:B------:R-:W-:Y:S01]  /*0de0*/  FADD R10, R21, R10 ;  /* 0x0000000a150a7221 */ /* 0x000fe20000000000 */
[C---:B------:R-:W-:Y:S02]  /*0df0*/  SHF.L.U32 R21, R20.reuse, 0x10, RZ ;  /* 0x0000001014157819 */ /* 0x040fe400000006ff */
[----:B------:R-:W-:-:S03]  /*0e00*/  PRMT R20, R20, 0x7632, R20 ;  /* 0x0000763214147816 */ /* 0x000fc60000000014 */
[----:B------:R-:W-:Y:S01]  /*0e10*/  FADD R10, R10, R21 ;  /* 0x000000150a0a7221 */ /* 0x000fe20000000000 */
[----:B------:R-:W-:Y:S02]  /*0e20*/  SHF.L.U32 R21, R20, 0x10, RZ ;  /* 0x0000001014157819 */ /* 0x000fe400000006ff */
[----:B------:R-:W-:-:S03]  /*0e30*/  PRMT R20, R22, 0x7632, R20 ;  /* 0x0000763216147816 */ /* 0x000fc60000000014 */
[----:B------:R-:W-:Y:S01]  /*0e40*/  FADD R10, R10, R21 ;  /* 0x000000150a0a7221 */ /* 0x000fe20000000000 */
[----:B------:R-:W-:-:S03]  /*0e50*/  SHF.L.U32 R21, R20, 0x10, RZ ;  /* 0x0000001014157819 */ /* 0x000fc600000006ff */
[----:B------:R-:W-:-:S04]  /*0e60*/  FADD R10, R10, R23 ;  /* 0x000000170a0a7221 */ /* 0x000fc80000000000 */
[----:B------:R-:W-:-:S07]  /*0e70*/  FADD R10, R10, R21 ;  /* 0x000000150a0a7221 */ /* 0x000fce0000000000 */
.L_x_402:
        /* <DEDUP_REMOVED lines=33> */
[----:B------:R-:W-:Y:S02]  /*1090*/  IMAD.U32 R69, R69, 0x10000, RZ ;  /* 0x0001000045457824 */ /* 0x000fe400078e00ff */
        /* <DEDUP_REMOVED lines=8> */
[----:B------:R-:W-:Y:S02]  /*1120*/  FADD R9, R9, R20 ;  /* 0x0000001409097221 */ /* 0x000fe40000000000 */
[----:B------:R-:W-:Y:S01]  /*1130*/  IMAD.U32 R20, R21, 0x10000, RZ ;  /* 0x0001000015147824 */ /* 0x000fe200078e00ff */
[C---:B------:R-:W-:Y:S02]  /*1140*/  PRMT R21, R22.reuse, 0x7632, R21 ;  /* 0x0000763216157816 */ /* 0x040fe40000000015 */
[----:B------:R-:W-:Y:S01]  /*1150*/  SHF.L.U32 R22, R22, 0x10, RZ ;  /* 0x0000001016167819 */ /* 0x000fe200000006ff */
[----:B------:R-:W-:Y:S01]  /*1160*/  FADD R9, R9, R20 ;  /* 0x0000001409097221 */ /* 0x000fe20000000000 */
[----:B------:R-:W-:-:S03]  /*1170*/  SHF.L.U32 R20, R21, 0x10, RZ ;  /* 0x0000001015147819 */ /* 0x000fc600000006ff */
[----:B------:R-:W-:-:S04]  /*1180*/  FADD R9, R9, R22 ;  /* 0x0000001609097221 */ /* 0x000fc80000000000 */
[----:B------:R-:W-:-:S07]  /*1190*/  FADD R9, R9, R20 ;  /* 0x0000001409097221 */ /* 0x000fce0000000000 */
.L_x_403:
        /* <DEDUP_REMOVED lines=27> */
[----:B------:R-:W-:-:S04]  /*1350*/  SHF.L.U32 R23, R22, 0x10, RZ ;  /* 0x0000001016177819 */ /* 0x000fc800000006ff */
[C---:B------:R-:W-:Y:S01]  /*1360*/  IMAD.U32 R69, R68.reuse, 0x10000, RZ ;  /* 0x0001000044457824 */ /* 0x040fe200078e00ff */
[----:B------:R-:W-:-:S03]  /*1370*/  PRMT R68, R68, 0x7632, R68 ;  /* 0x0000763244447816 */ /* 0x000fc60000000044 */
[----:B------:R-:W-:Y:S01]  /*1380*/  FADD R69, R8, R69 ;  /* 0x0000004508457221 */ /* 0x000fe20000000000 */
[----:B------:R-:W-:Y:S01]  /*1390*/  HMUL2.BF16_V2 R8, R17, R25 ;  /* 0x0000001911087232 */ /* 0x000fe20000200000 */
[----:B------:R-:W-:-:S04]  /*13a0*/  SHF.L.U32 R68, R68, 0x10, RZ ;  /* 0x0000001044447819 */ /* 0x000fc800000006ff */
[C---:B------:R-:W-:Y:S01]  /*13b0*/  SHF.L.U32 R21, R8.reuse, 0x10, RZ ;  /* 0x0000001008157819 */ /* 0x040fe200000006ff */
[----:B------:R-:W-:Y:S01]  /*13c0*/  FADD R68, R69, R68 ;  /* 0x0000004445447221 */ /* 0x000fe20000000000 */
[----:B------:R-:W-:-:S03]  /*13d0*/  PRMT R8, R8, 0x7632, R8 ;  /* 0x0000763208087816 */ /* 0x000fc60000000008 */
[----:B------:R-:W-:Y:S01]  /*13e0*/  FADD R21, R68, R21 ;  /* 0x0000001544157221 */ /* 0x000fe20000000000 */
[----:B------:R-:W-:-:S05]  /*13f0*/  SHF.L.U32 R8, R8, 0x10, RZ ;  /* 0x0000001008087819 */ /* 0x000fca00000006ff */
[----:B------:R-:W-:Y:S01]  /*1400*/  FADD R8, R21, R8 ;  /* 0x0000000815087221 */ /* 0x000fe20000000000 */
[C---:B------:R-:W-:Y:S01]  /*1410*/  IMAD.U32 R21, R20.reuse, 0x10000, RZ ;  /* 0x0001000014157824 */ /* 0x040fe200078e00ff */
        /* <DEDUP_REMOVED lines=8> */
.L_x_404:
        /* <DEDUP_REMOVED lines=50> */
.L_x_405:
        /* <DEDUP_REMOVED lines=48> */
.L_x_406:
        /* <DEDUP_REMOVED lines=28> */
[C---:B------:R-:W-:Y:S02]  /*1c80*/  SHF.L.U32 R69, R68.reuse, 0x10, RZ ;  /* 0x0000001044457819 */ /* 0x040fe400000006ff */
[----:B------:R-:W-:-:S03]  /*1c90*/  PRMT R68, R68, 0x7632, R68 ;  /* 0x0000763244447816 */ /* 0x000fc60000000044 */
[----:B------:R-:W-:Y:S01]  /*1ca0*/  FADD R69, R6, R69 ;  /* 0x0000004506457221 */ /* 0x000fe20000000000 */
[----:B------:R-:W-:Y:S02]  /*1cb0*/  HMUL2.BF16_V2 R6, R17, R25 ;  /* 0x0000001911067232 */ /* 0x000fe40000200000 */
[----:B------:R-:W-:-:S03]  /*1cc0*/  IMAD.U32 R68, R68, 0x10000, RZ ;  /* 0x0001000044447824 */ /* 0x000fc600078e00ff */
[C---:B------:R-:W-:Y:S01]  /*1cd0*/  SHF.L.U32 R21, R6.reuse, 0x10, RZ ;  /* 0x0000001006157819 */ /* 0x040fe200000006ff */
[----:B------:R-:W-:Y:S01]  /*1ce0*/  FADD R68, R69, R68 ;  /* 0x0000004445447221 */ /* 0x000fe20000000000 */
[----:B------:R-:W-:-:S03]  /*1cf0*/  PRMT R6, R6, 0x7632, R6 ;  /* 0x0000763206067816 */ /* 0x000fc60000000006 */
[----:B------:R-:W-:Y:S01]  /*1d00*/  FADD R21, R68, R21 ;  /* 0x0000001544157221 */ /* 0x000fe20000000000 */
[----:B------:R-:W-:-:S05]  /*1d10*/  SHF.L.U32 R6, R6, 0x10, RZ ;  /* 0x0000001006067819 */ /* 0x000fca00000006ff */
[----:B------:R-:W-:Y:S01]  /*1d20*/  FADD R6, R21, R6 ;  /* 0x0000000615067221 */ /* 0x000fe20000000000 */
[C---:B------:R-:W-:Y:S02]  /*1d30*/  SHF.L.U32 R21, R20.reuse, 0x10, RZ ;  /* 0x0000001014157819 */ /* 0x040fe400000006ff */
[----:B------:R-:W-:-:S03]  /*1d40*/  PRMT R20, R20, 0x7632, R20 ;  /* 0x0000763214147816 */ /* 0x000fc60000000014 */
[----:B------:R-:W-:Y:S02]  /*1d50*/  FADD R6, R6, R21 ;  /* 0x0000001506067221 */ /* 0x000fe40000000000 */
[----:B------:R-:W-:Y:S01]  /*1d60*/  IMAD.U32 R21, R20, 0x10000, RZ ;  /* 0x0001000014157824 */ /* 0x000fe200078e00ff */
[----:B------:R-:W-:-:S03]  /*1d70*/  PRMT R20, R22, 0x7632, R20 ;  /* 0x0000763216147816 */ /* 0x000fc60000000014 */
[----:B------:R-:W-:Y:S01]  /*1d80*/  FADD R6, R6, R21 ;  /* 0x0000001506067221 */ /* 0x000fe20000000000 */
[----:B------:R-:W-:-:S03]  /*1d90*/  SHF.L.U32 R21, R20, 0x10, RZ ;  /* 0x0000001014157819 */ /* 0x000fc600000006ff */
[----:B------:R-:W-:-:S04]  /*1da0*/  FADD R6, R6, R23 ;  /* 0x0000001706067221 */ /* 0x000fc80000000000 */
[----:B------:R-:W-:-:S07]  /*1db0*/  FADD R6, R6, R21 ;  /* 0x0000001506067221 */ /* 0x000fce0000000000 */
.L_x_407:
        /* <DEDUP_REMOVED lines=31> */
[----:B------:R-:W-:Y:S01]  /*1fb0*/  SHF.L.U32 R20, R20, 0x10, RZ ;  /* 0x0000001014147819 */ /* 0x000fe200000006ff */
[----:B------:R-:W-:Y:S01]  /*1fc0*/  IMAD.U32 R68, R68, 0x10000, RZ ;  /* 0x0001000044447824 */ /* 0x000fe200078e00ff */
[----:B------:R-:W-:-:S03]  /*1fd0*/  SHF.L.U32 R69, R69, 0x10, RZ ;  /* 0x0000001045457819 */ /* 0x000fc600000006ff */
[----:B------:R-:W-:Y:S01]  /*1fe0*/  FADD R68, R5, R68 ;  /* 0x0000004405447221 */ /* 0x000fe20000000000 */
[----:B------:R-:W-:-:S03]  /*1ff0*/  PRMT R5, R25, 0x7610, R5 ;  /* 0x0000761019057816 */ /* 0x000fc60000000005 */
[----:B------:R-:W-:Y:S01]  /*2000*/  FADD R68, R68, R69 ;  /* 0x0000004544447221 */ /* 0x000fe20000000000 */
[----:B------:R-:W-:-:S05]  /*2010*/  SHF.L.U32 R5, R5, 0x10, RZ ;  /* 0x0000001005057819 */ /* 0x000fca00000006ff */
[----:B------:R-:W-:-:S04]  /*2020*/  FADD R5, R68, R5 ;  /* 0x0000000544057221 */ /* 0x000fc80000000000 */
[----:B------:R-:W-:Y:S01]  /*2030*/  FADD R5, R5, R20 ;  /* 0x0000001405057221 */ /* 0x000fe20000000000 */
[C---:B------:R-:W-:Y:S01]  /*2040*/  IMAD.U32 R20, R21.reuse, 0x10000, RZ ;  /* 0x0001000015147824 */ /* 0x040fe200078e00ff */
[----:B------:R-:W-:-:S03]  /*2050*/  PRMT R21, R21, 0x7632, R21 ;  /* 0x0000763215157816 */ /* 0x000fc60000000015 */
[----:B------:R-:W-:Y:S01]  /*2060*/  FADD R5, R5, R20 ;  /* 0x0000001405057221 */ /* 0x000fe20000000000 */
[----:B------:R-:W-:Y:S02]  /*2070*/  SHF.L.U32 R20, R21, 0x10, RZ ;  /* 0x0000001015147819 */ /* 0x000fe400000006ff */
[C---:B------:R-:W-:Y:S02]  /*2080*/  PRMT R21, R22.reuse, 0x7632, R21 ;  /* 0x0000763216157816 */ /* 0x040fe40000000015 */
[----:B------:R-:W-:Y:S01]  /*2090*/  SHF.L.U32 R22, R22, 0x10, RZ ;  /* 0x0000001016167819 */ /* 0x000fe200000006ff */
[----:B------:R-:W-:Y:S01]  /*20a0*/  FADD R5, R5, R20 ;  /* 0x0000001405057221 */ /* 0x000fe20000000000 */
[----:B------:R-:W-:-:S03]  /*20b0*/  SHF.L.U32 R20, R21, 0x10, RZ ;  /* 0x0000001015147819 */ /* 0x000fc600000006ff */
[----:B------:R-:W-:-:S04]  /*20c0*/  FADD R5, R5, R22 ;  /* 0x0000001605057221 */ /* 0x000fc80000000000 */
[----:B------:R-:W-:-:S07]  /*20d0*/  FADD R5, R5, R20 ;  /* 0x0000001405057221 */ /* 0x000fce0000000000 */
.L_x_408:
        /* <DEDUP_REMOVED lines=31> */
[----:B------:R-:W-:Y:S01]  /*22d0*/  HMUL2.BF16_V2 R4, R17, R25 ;  /* 0x0000001911047232 */ /* 0x000fe20000200000 */
[----:B------:R-:W-:-:S04]  /*22e0*/  SHF.L.U32 R68, R68, 0x10, RZ ;  /* 0x0000001044447819 */ /* 0x000fc800000006ff */
[C---:B------:R-:W-:Y:S01]  /*22f0*/  SHF.L.U32 R21, R4.reuse, 0x10, RZ ;  /* 0x0000001004157819 */ /* 0x040fe200000006ff */
[----:B------:R-:W-:Y:S01]  /*2300*/  FADD R68, R69, R68 ;  /* 0x0000004445447221 */ /* 0x000fe20000000000 */
[----:B------:R-:W-:-:S03]  /*2310*/  PRMT R4, R4, 0x7632, R4 ;  /* 0x0000763204047816 */ /* 0x000fc60000000004 */
[----:B------:R-:W-:Y:S02]  /*2320*/  FADD R21, R68, R21 ;  /* 0x0000001544157221 */ /* 0x000fe40000000000 */
[----:B------:R-:W-:-:S04]  /*2330*/  IMAD.U32 R4, R4, 0x10000, RZ ;  /* 0x0001000004047824 */ /* 0x000fc800078e00ff */
[----:B------:R-:W-:Y:S01]  /*2340*/  FADD R4, R21, R4 ;  /* 0x0000000415047221 */ /* 0x000fe20000000000 */
[C---:B------:R-:W-:Y:S02]  /*2350*/  SHF.L.U32 R21, R20.reuse, 0x10, RZ ;  /* 0x0000001014157819 */ /* 0x040fe400000006ff */
[----:B------:R-:W-:-:S03]  /*2360*/  PRMT R20, R20, 0x7632, R20 ;  /* 0x0000763214147816 */ /* 0x000fc60000000014 */
[----:B------:R-:W-:Y:S01]  /*2370*/  FADD R4, R4, R21 ;  /* 0x0000001504047221 */ /* 0x000fe20000000000 */
[----:B------:R-:W-:Y:S02]  /*2380*/  SHF.L.U32 R21, R20, 0x10, RZ ;  /* 0x0000001014157819 */ /* 0x000fe400000006ff */
[----:B------:R-:W-:-:S03]  /*2390*/  PRMT R20, R22, 0x7632, R20 ;  /* 0x0000763216147816 */ /* 0x000fc60000000014 */
[----:B------:R-:W-:Y:S02]  /*23a0*/  FADD R4, R4, R21 ;  /* 0x0000001504047221 */ /* 0x000fe40000000000 */
[----:B------:R-:W-:Y:S02]  /*23b0*/  IMAD.U32 R21, R20, 0x10000, RZ ;  /* 0x0001000014157824 */ /* 0x000fe400078e00ff */
[----:B------:R-:W-:-:S04]  /*23c0*/  FADD R4, R4, R23 ;  /* 0x0000001704047221 */ /* 0x000fc80000000000 */
[----:B------:R-:W-:-:S07]  /*23d0*/  FADD R4, R4, R21 ;  /* 0x0000001504047221 */ /* 0x000fce0000000000 */
.L_x_409:
        /* <DEDUP_REMOVED lines=32> */
[----:B------:R-:W-:Y:S02]  /*25e0*/  SHF.L.U32 R69, R69, 0x10, RZ ;  /* 0x0000001045457819 */ /* 0x000fe400000006ff */
[----:B------:R-:W-:Y:S01]  /*25f0*/  SHF.L.U32 R20, R20, 0x10, RZ ;  /* 0x0000001014147819 */ /* 0x000fe200000006ff */
[----:B------:R-:W-:Y:S01]  /*2600*/  FADD R68, R3, R68 ;  /* 0x0000004403447221 */ /* 0x000fe20000000000 */
[----:B------:R-:W-:-:S03]  /*2610*/  PRMT R3, R25, 0x7610, R3 ;  /* 0x0000761019037816 */ /* 0x000fc60000000003 */
[----:B------:R-:W-:Y:S02]  /*2620*/  FADD R68, R68, R69 ;  /* 0x0000004544447221 */ /* 0x000fe40000000000 */
[----:B------:R-:W-:-:S04]  /*2630*/  IMAD.U32 R3, R3, 0x10000, RZ ;  /* 0x0001000003037824 */ /* 0x000fc800078e00ff */
[----:B------:R-:W-:-:S04]  /*2640*/  FADD R3, R68, R3 ;  /* 0x0000000344037221 */ /* 0x000fc80000000000 */
[----:B------:R-:W-:Y:S01]  /*2650*/  FADD R3, R3, R20 ;  /* 0x0000001403037221 */ /* 0x000fe20000000000 */
[C---:B------:R-:W-:Y:S02]  /*2660*/  SHF.L.U32 R20, R21.reuse, 0x10, RZ ;  /* 0x0000001015147819 */ /* 0x040fe400000006ff */
[----:B------:R-:W-:-:S03]  /*2670*/  PRMT R21, R21, 0x7632, R21 ;  /* 0x0000763215157816 */ /* 0x000fc60000000015 */
[----:B------:R-:W-:Y:S01]  /*2680*/  FADD R3, R3, R20 ;  /* 0x0000001403037221 */ /* 0x000fe20000000000 */
[----:B------:R-:W-:Y:S02]  /*2690*/  SHF.L.U32 R20, R21, 0x10, RZ ;  /* 0x0000001015147819 */ /* 0x000fe400000006ff */
[C---:B------:R-:W-:Y:S01]  /*26a0*/  PRMT R21, R22.reuse, 0x7632, R21 ;  /* 0x0000763216157816 */ /* 0x040fe20000000015 */
[----:B------:R-:W-:Y:S02]  /*26b0*/  IMAD.U32 R22, R22, 0x10000, RZ ;  /* 0x0001000016167824 */ /* 0x000fe400078e00ff */
[----:B------:R-:W-:Y:S01]  /*26c0*/  FADD R3, R3, R20 ;  /* 0x0000001403037221 */ /* 0x000fe20000000000 */
[----:B------:R-:W-:-:S03]  /*26d0*/  SHF.L.U32 R20, R21, 0x10, RZ ;  /* 0x0000001015147819 */ /* 0x000fc600000006ff */
[----:B------:R-:W-:-:S04]  /*26e0*/  FADD R3, R3, R22 ;  /* 0x0000001603037221 */ /* 0x000fc80000000000 */
[----:B------:R-:W-:-:S07]  /*26f0*/  FADD R3, R3, R20 ;  /* 0x0000001403037221 */ /* 0x000fce0000000000 */
.L_x_410:
        /* <DEDUP_REMOVED lines=48> */
.L_x_411:
        /* <DEDUP_REMOVED lines=48> */
.L_x_412:
        /* <DEDUP_REMOVED lines=50> */
.L_x_413:
        /* <DEDUP_REMOVED lines=25> */
[----:B------:R-:W-:Y:S01]  /*31b0*/  HMUL2.BF16_V2 R25, R17, R25 ;  /* 0x0000001911197232 */ /* 0x000fe20000200000 */
[----:B-1----:R-:W-:Y:S01]  /*31c0*/  HFMA2.MMA.BF16_V2 R22, R18, R26, -RZ ;  /* 0x0000001a12167235 */ /* 0x002fe200003000ff */
[----:B------:R-:W-:-:S03]  /*31d0*/  HMUL2.BF16_V2 R23, R19, R27 ;  /* 0x0000001b13177232 */ /* 0x000fc60000200000 */
[----:B------:R-:W-:-:S04]  /*31e0*/  PRMT R20, R25, 0x7610, R20 ;  /* 0x0000761019147816 */ /* 0x000fc80000000014 */
[C---:B------:R-:W-:Y:S02]  /*31f0*/  SHF.L.U32 R69, R68.reuse, 0x10, RZ ;  /* 0x0000001044457819 */ /* 0x040fe400000006ff */
[----:B------:R-:W-:Y:S02]  /*3200*/  PRMT R68, R68, 0x7632, R68 ;  /* 0x0000763244447816 */ /* 0x000fe40000000044 */
[----:B------:R-:W-:Y:S01]  /*3210*/  SHF.L.U32 R21, R20, 0x10, RZ ;  /* 0x0000001014157819 */ /* 0x000fe200000006ff */
[----:B------:R-:W-:Y:S01]  /*3220*/  FADD R69, R28, R69 ;  /* 0x000000451c457221 */ /* 0x000fe20000000000 */
[----:B------:R-:W-:Y:S01]  /*3230*/  PRMT R20, R25, 0x7632, R20 ;  /* 0x0000763219147816 */ /* 0x000fe20000000014 */
[----:B------:R-:W-:-:S03]  /*3240*/  IMAD.U32 R68, R68, 0x10000, RZ ;  /* 0x0001000044447824 */ /* 0x000fc600078e00ff */
[----:B------:R-:W-:Y:S01]  /*3250*/  SHF.L.U32 R20, R20, 0x10, RZ ;  /* 0x0000001014147819 */ /* 0x000fe200000006ff */
[----:B------:R-:W-:-:S04]  /*3260*/  FADD R68, R69, R68 ;  /* 0x0000004445447221 */ /* 0x000fc80000000000 */
        /* <DEDUP_REMOVED lines=12> */
.L_x_414:
[----:B------:R-:W-:Y:S05]  /*3330*/  @!P0 BRA `(.L_x_400) ;  /* 0x0000000000bc8947 */ /* 0x000fea0003800000 */
        /* <DEDUP_REMOVED lines=26> */
[C---:B------:R-:W-:Y:S01]  /*34e0*/  PRMT R18, R32.reuse, 0x7632, R18 ;  /* 0x0000763220127816 */ /* 0x040fe20000000012 */
[----:B------:R-:W-:-:S03]  /*34f0*/  IMAD.U32 R21, R32, 0x10000, RZ ;  /* 0x0001000020157824 */ /* 0x000fc600078e00ff */
[C---:B------:R-:W-:Y:S02]  /*3500*/  PRMT R17, R16.reuse, 0x7632, R17 ;  /* 0x0000763210117816 */ /* 0x040fe40000000011 */
[----:B------:R-:W-:Y:S02]  /*3510*/  SHF.L.U32 R16, R16, 0x10, RZ ;  /* 0x0000001010107819 */ /* 0x000fe400000006ff */
[----:B------:R-:W-:Y:S02]  /*3520*/  SHF.L.U32 R17, R17, 0x10, RZ ;  /* 0x0000001011117819 */ /* 0x000fe400000006ff */
[----:B------:R-:W-:Y:S01]  /*3530*/  SHF.L.U32 R19, R20, 0x10, RZ ;  /* 0x0000001014137819 */ /* 0x000fe200000006ff */
[----:B------:R-:W-:-:S04]  /*3540*/  FADD R16, R29, R16 ;  /* 0x000000101d107221 */ /* 0x000fc80000000000 */
[----:B------:R-:W-:Y:S01]  /*3550*/  FADD R16, R16, R17 ;  /* 0x0000001110107221 */ /* 0x000fe20000000000 */
[----:B------:R-:W-:Y:S02]  /*3560*/  SHF.L.U32 R17, R18, 0x10, RZ ;  /* 0x0000001012117819 */ /* 0x000fe400000006ff */
        /* <DEDUP_REMOVED lines=12> */
.L_x_400:
[----:B0-----:R-:W-:-:S04]  /*3630*/  LEA R30, R13, R30, 0x3 ;  /* 0x0000001e0d1e7211 */ /* 0x001fc800078e18ff */
[----:B------:R-:W-:-:S13]  /*3640*/  ISETP.GE.AND P0, PT, R30, UR15, PT ;  /* 0x0000000f1e007c0c */ /* 0x000fda000bf06270 */
[----:B------:R-:W-:Y:S05]  /*3650*/  @!P0 BRA `(.L_x_415) ;  /* 0xffffffcc009c8947 */ /* 0x000fea000383ffff */
[----:B------:R-:W-:Y:S05]  /*3660*/  BSYNC B1 ;  /* 0x0000000000017941 */ /* 0x000fea0003800000 */
.L_x_398:
[----:B------:R-:W-:Y:S05]  /*3670*/  BRA `(.L_x_396) ;  /* 0x0000000000247947 */ /* 0x000fea0003800000 */
.L_x_397:
        /* <DEDUP_REMOVED lines=8> */
[----:B------:R-:W-:-:S07]  /*3700*/  MOV R12, RZ ;  /* 0x000000ff000c7202 */ /* 0x000fce0000000f00 */
.L_x_396:
[----:B------:R-:W-:Y:S05]  /*3710*/  BSYNC B0 ;  /* 0x0000000000007941 */ /* 0x000fea0003800000 */
.L_x_395:
[----:B------:R-:W-:Y:S01]  /*3720*/  ISETP.NE.AND P0, PT, R33, RZ, PT ;  /* 0x000000ff2100720c */ /* 0x000fe20003f05270 */
[----:B------:R-:W-:-:S12]  /*3730*/  BSSY B0, `(.L_x_416) ;  /* 0x00000c0000007945 */ /* 0x000fd80003800000 */
[----:B------:R-:W-:Y:S05]  /*3740*/  @!P0 BRA `(.L_x_417) ;  /* 0x0000000800f88947 */ /* 0x000fea0003800000 */
[----:B0-----:R-:W0:Y:S01]  /*3750*/  SHFL.BFLY PT, R13, R12, 0x10, 0x1f ;  /* 0x0e001f000c0d7f89 */ /* 0x001e2200000e0000 */
[----:B------:R-:W-:Y:S01]  /*3760*/  ISETP.NE.AND P1, PT, R33, 0x1, PT ;  /* 0x000000012100780c */ /* 0x000fe20003f25270 */
[----:B0-----:R-:W-:-:S05]  /*3770*/  FADD R13, R13, R12 ;  /* 0x0000000c0d0d7221 */ /* 0x001fca0000000000 */
[----:B-----5:R-:W0:Y:S02]  /*3780*/  SHFL.BFLY PT, R16, R13, 0x8, 0x1f ;  /* 0x0d001f000d107f89 */ /* 0x020e2400000e0000 */
        /* <DEDUP_REMOVED lines=186> */
.L_x_417:
[----:B------:R-:W-:Y:S05]  /*4330*/  BSYNC B0 ;  /* 0x0000000000007941 */ /* 0x000fea0003800000 */
.L_x_416:
[----:B0-----:R-:W0:Y:S02]  /*4340*/  S2R R13, SR_TID.X ;  /* 0x00000000000d7919 */ /* 0x001e240000002100 */
[----:B0-----:R-:W-:-:S13]  /*4350*/  ISETP.NE.OR P0, PT, R13, RZ, !P0 ;  /* 0x000000ff0d00720c */ /* 0x001fda0004705670 */
[----:B------:R-:W-:Y:S05]  /*4360*/  @P0 EXIT ;  /* 0x000000000000094d */ /* 0x000fea0003800000 */
[----:B------:R-:W0:Y:S01]  /*4370*/  S2UR UR4, SR_CTAID.X ;  /* 0x00000000000479c3 */ /* 0x000e220000002500 */
[----:B------:R-:W-:-:S07]  /*4380*/  ISETP.NE.AND P0, PT, R33, 0x1, PT ;  /* 0x000000012100780c */ /* 0x000fce0003f05270 */
[----:B-----5:R-:W1:Y:S01]  /*4390*/  LDC.64 R16, c[0x0][0x230] ;  /* 0x00008c00ff107b82 */ /* 0x020e620000000a00 */
        /* <DEDUP_REMOVED lines=48> */
.L_x_418:
        /* <DEDUP_REMOVED lines=14> */
.L_x_812:


//--------------------- .text._Z18moe_permute_kernelI13__nv_bfloat16S0_Li8ELb1EEvPKT_S3_PS1_PKfPfPKiiii --------------------------
	.section	.text._Z18moe_permute_kernelI13__nv_bfloat16S0_Li8ELb1EEvPKT_S3_PS1_PKfPfPKiiii,"ax",@progbits
	.align	128
        .global         _Z18moe_permute_kernelI13__nv_bfloat16S0_Li8ELb1EEvPKT_S3_PS1_PKfPfPKiiii
        .type           _Z18moe_permute_kernelI13__nv_bfloat16S0_Li8ELb1EEvPKT_S3_PS1_PKfPfPKiiii,@function
        .size           _Z18moe_permute_kernelI13__nv_bfloat16S0_Li8ELb1EEvPKT_S3_PS1_PKfPfPKiiii,(.L_x_813 - _Z18moe_permute_kernelI13__nv_bfloat16S0_Li8ELb1EEvPKT_S3_PS1_PKfPfPKiiii)
        .other          _Z18moe_permute_kernelI13__nv_bfloat16S0_Li8ELb1EEvPKT_S3_PS1_PKfPfPKiiii,@"STO_CUDA_ENTRY STV_DEFAULT"
_Z18moe_permute_kernelI13__nv_bfloat16S0_Li8ELb1EEvPKT_S3_PS1_PKfPfPKiiii:
.text._Z18moe_permute_kernelI13__nv_bfloat16S0_Li8ELb1EEvPKT_S3_PS1_PKfPfPKiiii:
[----:B------:R-:W-:Y:S01]  /*0000*/  LDC R1, c[0x0][0x28] ;  /* 0x00000a00ff017b82 */ /* 0x000fe20000000800 */
[----:B------:R-:W0:Y:S01]  /*0010*/  S2R R10, SR_TID.X ;  /* 0x00000000000a7919 */ /* 0x000e220000002100 */
[----:B------:R-:W-:Y:S01]  /*0020*/  ULDC UR4, c[0x0][0x244] ;  /* 0x0000910000047ab9 */ /* 0x000fe20000000800 */
[----:B------:R-:W-:Y:S01]  /*0030*/  ULDC.64 UR6, c[0x0][0x208] ;  /* 0x0000820000067ab9 */ /* 0x000fe20000000a00 */
[----:B------:R-:W-:Y:S01]  /*0040*/  MOV R25, UR4 ;  /* 0x0000000400197c02 */ /* 0x000fe20008000f00 */
[----:B------:R-:W1:Y:S01]  /*0050*/  S2R R11, SR_CTAID.X ;  /* 0x00000000000b7919 */ /* 0x000e620000002500 */
[----:B------:R-:W-:Y:S02]  /*0060*/  BSSY B0, `(.L_x_419) ;  /* 0x0000012000007945 */ /* 0x000fe40003800000 */
        /* <DEDUP_REMOVED lines=8> */
.L_x_421:
[----:B0-----:R-:W-:-:S04]  /*00f0*/  IMAD R3, R11, R25, R0 ;  /* 0x000000190b037224 */ /* 0x001fc800078e0200 */
[----:B--2---:R-:W-:-:S06]  /*0100*/  IMAD.WIDE R2, R3, 0x4, R4 ;  /* 0x0000000403027825 */ /* 0x004fcc00078e0204 */
[----:B------:R-:W2:Y:S01]  /*0110*/  LDG.E R2, desc[UR6][R2.64] ;  /* 0x0000000602027981 */ /* 0x000ea2000c1e1900 */
[----:B------:R-:W-:Y:S01]  /*0120*/  IMAD R6, R0, 0x2, R7 ;  /* 0x0000000200067824 */ /* 0x000fe200078e0207 */
[----:B-1----:R-:W-:-:S04]  /*0130*/  IADD3 R0, R9, R0, RZ ;  /* 0x0000000009007210 */ /* 0x002fc80007ffe0ff */
[----:B------:R-:W-:Y:S02]  /*0140*/  ISETP.GE.AND P0, PT, R0, R25, PT ;  /* 0x000000190000720c */ /* 0x000fe40003f06270 */
[----:B--2---:R-:W-:-:S05]  /*0150*/  F2FP.BF16.F32.PACK_AB R3, RZ, R2 ;  /* 0x00000002ff03723e */ /* 0x004fca00000010ff */
[----:B------:R0:W-:Y:S06]  /*0160*/  STS.U16 [R6], R3 ;  /* 0x0000000306007388 */ /* 0x0001ec0000000400 */
[----:B------:R-:W-:Y:S05]  /*0170*/  @!P0 BRA `(.L_x_421) ;  /* 0xfffffffc00dc8947 */ /* 0x000fea000383ffff */
.L_x_420:
[----:B------:R-:W-:Y:S05]  /*0180*/  BSYNC B0 ;  /* 0x0000000000007941 */ /* 0x000fea0003800000 */
.L_x_419:
[----:B------:R-:W-:Y:S01]  /*0190*/  SHF.L.U32 R10, R10, 0x3, RZ ;  /* 0x000000030a0a7819 */ /* 0x000fe200000006ff */
[----:B------:R-:W-:Y:S01]  /*01a0*/  ULDC UR14, c[0x0][0x248] ;  /* 0x00009200000e7ab9 */ /* 0x000fe20000000800 */
[----:B------:R-:W-:Y:S01]  /*01b0*/  ULDC UR15, c[0x0][0x248] ;  /* 0x00009200000f7ab9 */ /* 0x000fe20000000800 */
[----:B------:R-:W-:Y:S01]  /*01c0*/  ULDC UR16, c[0x0][0x244] ;  /* 0x0000910000107ab9 */ /* 0x000fe20000000800 */
[----:B------:R-:W-:Y:S01]  /*01d0*/  ISETP.GE.AND P0, PT, R10, UR14, PT ;  /* 0x0000000e0a007c0c */ /* 0x000fe2000bf06270 */
[----:B------:R-:W-:Y:S01]  /*01e0*/  ULDC.64 UR8, c[0x0][0x220] ;  /* 0x0000880000087ab9 */ /* 0x000fe20000000a00 */
[----:B------:R-:W-:Y:S01]  /*01f0*/  ULDC.64 UR10, c[0x0][0x218] ;  /* 0x00008600000a7ab9 */ /* 0x000fe20000000a00 */
[----:B------:R-:W-:Y:S01]  /*0200*/  ULDC.64 UR12, c[0x0][0x210] ;  /* 0x00008400000c7ab9 */ /* 0x000fe20000000a00 */
[----:B------:R-:W-:Y:S01]  /*0210*/  BSSY B0, `(.L_x_422) ;  /* 0x00001bd000007945 */ /* 0x000fe20003800000 */
[----:B0-----:R-:W-:Y:S01]  /*0220*/  HFMA2.MMA R6, -RZ, RZ, 0, 0 ;  /* 0x00000000ff067435 */ /* 0x001fe200000001ff */
[----:B------:R-:W-:Y:S01]  /*0230*/  CS2R R8, SRZ ;  /* 0x0000000000087805 */ /* 0x000fe2000001ff00 */
[----:B------:R-:W-:Y:S01]  /*0240*/  IMAD.MOV.U32 R0, RZ, RZ, RZ ;  /* 0x000000ffff007224 */ /* 0x000fe200078e00ff */
[----:B------:R-:W-:-:S02]  /*0250*/  CS2R R2, SRZ ;  /* 0x0000000000027805 */ /* 0x000fc4000001ff00 */
[----:B------:R-:W-:Y:S01]  /*0260*/  CS2R R4, SRZ ;  /* 0x0000000000047805 */ /* 0x000fe2000001ff00 */
[----:B------:R-:W-:Y:S06]  /*0270*/  BAR.SYNC.DEFER_BLOCKING 0x0 ;  /* 0x0000000000007b1d */ /* 0x000fec0000010000 */
[----:B------:R-:W-:Y:S05]  /*0280*/  @P0 BRA `(.L_x_423) ;  /* 0x0000001800d40947 */ /* 0x000fea0003800000 */
[----:B------:R-:W0:Y:S01]  /*0290*/  LDC R7, c[0x0][RZ] ;  /* 0x00000000ff077b82 */ /* 0x000e220000000800 */
[----:B------:R-:W-:-:S13]  /*02a0*/  ISETP.NE.AND P0, PT, R25, RZ, PT ;  /* 0x000000ff1900720c */ /* 0x000fda0003f05270 */
[----:B------:R-:W-:Y:S05]  /*02b0*/  @!P0 BRA `(.L_x_424) ;  /* 0x0000001800b48947 */ /* 0x000fea0003800000 */
[----:B------:R-:W1:Y:S01]  /*02c0*/  LDC.64 R40, c[0x0][0x238] ;  /* 0x00008e00ff287b82 */ /* 0x000e620000000a00 */
[----:B------:R-:W-:Y:S01]  /*02d0*/  BSSY B1, `(.L_x_425) ;  /* 0x00001aa000017945 */ /* 0x000fe20003800000 */
[----:B------:R-:W-:Y:S02]  /*02e0*/  CS2R R8, SRZ ;  /* 0x0000000000087805 */ /* 0x000fe4000001ff00 */
[----:B------:R-:W-:Y:S02]  /*02f0*/  MOV R0, RZ ;  /* 0x000000ff00007202 */ /* 0x000fe40000000f00 */
[----:B------:R-:W-:Y:S02]  /*0300*/  CS2R R2, SRZ ;  /* 0x0000000000027805 */ /* 0x000fe4000001ff00 */
[----:B------:R-:W-:Y:S01]  /*0310*/  CS2R R4, SRZ ;  /* 0x0000000000047805 */ /* 0x000fe2000001ff00 */
[----:B------:R-:W-:Y:S01]  /*0320*/  IMAD.MOV.U32 R6, RZ, RZ, RZ ;  /* 0x000000ffff067224 */ /* 0x000fe200078e00ff */
[----:B------:R-:W2:Y:S01]  /*0330*/  LDC R27, c[0x0][0x240] ;  /* 0x00009000ff1b7b82 */ /* 0x000ea20000000800 */
        /* <DEDUP_REMOVED lines=8> */
[----:B------:R-:W-:-:S07]  /*03c0*/  IMAD.WIDE R26, R27, 0x4, R28 ;  /* 0x000000041b1a7825 */ /* 0x000fce00078e021c */
.L_x_434:
        /* <DEDUP_REMOVED lines=20> */
[----:B-1----:R-:W-:-:S09]  /*0510*/  ULEA UR4, UR5, UR4, 0x18 ;  /* 0x0000000405047291 */ /* 0x002fd2000f8ec03f */
[----:B------:R-:W1:Y:S02]  /*0520*/  LDS.U16 R16, [UR4] ;  /* 0x00000004ff107984 */ /* 0x000e640008000400 */
[-C--:B-1---5:R-:W-:Y:S02]  /*0530*/  HMUL2.BF16_V2 R19, R15, R16.reuse.H0_H0 ;  /* 0x200000100f137232 */ /* 0x0a2fe40000200000 */
        /* <DEDUP_REMOVED lines=9> */
[----:B-1----:R-:W-:-:S04]  /*05d0*/  PRMT R16, R45, 0x7632, R16 ;  /* 0x000076322d107816 */ /* 0x002fc80000000010 */
        /* <DEDUP_REMOVED lines=21> */
.L_x_426:
        /* <DEDUP_REMOVED lines=19> */
[----:B------:R-:W1:Y:S02]  /*0860*/  LDS.U16 R16, [UR4+0x2] ;  /* 0x00000204ff107984 */ /* 0x000e640008000400 */
        /* <DEDUP_REMOVED lines=11> */
[----:B-1----:R-:W-:Y:S02]  /*0920*/  PRMT R16, R21, 0x7632, R16 ;  /* 0x0000763215107816 */ /* 0x002fe40000000010 */
[C---:B------:R-:W-:Y:S01]  /*0930*/  PRMT R45, R44.reuse, 0x7632, R45 ;  /* 0x000076322c2d7816 */ /* 0x040fe2000000002d */
[----:B------:R-:W-:Y:S01]  /*0940*/  IMAD.U32 R44, R44, 0x10000, RZ ;  /* 0x000100002c2c7824 */ /* 0x000fe200078e00ff */
[----:B------:R-:W-:Y:S01]  /*0950*/  PRMT R17, R22, 0x7610, R17 ;  /* 0x0000761016117816 */ /* 0x000fe20000000011 */
[----:B------:R-:W-:Y:S01]  /*0960*/  IMAD.U32 R16, R16, 0x10000, RZ ;  /* 0x0001000010107824 */ /* 0x000fe200078e00ff */
[----:B------:R-:W-:Y:S01]  /*0970*/  SHF.L.U32 R45, R45, 0x10, RZ ;  /* 0x000000102d2d7819 */ /* 0x000fe200000006ff */
[----:B------:R-:W-:Y:S01]  /*0980*/  FADD R44, R5, R44 ;  /* 0x0000002c052c7221 */ /* 0x000fe20000000000 */
[----:B------:R-:W-:-:S02]  /*0990*/  SHF.L.U32 R5, R20, 0x10, RZ ;  /* 0x0000001014057819 */ /* 0x000fc400000006ff */
[----:B------:R-:W-:Y:S01]  /*09a0*/  PRMT R19, R22, 0x7632, R19 ;  /* 0x0000763216137816 */ /* 0x000fe20000000013 */
[----:B------:R-:W-:Y:S01]  /*09b0*/  FADD R44, R44, R45 ;  /* 0x0000002d2c2c7221 */ /* 0x000fe20000000000 */
[----:B------:R-:W-:Y:S02]  /*09c0*/  SHF.L.U32 R18, R17, 0x10, RZ ;  /* 0x0000001011127819 */ /* 0x000fe400000006ff */
[----:B------:R-:W-:Y:S01]  /*09d0*/  PRMT R17, R23, 0x7610, R17 ;  /* 0x0000761017117816 */ /* 0x000fe20000000011 */
[----:B------:R-:W-:-:S04]  /*09e0*/  FADD R5, R44, R5 ;  /* 0x000000052c057221 */ /* 0x000fc80000000000 */
        /* <DEDUP_REMOVED lines=9> */
.L_x_428:
        /* <DEDUP_REMOVED lines=30> */
[----:B-1----:R-:W-:Y:S02]  /*0c60*/  PRMT R16, R22, 0x7610, R16 ;  /* 0x0000761016107816 */ /* 0x002fe40000000010 */
[----:B------:R-:W-:Y:S01]  /*0c70*/  SHF.L.U32 R44, R20, 0x10, RZ ;  /* 0x00000010142c7819 */ /* 0x000fe200000006ff */
[----:B------:R-:W-:Y:S01]  /*0c80*/  FADD R45, R4, R45 ;  /* 0x0000002d042d7221 */ /* 0x000fe20000000000 */
[C---:B------:R-:W-:Y:S02]  /*0c90*/  PRMT R4, R21.reuse, 0x7632, R4 ;  /* 0x0000763215047816 */ /* 0x040fe40000000004 */
        /* <DEDUP_REMOVED lines=11> */
[----:B------:R-:W-:-:S03]  /*0d50*/  IMAD.U32 R17, R16, 0x10000, RZ ;  /* 0x0001000010117824 */ /* 0x000fc600078e00ff */
[----:B------:R-:W-:Y:S01]  /*0d60*/  FADD R4, R4, R19 ;  /* 0x0000001304047221 */ /* 0x000fe20000000000 */
[----:B------:R-:W-:-:S03]  /*0d70*/  SHF.L.U32 R19, R18, 0x10, RZ ;  /* 0x0000001012137819 */ /* 0x000fc600000006ff */
[----:B------:R-:W-:-:S04]  /*0d80*/  FADD R4, R4, R17 ;  /* 0x0000001104047221 */ /* 0x000fc80000000000 */
[----:B------:R-:W-:-:S07]  /*0d90*/  FADD R4, R4, R19 ;  /* 0x0000001304047221 */ /* 0x000fce0000000000 */
.L_x_429:
        /* <DEDUP_REMOVED lines=51> */
.L_x_430:
        /* <DEDUP_REMOVED lines=50> */
.L_x_431:
        /* <DEDUP_REMOVED lines=50> */
.L_x_432:
        /* <DEDUP_REMOVED lines=50> */
.L_x_433:
        /* <DEDUP_REMOVED lines=27> */
[----:B------:R-:W-:-:S04]  /*1be0*/  PRMT R14, R24, 0x7632, R14 ;  /* 0x00007632180e7816 */ /* 0x000fc8000000000e */
[C---:B------:R-:W-:Y:S01]  /*1bf0*/  PRMT R13, R12.reuse, 0x7632, R13 ;  /* 0x000076320c0d7816 */ /* 0x040fe2000000000d */
[----:B------:R-:W-:Y:S01]  /*1c00*/  IMAD.U32 R12, R12, 0x10000, RZ ;  /* 0x000100000c0c7824 */ /* 0x000fe200078e00ff */
[----:B------:R-:W-:Y:S02]  /*1c10*/  SHF.L.U32 R14, R14, 0x10, RZ ;  /* 0x000000100e0e7819 */ /* 0x000fe400000006ff */
[----:B------:R-:W-:Y:S01]  /*1c20*/  SHF.L.U32 R13, R13, 0x10, RZ ;  /* 0x000000100d0d7819 */ /* 0x000fe200000006ff */
[----:B------:R-:W-:Y:S01]  /*1c30*/  FADD R12, R9, R12 ;  /* 0x0000000c090c7221 */ /* 0x000fe20000000000 */
[----:B------:R-:W-:Y:S02]  /*1c40*/  SHF.L.U32 R9, R24, 0x10, RZ ;  /* 0x0000001018097819 */ /* 0x000fe400000006ff */
[----:B------:R-:W-:Y:S01]  /*1c50*/  PRMT R15, R22, 0x7632, R15 ;  /* 0x00007632160f7816 */ /* 0x000fe2000000000f */
[--C-:B------:R-:W-:Y:S01]  /*1c60*/  FADD R12, R12, R13.reuse ;  /* 0x0000000d0c0c7221 */ /* 0x100fe20000000000 */
[----:B------:R-:W-:-:S03]  /*1c70*/  PRMT R13, R22, 0x7610, R13 ;  /* 0x00007610160d7816 */ /* 0x000fc6000000000d */
[----:B------:R-:W-:Y:S02]  /*1c80*/  FADD R9, R12, R9 ;  /* 0x000000090c097221 */ /* 0x000fe40000000000 */
        /* <DEDUP_REMOVED lines=10> */
[----:B-1----:R-:W-:-:S07]  /*1d30*/  FADD R9, R9, R14 ;  /* 0x0000000e09097221 */ /* 0x002fce0000000000 */
.L_x_427:
[----:B0-----:R-:W-:-:S05]  /*1d40*/  IMAD R10, R7, 0x8, R10 ;  /* 0x00000008070a7824 */ /* 0x001fca00078e020a */
[----:B------:R-:W-:-:S13]  /*1d50*/  ISETP.GE.AND P0, PT, R10, UR15, PT ;  /* 0x0000000f0a007c0c */ /* 0x000fda000bf06270 */
[----:B------:R-:W-:Y:S05]  /*1d60*/  @!P0 BRA `(.L_x_434) ;  /* 0xffffffe400988947 */ /* 0x000fea000383ffff */
[----:B------:R-:W-:Y:S05]  /*1d70*/  BSYNC B1 ;  /* 0x0000000000017941 */ /* 0x000fea0003800000 */
.L_x_425:
[----:B------:R-:W-:Y:S05]  /*1d80*/  BRA `(.L_x_423) ;  /* 0x0000000000147947 */ /* 0x000fea0003800000 */
.L_x_424:
[----:B------:R-:W-:Y:S01]  /*1d90*/  HFMA2.MMA R8, -RZ, RZ, 0, 0 ;  /* 0x00000000ff087435 */ /* 0x000fe200000001ff */
[----:B------:R-:W-:Y:S02]  /*1da0*/  MOV R0, RZ ;  /* 0x000000ff00007202 */ /* 0x000fe40000000f00 */
[----:B------:R-:W-:Y:S02]  /*1db0*/  CS2R R2, SRZ ;  /* 0x0000000000027805 */ /* 0x000fe4000001ff00 */
[----:B------:R-:W-:Y:S02]  /*1dc0*/  CS2R R4, SRZ ;  /* 0x0000000000047805 */ /* 0x000fe4000001ff00 */
[----:B------:R-:W-:-:S07]  /*1dd0*/  MOV R6, RZ ;  /* 0x000000ff00067202 */ /* 0x000fce0000000f00 */
.L_x_423:
[----:B------:R-:W-:Y:S05]  /*1de0*/  BSYNC B0 ;  /* 0x0000000000007941 */ /* 0x000fea0003800000 */
.L_x_422:
[----:B------:R-:W-:Y:S01]  /*1df0*/  ISETP.NE.AND P0, PT, R25, RZ, PT ;  /* 0x000000ff1900720c */ /* 0x000fe20003f05270 */
[----:B------:R-:W-:-:S12]  /*1e00*/  BSSY B0, `(.L_x_435) ;  /* 0x0000060000007945 */ /* 0x000fd80003800000 */
[----:B------:R-:W-:Y:S05]  /*1e10*/  @!P0 BRA `(.L_x_436) ;  /* 0x0000000400788947 */ /* 0x000fea0003800000 */
[----:B0-----:R-:W0:Y:S01]  /*1e20*/  SHFL.BFLY PT, R7, R6, 0x10, 0x1f ;  /* 0x0e001f0006077f89 */ /* 0x001e2200000e0000 */
[----:B------:R-:W-:Y:S01]  /*1e30*/  ISETP.NE.AND P1, PT, R25, 0x1, PT ;  /* 0x000000011900780c */ /* 0x000fe20003f25270 */
[----:B0-----:R-:W-:-:S05]  /*1e40*/  FADD R7, R7, R6 ;  /* 0x0000000607077221 */ /* 0x001fca0000000000 */
[----:B------:R-:W0:Y:S02]  /*1e50*/  SHFL.BFLY PT, R10, R7, 0x8, 0x1f ;  /* 0x0d001f00070a7f89 */ /* 0x000e2400000e0000 */
[----:B0-----:R-:W-:-:S05]  /*1e60*/  FADD R10, R7, R10 ;  /* 0x0000000a070a7221 */ /* 0x001fca0000000000 */
[----:B------:R-:W0:Y:S02]  /*1e70*/  SHFL.BFLY PT, R11, R10, 0x4, 0x1f ;  /* 0x0c801f000a0b7f89 */ /* 0x000e2400000e0000 */
[----:B0-----:R-:W-:-:S05]  /*1e80*/  FADD R11, R10, R11 ;  /* 0x0000000b0a0b7221 */ /* 0x001fca0000000000 */
[----:B-----5:R-:W0:Y:S02]  /*1e90*/  SHFL.BFLY PT, R12, R11, 0x2, 0x1f ;  /* 0x0c401f000b0c7f89 */ /* 0x020e2400000e0000 */
        /* <DEDUP_REMOVED lines=86> */
.L_x_436:
[----:B------:R-:W-:Y:S05]  /*2400*/  BSYNC B0 ;  /* 0x0000000000007941 */ /* 0x000fea0003800000 */
.L_x_435:
[----:B0-----:R-:W0:Y:S02]  /*2410*/  S2R R7, SR_TID.X ;  /* 0x0000000000077919 */ /* 0x001e240000002100 */
        /* <DEDUP_REMOVED lines=29> */
.L_x_437:
        /* <DEDUP_REMOVED lines=9> */
.L_x_813:


//--------------------- .text._Z18moe_permute_kernelI13__nv_bfloat16S0_Li1ELb0EEvPKT_S3_PS1_PKfPfPKiiii --------------------------
	.section	.text._Z18moe_permute_kernelI13__nv_bfloat16S0_Li1ELb0EEvPKT_S3_PS1_PKfPfPKiiii,"ax",@progbits
	.align	128
        .global         _Z18moe_permute_kernelI13__nv_bfloat16S0_Li1ELb0EEvPKT_S3_PS1_PKfPfPKiiii
        .type           _Z18moe_permute_kernelI13__nv_bfloat16S0_Li1ELb0EEvPKT_S3_PS1_PKfPfPKiiii,@function
        .size           _Z18moe_permute_kernelI13__nv_bfloat16S0_Li1ELb0EEvPKT_S3_PS1_PKfPfPKiiii,(.L_x_814 - _Z18moe_permute_kernelI13__nv_bfloat16S0_Li1ELb0EEvPKT_S3_PS1_PKfPfPKiiii)
        .other          _Z18moe_permute_kernelI13__nv_bfloat16S0_Li1ELb0EEvPKT_S3_PS1_PKfPfPKiiii,@"STO_CUDA_ENTRY STV_DEFAULT"
_Z18moe_permute_kernelI13__nv_bfloat16S0_Li1ELb0EEvPKT_S3_PS1_PKfPfPKiiii:
.text._Z18moe_permute_kernelI13__nv_bfloat16S0_Li1ELb0EEvPKT_S3_PS1_PKfPfPKiiii:
[----:B------:R-:W-:Y:S01]  /*0000*/  LDC R1, c[0x0][0x28] ;  /* 0x00000a00ff017b82 */ /* 0x000fe20000000800 */
[----:B------:R-:W0:Y:S01]  /*0010*/  S2R R0, SR_TID.X ;  /* 0x0000000000007919 */ /* 0x000e220000002100 */
[----:B------:R-:W-:Y:S01]  /*0020*/  ULDC UR6, c[0x0][0x248] ;  /* 0x0000920000067ab9 */ /* 0x000fe20000000800 */
[----:B0-----:R-:W-:-:S05]  /*0030*/  IMAD.SHL.U32 R0, R0, 0x8, RZ ;  /* 0x0000000800007824 */ /* 0x001fca00078e00ff */
[----:B------:R-:W-:-:S13]  /*0040*/  ISETP.GE.AND P0, PT, R0, UR6, PT ;  /* 0x0000000600007c0c */ /* 0x000fda000bf06270 */
[----:B------:R-:W-:Y:S05]  /*0050*/  @P0 EXIT ;  /* 0x000000000000094d */ /* 0x000fea0003800000 */
[----:B------:R-:W-:Y:S02]  /*0060*/  ULDC UR4, c[0x0][0x244] ;  /* 0x0000910000047ab9 */ /* 0x000fe40000000800 */
[----:B------:R-:W-:-:S13]  /*0070*/  ISETP.NE.AND P0, PT, RZ, UR4, PT ;  /* 0x00000004ff007c0c */ /* 0x000fda000bf05270 */
[----:B------:R-:W-:Y:S05]  /*0080*/  @!P0 EXIT ;  /* 0x000000000000894d */ /* 0x000fea0003800000 */
[----:B------:R-:W0:Y:S01]  /*0090*/  S2R R5, SR_CTAID.X ;  /* 0x0000000000057919 */ /* 0x000e220000002500 */
[----:B------:R-:W0:Y:S01]  /*00a0*/  LDC.64 R2, c[0x0][0x238] ;  /* 0x00008e00ff027b82 */ /* 0x000e220000000a00 */
[----:B------:R-:W-:Y:S01]  /*00b0*/  IMAD.MOV.U32 R11, RZ, RZ, R0 ;  /* 0x000000ffff0b7224 */ /* 0x000fe200078e0000 */
[----:B------:R-:W-:Y:S01]  /*00c0*/  ULDC.64 UR4, c[0x0][0x208] ;  /* 0x0000820000047ab9 */ /* 0x000fe20000000a00 */
[----:B------:R-:W-:Y:S01]  /*00d0*/  ULDC UR7, c[0x0][0x248] ;  /* 0x0000920000077ab9 */ /* 0x000fe20000000800 */
[----:B------:R-:W-:Y:S01]  /*00e0*/  ULDC.64 UR8, c[0x0][0x210] ;  /* 0x0000840000087ab9 */ /* 0x000fe20000000a00 */
[----:B------:R-:W-:-:S03]  /*00f0*/  ULDC.64 UR10, c[0x0][0x220] ;  /* 0x00008800000a7ab9 */ /* 0x000fc60000000a00 */
[----:B------:R-:W1:Y:S01]  /*0100*/  LDC R10, c[0x0][RZ] ;  /* 0x00000000ff0a7b82 */ /* 0x000e620000000800 */
[----:B0-----:R-:W-:-:S04]  /*0110*/  IMAD.WIDE R2, R5, 0x4, R2 ;  /* 0x0000000405027825 */ /* 0x001fc800078e0202 */
[----:B------:R-:W-:-:S07]  /*0120*/  IMAD R0, R5, UR6, RZ ;  /* 0x0000000605007c24 */ /* 0x000fce000f8e02ff */
.L_x_439:
[----:B0-----:R-:W2:Y:S01]  /*0130*/  LDG.E R8, desc[UR4][R2.64] ;  /* 0x0000000402087981 */ /* 0x001ea2000c1e1900 */
[----:B------:R-:W-:Y:S02]  /*0140*/  SHF.R.S32.HI R13, RZ, 0x1f, R11 ;  /* 0x0000001fff0d7819 */ /* 0x000fe4000001140b */
[----:B------:R-:W-:-:S04]  /*0150*/  IADD3 R5, P0, R0, R11, RZ ;  /* 0x0000000b00057210 */ /* 0x000fc80007f1e0ff */
[----:B------:R-:W-:Y:S02]  /*0160*/  LEA.HI.X.SX32 R6, R0, R13, 0x1, P0 ;  /* 0x0000000d00067211 */ /* 0x000fe400000f0eff */
[----:B------:R-:W-:-:S04]  /*0170*/  LEA R4, P1, R5, UR8, 0x1 ;  /* 0x0000000805047c11 */ /* 0x000fc8000f8208ff */
[----:B------:R-:W-:Y:S02]  /*0180*/  LEA.HI.X R5, R5, UR9, R6, 0x1, P1 ;  /* 0x0000000905057c11 */ /* 0x000fe400088f0c06 */
[----:B--2---:R-:W-:-:S13]  /*0190*/  ISETP.NE.AND P0, PT, R8, -0x1, PT ;  /* 0xffffffff0800780c */ /* 0x004fda0003f05270 */
[----:B------:R-:W-:Y:S05]  /*01a0*/  @!P0 BRA `(.L_x_438) ;  /* 0x00000000001c8947 */ /* 0x000fea0003800000 */
[----:B------:R-:W2:Y:S01]  /*01b0*/  LDG.E.LU.128 R4, desc[UR4][R4.64] ;  /* 0x0000000404047981 */ /* 0x000ea2000c3e1d00 */
[----:B------:R-:W-:-:S05]  /*01c0*/  IMAD R8, R8, UR7, RZ ;  /* 0x0000000708087c24 */ /* 0x000fca000f8e02ff */
[----:B------:R-:W-:-:S04]  /*01d0*/  IADD3 R9, P0, R8, R11, RZ ;  /* 0x0000000b08097210 */ /* 0x000fc80007f1e0ff */
[----:B------:R-:W-:Y:S02]  /*01e0*/  LEA.HI.X.SX32 R12, R8, R13, 0x1, P0 ;  /* 0x0000000d080c7211 */ /* 0x000fe400000f0eff */
[----:B------:R-:W-:-:S04]  /*01f0*/  LEA R8, P0, R9, UR10, 0x1 ;  /* 0x0000000a09087c11 */ /* 0x000fc8000f8008ff */
[----:B------:R-:W-:-:S05]  /*0200*/  LEA.HI.X R9, R9, UR11, R12, 0x1, P0 ;  /* 0x0000000b09097c11 */ /* 0x000fca00080f0c0c */
[----:B--2---:R0:W-:Y:S04]  /*0210*/  STG.E.128 desc[UR4][R8.64], R4 ;  /* 0x0000000408007986 */ /* 0x0041e8000c101d04 */
.L_x_438:
[----:B-1----:R-:W-:-:S05]  /*0220*/  IMAD R11, R10, 0x8, R11 ;  /* 0x000000080a0b7824 */ /* 0x002fca00078e020b */
[----:B------:R-:W-:-:S13]  /*0230*/  ISETP.GE.AND P0, PT, R11, UR7, PT ;  /* 0x000000070b007c0c */ /* 0x000fda000bf06270 */
[----:B------:R-:W-:Y:S05]  /*0240*/  @!P0 BRA `(.L_x_439) ;  /* 0xfffffffc00b88947 */ /* 0x000fea000383ffff */
[----:B------:R-:W-:Y:S05]  /*0250*/  EXIT ;  /* 0x000000000000794d */ /* 0x000fea0003800000 */
.L_x_440:
        /* <DEDUP_REMOVED lines=10> */
.L_x_814:


//--------------------- .text._Z18moe_permute_kernelI13__nv_bfloat16S0_Li128ELb0EEvPKT_S3_PS1_PKfPfPKiiii --------------------------
	.section	.text._Z18moe_permute_kernelI13__nv_bfloat16S0_Li128ELb0EEvPKT_S3_PS1_PKfPfPKiiii,"ax",@progbits
	.align	128
        .global         _Z18moe_permute_kernelI13__nv_bfloat16S0_Li128ELb0EEvPKT_S3_PS1_PKfPfPKiiii
        .type           _Z18moe_permute_kernelI13__nv_bfloat16S0_Li128ELb0EEvPKT_S3_PS1_PKfPfPKiiii,@function
        .size           _Z18moe_permute_kernelI13__nv_bfloat16S0_Li128ELb0EEvPKT_S3_PS1_PKfPfPKiiii,(.L_x_815 - _Z18moe_permute_kernelI13__nv_bfloat16S0_Li128ELb0EEvPKT_S3_PS1_PKfPfPKiiii)
        .other          _Z18moe_permute_kernelI13__nv_bfloat16S0_Li128ELb0EEvPKT_S3_PS1_PKfPfPKiiii,@"STO_CUDA_ENTRY STV_DEFAULT"
_Z18moe_permute_kernelI13__nv_bfloat16S0_Li128ELb0EEvPKT_S3_PS1_PKfPfPKiiii:
.text._Z18moe_permute_kernelI13__nv_bfloat16S0_Li128ELb0EEvPKT_S3_PS1_PKfPfPKiiii:
        /* <DEDUP_REMOVED lines=9> */
[----:B------:R-:W-:Y:S01]  /*0090*/  IMAD R0, RZ, RZ, -UR4 ;  /* 0x80000004ff007e24 */ /* 0x000fe2000f8e02ff */
[----:B------:R-:W-:Y:S01]  /*00a0*/  ULDC.64 UR4, c[0x0][0x208] ;  /* 0x0000820000047ab9 */ /* 0x000fe20000000a00 */
[----:B------:R-:W-:Y:S01]  /*00b0*/  ULDC UR12, c[0x0][0x248] ;  /* 0x00009200000c7ab9 */ /* 0x000fe20000000800 */
[----:B------:R-:W-:Y:S01]  /*00c0*/  ULDC UR7, c[0x0][0x248] ;  /* 0x0000920000077ab9 */ /* 0x000fe20000000800 */
[----:B------:R-:W-:Y:S01]  /*00d0*/  ULDC.64 UR10, c[0x0][0x220] ;  /* 0x00008800000a7ab9 */ /* 0x000fe20000000a00 */
[----:B------:R-:W-:Y:S01]  /*00e0*/  VIMNMX.U32 R0, R0, -0x80, !PT ;  /* 0xffffff8000007848 */ /* 0x000fe20007fe0000 */
[----:B------:R-:W-:-:S04]  /*00f0*/  ULDC.64 UR14, c[0x0][0x220] ;  /* 0x00008800000e7ab9 */ /* 0x000fc80000000a00 */
[----:B------:R-:W-:-:S05]  /*0100*/  IMAD.MOV R3, RZ, RZ, -R0 ;  /* 0x000000ffff037224 */ /* 0x000fca00078e0a00 */
[----:B------:R-:W-:-:S05]  /*0110*/  LOP3.LUT R3, R3, 0x3, RZ, 0xc0, !PT ;  /* 0x0000000303037812 */ /* 0x000fca00078ec0ff */
[----:B------:R-:W-:-:S04]  /*0120*/  IMAD.IADD R2, R0, 0x1, R3 ;  /* 0x0000000100027824 */ /* 0x000fc800078e0203 */
[----:B------:R-:W-:-:S07]  /*0130*/  IMAD.MOV R5, RZ, RZ, -R2 ;  /* 0x000000ffff057224 */ /* 0x000fce00078e0a02 */
.L_x_452:
[----:B------:R-:W0:Y:S01]  /*0140*/  S2UR UR6, SR_CTAID.X ;  /* 0x00000000000679c3 */ /* 0x000e220000002500 */
[----:B------:R-:W-:Y:S01]  /*0150*/  SHF.R.S32.HI R6, RZ, 0x1f, R4 ;  /* 0x0000001fff067819 */ /* 0x000fe20000011404 */
[----:B------:R-:W-:-:S06]  /*0160*/  ULDC.64 UR8, c[0x0][0x210] ;  /* 0x0000840000087ab9 */ /* 0x000fcc0000000a00 */
[----:B------:R-:W0:Y:S02]  /*0170*/  LDC R7, c[0x0][0x248] ;  /* 0x00009200ff077b82 */ /* 0x000e240000000800 */
[----:B0-----:R-:W-:-:S05]  /*0180*/  IMAD R7, R7, UR6, RZ ;  /* 0x0000000607077c24 */ /* 0x001fca000f8e02ff */
[----:B--2--5:R-:W-:-:S04]  /*0190*/  IADD3 R9, P0, R7, R4, RZ ;  /* 0x0000000407097210 */ /* 0x024fc80007f1e0ff */
[----:B------:R-:W-:Y:S02]  /*01a0*/  LEA.HI.X.SX32 R10, R7, R6, 0x1, P0 ;  /* 0x00000006070a7211 */ /* 0x000fe400000f0eff */
[----:B------:R-:W-:-:S04]  /*01b0*/  LEA R8, P0, R9, UR8, 0x1 ;  /* 0x0000000809087c11 */ /* 0x000fc8000f8008ff */
[----:B------:R-:W-:-:S06]  /*01c0*/  LEA.HI.X R9, R9, UR9, R10, 0x1, P0 ;  /* 0x0000000909097c11 */ /* 0x000fcc00080f0c0a */
[----:B------:R-:W5:Y:S01]  /*01d0*/  LDG.E.LU.128 R8, desc[UR4][R8.64] ;  /* 0x0000000408087981 */ /* 0x000f62000c3e1d00 */
[----:B------:R-:W-:Y:S01]  /*01e0*/  ISETP.GT.U32.AND P0, PT, R0, -0x4, PT ;  /* 0xfffffffc0000780c */ /* 0x000fe20003f04070 */
[----:B------:R-:W-:-:S12]  /*01f0*/  IMAD.U32 R23, RZ, RZ, UR6 ;  /* 0x00000006ff177e24 */ /* 0x000fd8000f8e00ff */
[----:B-1----:R-:W-:Y:S05]  /*0200*/  @P0 BRA `(.L_x_441) ;  /* 0x0000001400740947 */ /* 0x002fea0003800000 */
[----:B------:R-:W0:Y:S01]  /*0210*/  LDC R7, c[0x0][0x240] ;  /* 0x00009000ff077b82 */ /* 0x000e220000000800 */
[----:B------:R-:W-:Y:S02]  /*0220*/  IMAD.MOV R12, RZ, RZ, -R2 ;  /* 0x000000ffff0c7224 */ /* 0x000fe400078e0a02 */
[----:B------:R-:W-:Y:S02]  /*0230*/  IMAD.U32 R23, RZ, RZ, UR6 ;  /* 0x00000006ff177e24 */ /* 0x000fe4000f8e00ff */
[----:B------:R-:W-:Y:S01]  /*0240*/  IMAD.MOV.U32 R13, RZ, RZ, R5 ;  /* 0x000000ffff0d7224 */ /* 0x000fe200078e0005 */
[----:B------:R-:W-:Y:S02]  /*0250*/  ISETP.GT.AND P0, PT, R12, RZ, PT ;  /* 0x000000ff0c00720c */ /* 0x000fe40003f04270 */
[----:B------:R-:W1:Y:S11]  /*0260*/  LDC.64 R14, c[0x0][0x238] ;  /* 0x00008e00ff0e7b82 */ /* 0x000e760000000a00 */
[----:B------:R-:W-:Y:S05]  /*0270*/  @!P0 BRA `(.L_x_442) ;  /* 0x0000001000988947 */ /* 0x000fea0003800000 */
[----:B------:R-:W-:Y:S02]  /*0280*/  ISETP.GT.AND P1, PT, R13, 0xc, PT ;  /* 0x0000000c0d00780c */ /* 0x000fe40003f24270 */
[----:B------:R-:W-:-:S11]  /*0290*/  PLOP3.LUT P0, PT, PT, PT, PT, 0x80, 0x0 ;  /* 0x000000000000781c */ /* 0x000fd60003f0f070 */
[----:B------:R-:W-:Y:S05]  /*02a0*/  @!P1 BRA `(.L_x_443) ;  /* 0x0000000800f49947 */ /* 0x000fea0003800000 */
[----:B------:R-:W2:Y:S01]  /*02b0*/  LDC R12, c[0x0][0x240] ;  /* 0x00009000ff0c7b82 */ /* 0x000ea20000000800 */
[----:B------:R-:W-:-:S07]  /*02c0*/  PLOP3.LUT P0, PT, PT, PT, PT, 0x8, 0x0 ;  /* 0x000000000000781c */ /* 0x000fce0003f0e170 */
[----:B------:R-:W3:Y:S06]  /*02d0*/  LDC.64 R16, c[0x0][0x238] ;  /* 0x00008e00ff107b82 */ /* 0x000eec0000000a00 */
.L_x_445:
[----:B---3--:R-:W-:-:S05]  /*02e0*/  IMAD.WIDE R20, R23, 0x4, R16 ;  /* 0x0000000417147825 */ /* 0x008fca00078e0210 */
[----:B------:R-:W3:Y:S01]  /*02f0*/  LDG.E R25, desc[UR4][R20.64] ;  /* 0x0000000414197981 */ /* 0x000ee2000c1e1900 */
[----:B--2---:R-:W-:Y:S01]  /*0300*/  IMAD.WIDE R26, R12, 0x4, R20 ;  /* 0x000000040c1a7825 */ /* 0x004fe200078e0214 */
[----:B---3--:R-:W-:-:S13]  /*0310*/  ISETP.NE.AND P1, PT, R25, -0x1, PT ;  /* 0xffffffff1900780c */ /* 0x008fda0003f25270 */
[----:B------:R-:W2:Y:S08]  /*0320*/  @P1 LDC R22, c[0x0][0x248] ;  /* 0x00009200ff161b82 */ /* 0x000eb00000000800 */
[----:B------:R-:W3:Y:S01]  /*0330*/  @P1 LDC.64 R18, c[0x0][0x220] ;  /* 0x00008800ff121b82 */ /* 0x000ee20000000a00 */
[----:B--2---:R-:W-:-:S05]  /*0340*/  @P1 IMAD R25, R25, R22, RZ ;  /* 0x0000001619191224 */ /* 0x004fca00078e02ff */
[----:B------:R-:W-:-:S04]  /*0350*/  @P1 IADD3 R22, P2, R25, R4, RZ ;  /* 0x0000000419161210 */ /* 0x000fc80007f5e0ff */
[----:B------:R-:W-:Y:S02]  /*0360*/  @P1 LEA.HI.X.SX32 R25, R25, R6, 0x1, P2 ;  /* 0x0000000619191211 */ /* 0x000fe400010f0eff */
[----:B---3--:R-:W-:-:S04]  /*0370*/  @P1 LEA R28, P2, R22, R18, 0x1 ;  /* 0x00000012161c1211 */ /* 0x008fc800078408ff */
[----:B------:R-:W-:-:S05]  /*0380*/  @P1 LEA.HI.X R29, R22, R19, R25, 0x1, P2 ;  /* 0x00000013161d1211 */ /* 0x000fca00010f0c19 */
[----:B-----5:R2:W-:Y:S04]  /*0390*/  @P1 STG.E.128 desc[UR4][R28.64], R8 ;  /* 0x000000081c001986 */ /* 0x0205e8000c101d04 */
[----:B------:R-:W3:Y:S02]  /*03a0*/  LDG.E R21, desc[UR4][R26.64] ;  /* 0x000000041a157981 */ /* 0x000ee4000c1e1900 */
[----:B---3--:R-:W-:-:S13]  /*03b0*/  ISETP.NE.AND P1, PT, R21, -0x1, PT ;  /* 0xffffffff1500780c */ /* 0x008fda0003f25270 */
[----:B------:R-:W3:Y:S08]  /*03c0*/  @P1 LDC R20, c[0x0][0x248] ;  /* 0x00009200ff141b82 */ /* 0x000ef00000000800 */
[----:B------:R-:W4:Y:S01]  /*03d0*/  @P1 LDC.64 R18, c[0x0][0x220] ;  /* 0x00008800ff121b82 */ /* 0x000f220000000a00 */
[----:B---3--:R-:W-:-:S05]  /*03e0*/  @P1 IMAD R21, R21, R20, RZ ;  /* 0x0000001415151224 */ /* 0x008fca00078e02ff */
[----:B------:R-:W-:-:S04]  /*03f0*/  @P1 IADD3 R20, P2, R21, R4, RZ ;  /* 0x0000000415141210 */ /* 0x000fc80007f5e0ff */
[----:B------:R-:W-:Y:S02]  /*0400*/  @P1 LEA.HI.X.SX32 R21, R21, R6, 0x1, P2 ;  /* 0x0000000615151211 */ /* 0x000fe400010f0eff */
[----:B----4-:R-:W-:-:S04]  /*0410*/  @P1 LEA R24, P2, R20, R18, 0x1 ;  /* 0x0000001214181211 */ /* 0x010fc800078408ff */
[----:B------:R-:W-:Y:S01]  /*0420*/  @P1 LEA.HI.X R25, R20, R19, R21, 0x1, P2 ;  /* 0x0000001314191211 */ /* 0x000fe200010f0c15 */
[----:B------:R-:W-:-:S04]  /*0430*/  IMAD.WIDE R20, R12, 0x4, R26 ;  /* 0x000000040c147825 */ /* 0x000fc800078e021a */
[----:B------:R3:W-:Y:S04]  /*0440*/  @P1 STG.E.128 desc[UR4][R24.64], R8 ;  /* 0x0000000818001986 */ /* 0x0007e8000c101d04 */
[----:B------:R-:W4:Y:S01]  /*0450*/  LDG.E R27, desc[UR4][R20.64] ;  /* 0x00000004141b7981 */ /* 0x000f22000c1e1900 */
[----:B--2---:R-:W-:Y:S01]  /*0460*/  IMAD.WIDE R28, R12, 0x4, R20 ;  /* 0x000000040c1c7825 */ /* 0x004fe200078e0214 */
[----:B----4-:R-:W-:-:S13]  /*0470*/  ISETP.NE.AND P1, PT, R27, -0x1, PT ;  /* 0xffffffff1b00780c */ /* 0x010fda0003f25270 */
[----:B------:R-:W2:Y:S08]  /*0480*/  @P1 LDC R22, c[0x0][0x248] ;  /* 0x00009200ff161b82 */ /* 0x000eb00000000800 */
[----:B------:R-:W4:Y:S01]  /*0490*/  @P1 LDC.64 R18, c[0x0][0x220] ;  /* 0x00008800ff121b82 */ /* 0x000f220000000a00 */
[----:B--2---:R-:W-:-:S05]  /*04a0*/  @P1 IMAD R27, R27, R22, RZ ;  /* 0x000000161b1b1224 */ /* 0x004fca00078e02ff */
[----:B------:R-:W-:-:S04]  /*04b0*/  @P1 IADD3 R22, P2, R27, R4, RZ ;  /* 0x000000041b161210 */ /* 0x000fc80007f5e0ff */
[----:B------:R-:W-:Y:S02]  /*04c0*/  @P1 LEA.HI.X.SX32 R27, R27, R6, 0x1, P2 ;  /* 0x000000061b1b1211 */ /* 0x000fe400010f0eff */
[----:B----4-:R-:W-:-:S04]  /*04d0*/  @P1 LEA R26, P2, R22, R18, 0x1 ;  /* 0x00000012161a1211 */ /* 0x010fc800078408ff */
[----:B------:R-:W-:-:S05]  /*04e0*/  @P1 LEA.HI.X R27, R22, R19, R27, 0x1, P2 ;  /* 0x00000013161b1211 */ /* 0x000fca00010f0c1b */
[----:B------:R2:W-:Y:S04]  /*04f0*/  @P1 STG.E.128 desc[UR4][R26.64], R8 ;  /* 0x000000081a001986 */ /* 0x0005e8000c101d04 */
[----:B------:R-:W4:Y:S01]  /*0500*/  LDG.E R28, desc[UR4][R28.64] ;  /* 0x000000041c1c7981 */ /* 0x000f22000c1e1900 */
[----:B------:R-:W-:-:S04]  /*0510*/  IMAD R23, R12, 0x2, R23 ;  /* 0x000000020c177824 */ /* 0x000fc800078e0217 */
[----:B------:R-:W-:Y:S01]  /*0520*/  IMAD R23, R12, 0x2, R23 ;  /* 0x000000020c177824 */ /* 0x000fe200078e0217 */
[----:B----4-:R-:W-:-:S13]  /*0530*/  ISETP.NE.AND P1, PT, R28, -0x1, PT ;  /* 0xffffffff1c00780c */ /* 0x010fda0003f25270 */
[----:B------:R-:W4:Y:S08]  /*0540*/  @P1 LDC R21, c[0x0][0x248] ;  /* 0x00009200ff151b82 */ /* 0x000f300000000800 */
[----:B------:R-:W3:Y:S01]  /*0550*/  @P1 LDC.64 R18, c[0x0][0x220] ;  /* 0x00008800ff121b82 */ /* 0x000ee20000000a00 */
[----:B----4-:R-:W-:-:S05]  /*0560*/  @P1 IMAD R21, R28, R21, RZ ;  /* 0x000000151c151224 */ /* 0x010fca00078e02ff */
[----:B------:R-:W-:-:S04]  /*0570*/  @P1 IADD3 R20, P2, R21, R4, RZ ;  /* 0x0000000415141210 */ /* 0x000fc80007f5e0ff */
[----:B------:R-:W-:Y:S02]  /*0580*/  @P1 LEA.HI.X.SX32 R21, R21, R6, 0x1, P2 ;  /* 0x0000000615151211 */ /* 0x000fe400010f0eff */
[----:B---3--:R-:W-:-:S04]  /*0590*/  @P1 LEA R24, P2, R20, R18, 0x1 ;  /* 0x0000001214181211 */ /* 0x008fc800078408ff */
[----:B------:R-:W-:Y:S01]  /*05a0*/  @P1 LEA.HI.X R25, R20, R19, R21, 0x1, P2 ;  /* 0x0000001314191211 */ /* 0x000fe200010f0c15 */
[----:B------:R-:W-:-:S04]  /*05b0*/  IMAD.WIDE R20, R23, 0x4, R16 ;  /* 0x0000000417147825 */ /* 0x000fc800078e0210 */
[----:B------:R3:W-:Y:S04]  /*05c0*/  @P1 STG.E.128 desc[UR4][R24.64], R8 ;  /* 0x0000000818001986 */ /* 0x0007e8000c101d04 */
[----:B--2---:R-:W2:Y:S02]  /*05d0*/  LDG.E R27, desc[UR4][R20.64] ;  /* 0x00000004141b7981 */ /* 0x004ea4000c1e1900 */
[----:B--2---:R-:W-:-:S13]  /*05e0*/  ISETP.NE.AND P1, PT, R27, -0x1, PT ;  /* 0xffffffff1b00780c */ /* 0x004fda0003f25270 */
[----:B------:R-:W2:Y:S08]  /*05f0*/  @P1 LDC R22, c[0x0][0x248] ;  /* 0x00009200ff161b82 */ /* 0x000eb00000000800 */
[----:B------:R-:W4:Y:S01]  /*0600*/  @P1 LDC.64 R18, c[0x0][0x220] ;  /* 0x00008800ff121b82 */ /* 0x000f220000000a00 */
[----:B--2---:R-:W-:-:S05]  /*0610*/  @P1 IMAD R27, R27, R22, RZ ;  /* 0x000000161b1b1224 */ /* 0x004fca00078e02ff */
[----:B------:R-:W-:-:S04]  /*0620*/  @P1 IADD3 R22, P2, R27, R4, RZ ;  /* 0x000000041b161210 */ /* 0x000fc80007f5e0ff */
[----:B------:R-:W-:Y:S02]  /*0630*/  @P1 LEA.HI.X.SX32 R27, R27, R6, 0x1, P2 ;  /* 0x000000061b1b1211 */ /* 0x000fe400010f0eff */
[----:B----4-:R-:W-:-:S04]  /*0640*/  @P1 LEA R28, P2, R22, R18, 0x1 ;  /* 0x00000012161c1211 */ /* 0x010fc800078408ff */
[----:B------:R-:W-:Y:S01]  /*0650*/  @P1 LEA.HI.X R29, R22, R19, R27, 0x1, P2 ;  /* 0x00000013161d1211 */ /* 0x000fe200010f0c1b */
[----:B------:R-:W-:-:S04]  /*0660*/  IMAD.WIDE R26, R12, 0x4, R20 ;  /* 0x000000040c1a7825 */ /* 0x000fc800078e0214 */
[----:B------:R2:W-:Y:S04]  /*0670*/  @P1 STG.E.128 desc[UR4][R28.64], R8 ;  /* 0x000000081c001986 */ /* 0x0005e8000c101d04 */
[----:B------:R-:W4:Y:S02]  /*0680*/  LDG.E R21, desc[UR4][R26.64] ;  /* 0x000000041a157981 */ /* 0x000f24000c1e1900 */
        /* <DEDUP_REMOVED lines=68> */
[----:B---3--:R-:W-:-:S04]  /*0ad0*/  IMAD R25, R12, 0x2, R23 ;  /* 0x000000020c197824 */ /* 0x008fc800078e0217 */
[----:B------:R-:W-:Y:S01]  /*0ae0*/  IMAD R25, R12, 0x2, R25 ;  /* 0x000000020c197824 */ /* 0x000fe200078e0219 */
[----:B----4-:R-:W-:-:S13]  /*0af0*/  ISETP.NE.AND P1, PT, R28, -0x1, PT ;  /* 0xffffffff1c00780c */ /* 0x010fda0003f25270 */
        /* <DEDUP_REMOVED lines=19> */
[----:B------:R-:W-:Y:S04]  /*0c30*/  @P1 STG.E.128 desc[UR4][R28.64], R8 ;  /* 0x000000081c001986 */ /* 0x000fe8000c101d04 */
[----:B------:R-:W2:Y:S02]  /*0c40*/  LDG.E R21, desc[UR4][R26.64] ;  /* 0x000000041a157981 */ /* 0x000ea4000c1e1900 */
[----:B--2---:R-:W-:-:S13]  /*0c50*/  ISETP.NE.AND P1, PT, R21, -0x1, PT ;  /* 0xffffffff1500780c */ /* 0x004fda0003f25270 */
[----:B------:R-:W2:Y:S08]  /*0c60*/  @P1 LDC R20, c[0x0][0x248] ;  /* 0x00009200ff141b82 */ /* 0x000eb00000000800 */
[----:B------:R-:W3:Y:S01]  /*0c70*/  @P1 LDC.64 R18, c[0x0][0x220] ;  /* 0x00008800ff121b82 */ /* 0x000ee20000000a00 */
[----:B--2---:R-:W-:-:S05]  /*0c80*/  @P1 IMAD R21, R21, R20, RZ ;  /* 0x0000001415151224 */ /* 0x004fca00078e02ff */
[----:B------:R-:W-:-:S04]  /*0c90*/  @P1 IADD3 R20, P2, R21, R4, RZ ;  /* 0x0000000415141210 */ /* 0x000fc80007f5e0ff */
[----:B------:R-:W-:Y:S02]  /*0ca0*/  @P1 LEA.HI.X.SX32 R21, R21, R6, 0x1, P2 ;  /* 0x0000000615151211 */ /* 0x000fe400010f0eff */
[----:B---3--:R-:W-:-:S04]  /*0cb0*/  @P1 LEA R22, P2, R20, R18, 0x1 ;  /* 0x0000001214161211 */ /* 0x008fc800078408ff */
[----:B------:R-:W-:Y:S01]  /*0cc0*/  @P1 LEA.HI.X R23, R20, R19, R21, 0x1, P2 ;  /* 0x0000001314171211 */ /* 0x000fe200010f0c15 */
[----:B------:R-:W-:-:S04]  /*0cd0*/  IMAD.WIDE R20, R12, 0x4, R26 ;  /* 0x000000040c147825 */ /* 0x000fc800078e021a */
[----:B------:R2:W-:Y:S04]  /*0ce0*/  @P1 STG.E.128 desc[UR4][R22.64], R8 ;  /* 0x0000000816001986 */ /* 0x0005e8000c101d04 */
        /* <DEDUP_REMOVED lines=12> */
[----:B------:R-:W-:Y:S02]  /*0db0*/  VIADD R13, R13, 0xfffffff0 ;  /* 0xfffffff00d0d7836 */ /* 0x000fe40000000000 */
[----:B--2---:R-:W-:-:S03]  /*0dc0*/  IMAD R23, R12, 0x2, R25 ;  /* 0x000000020c177824 */ /* 0x004fc600078e0219 */
[----:B------:R-:W-:Y:S02]  /*0dd0*/  ISETP.GT.AND P1, PT, R13, 0xc, PT ;  /* 0x0000000c0d00780c */ /* 0x000fe40003f24270 */
[----:B----4-:R-:W-:-:S13]  /*0de0*/  ISETP.NE.AND P2, PT, R26, -0x1, PT ;  /* 0xffffffff1a00780c */ /* 0x010fda0003f45270 */
[----:B---3--:R-:W-:Y:S05]  /*0df0*/  @!P2 BRA `(.L_x_444) ;  /* 0x000000000018a947 */ /* 0x008fea0003800000 */
[----:B------:R-:W-:-:S05]  /*0e00*/  IMAD R19, R26, UR7, RZ ;  /* 0x000000071a137c24 */ /* 0x000fca000f8e02ff */
[----:B------:R-:W-:-:S04]  /*0e10*/  IADD3 R20, P2, R19, R4, RZ ;  /* 0x0000000413147210 */ /* 0x000fc80007f5e0ff */
[----:B------:R-:W-:Y:S02]  /*0e20*/  LEA.HI.X.SX32 R19, R19, R6, 0x1, P2 ;  /* 0x0000000613137211 */ /* 0x000fe400010f0eff */
[----:B------:R-:W-:-:S04]  /*0e30*/  LEA R18, P2, R20, UR10, 0x1 ;  /* 0x0000000a14127c11 */ /* 0x000fc8000f8408ff */
[----:B------:R-:W-:-:S05]  /*0e40*/  LEA.HI.X R19, R20, UR11, R19, 0x1, P2 ;  /* 0x0000000b14137c11 */ /* 0x000fca00090f0c13 */
[----:B------:R2:W-:Y:S04]  /*0e50*/  STG.E.128 desc[UR4][R18.64], R8 ;  /* 0x0000000812007986 */ /* 0x0005e8000c101d04 */
.L_x_444:
[----:B------:R-:W-:Y:S01]  /*0e60*/  IMAD R23, R12, 0x2, R23 ;  /* 0x000000020c177824 */ /* 0x000fe200078e0217 */
[----:B------:R-:W-:Y:S06]  /*0e70*/  @P1 BRA `(.L_x_445) ;  /* 0xfffffff400181947 */ /* 0x000fec000383ffff */
.L_x_443:
[----:B------:R-:W-:-:S13]  /*0e80*/  ISETP.GT.AND P1, PT, R13, 0x4, PT ;  /* 0x000000040d00780c */ /* 0x000fda0003f24270 */
[----:B------:R-:W-:Y:S05]  /*0e90*/  @!P1 BRA `(.L_x_446) ;  /* 0x0000000400889947 */ /* 0x000fea0003800000 */
[----:B------:R-:W3:Y:S08]  /*0ea0*/  LDC.64 R16, c[0x0][0x238] ;  /* 0x00008e00ff107b82 */ /* 0x000ef00000000a00 */
[----:B------:R-:W4:Y:S01]  /*0eb0*/  LDC R12, c[0x0][0x240] ;  /* 0x00009000ff0c7b82 */ /* 0x000f220000000800 */
[----:B---3--:R-:W-:-:S05]  /*0ec0*/  IMAD.WIDE R24, R23, 0x4, R16 ;  /* 0x0000000417187825 */ /* 0x008fca00078e0210 */
[----:B------:R-:W3:Y:S02]  /*0ed0*/  LDG.E R21, desc[UR4][R24.64] ;  /* 0x0000000418157981 */ /* 0x000ee4000c1e1900 */
[----:B---3--:R-:W-:-:S13]  /*0ee0*/  ISETP.NE.AND P0, PT, R21, -0x1, PT ;  /* 0xffffffff1500780c */ /* 0x008fda0003f05270 */
[----:B------:R-:W3:Y:S08]  /*0ef0*/  @P0 LDC R20, c[0x0][0x248] ;  /* 0x00009200ff140b82 */ /* 0x000ef00000000800 */
[----:B--2---:R-:W2:Y:S01]  /*0f00*/  @P0 LDC.64 R18, c[0x0][0x220] ;  /* 0x00008800ff120b82 */ /* 0x004ea20000000a00 */
[----:B---3--:R-:W-:-:S05]  /*0f10*/  @P0 IMAD R21, R21, R20, RZ ;  /* 0x0000001415150224 */ /* 0x008fca00078e02ff */
[----:B------:R-:W-:-:S04]  /*0f20*/  @P0 IADD3 R20, P1, R21, R4, RZ ;  /* 0x0000000415140210 */ /* 0x000fc80007f3e0ff */
[----:B------:R-:W-:Y:S02]  /*0f30*/  @P0 LEA.HI.X.SX32 R21, R21, R6, 0x1, P1 ;  /* 0x0000000615150211 */ /* 0x000fe400008f0eff */
[----:B--2---:R-:W-:-:S04]  /*0f40*/  @P0 LEA R26, P1, R20, R18, 0x1 ;  /* 0x00000012141a0211 */ /* 0x004fc800078208ff */
[----:B------:R-:W-:Y:S01]  /*0f50*/  @P0 LEA.HI.X R27, R20, R19, R21, 0x1, P1 ;  /* 0x00000013141b0211 */ /* 0x000fe200008f0c15 */
[----:B----4-:R-:W-:-:S04]  /*0f60*/  IMAD.WIDE R20, R12, 0x4, R24 ;  /* 0x000000040c147825 */ /* 0x010fc800078e0218 */
        /* <DEDUP_REMOVED lines=23> */
[----:B------:R-:W4:Y:S01]  /*10e0*/  LDG.E R26, desc[UR4][R26.64] ;  /* 0x000000041a1a7981 */ /* 0x000f22000c1e1900 */
[----:B------:R-:W-:-:S04]  /*10f0*/  IMAD R23, R12, 0x2, R23 ;  /* 0x000000020c177824 */ /* 0x000fc800078e0217 */
[----:B------:R-:W-:-:S04]  /*1100*/  IMAD R23, R12, 0x2, R23 ;  /* 0x000000020c177824 */ /* 0x000fc800078e0217 */
[----:B------:R-:W-:Y:S01]  /*1110*/  IMAD.WIDE R16, R23, 0x4, R16 ;  /* 0x0000000417107825 */ /* 0x000fe200078e0210 */
[----:B----4-:R-:W-:-:S13]  /*1120*/  ISETP.NE.AND P0, PT, R26, -0x1, PT ;  /* 0xffffffff1a00780c */ /* 0x010fda0003f05270 */
[----:B---3--:R-:W3:Y:S08]  /*1130*/  @P0 LDC R25, c[0x0][0x248] ;  /* 0x00009200ff190b82 */ /* 0x008ef00000000800 */
[----:B------:R-:W4:Y:S01]  /*1140*/  @P0 LDC.64 R18, c[0x0][0x220] ;  /* 0x00008800ff120b82 */ /* 0x000f220000000a00 */
[----:B---3--:R-:W-:-:S05]  /*1150*/  @P0 IMAD R25, R26, R25, RZ ;  /* 0x000000191a190224 */ /* 0x008fca00078e02ff */
[----:B------:R-:W-:-:S04]  /*1160*/  @P0 IADD3 R22, P1, R25, R4, RZ ;  /* 0x0000000419160210 */ /* 0x000fc80007f3e0ff */
[----:B------:R-:W-:Y:S02]  /*1170*/  @P0 LEA.HI.X.SX32 R25, R25, R6, 0x1, P1 ;  /* 0x0000000619190211 */ /* 0x000fe400008f0eff */
[----:B----4-:R-:W-:-:S04]  /*1180*/  @P0 LEA R18, P1, R22, R18, 0x1 ;  /* 0x0000001216120211 */ /* 0x010fc800078208ff */
[----:B------:R-:W-:-:S05]  /*1190*/  @P0 LEA.HI.X R19, R22, R19, R25, 0x1, P1 ;  /* 0x0000001316130211 */ /* 0x000fca00008f0c19 */
[----:B------:R3:W-:Y:S04]  /*11a0*/  @P0 STG.E.128 desc[UR4][R18.64], R8 ;  /* 0x0000000812000986 */ /* 0x0007e8000c101d04 */
[----:B------:R-:W4:Y:S02]  /*11b0*/  LDG.E R25, desc[UR4][R16.64] ;  /* 0x0000000410197981 */ /* 0x000f24000c1e1900 */
[----:B----4-:R-:W-:-:S13]  /*11c0*/  ISETP.NE.AND P0, PT, R25, -0x1, PT ;  /* 0xffffffff1900780c */ /* 0x010fda0003f05270 */
[----:B------:R-:W4:Y:S08]  /*11d0*/  @P0 LDC R22, c[0x0][0x248] ;  /* 0x00009200ff160b82 */ /* 0x000f300000000800 */
[----:B--2---:R-:W2:Y:S01]  /*11e0*/  @P0 LDC.64 R20, c[0x0][0x220] ;  /* 0x00008800ff140b82 */ /* 0x004ea20000000a00 */
[----:B----4-:R-:W-:-:S05]  /*11f0*/  @P0 IMAD R25, R25, R22, RZ ;  /* 0x0000001619190224 */ /* 0x010fca00078e02ff */
[----:B------:R-:W-:-:S04]  /*1200*/  @P0 IADD3 R22, P1, R25, R4, RZ ;  /* 0x0000000419160210 */ /* 0x000fc80007f3e0ff */
[----:B------:R-:W-:Y:S02]  /*1210*/  @P0 LEA.HI.X.SX32 R25, R25, R6, 0x1, P1 ;  /* 0x0000000619190211 */ /* 0x000fe400008f0eff */
[----:B--2---:R-:W-:-:S04]  /*1220*/  @P0 LEA R20, P1, R22, R20, 0x1 ;  /* 0x0000001416140211 */ /* 0x004fc800078208ff */
[----:B------:R-:W-:Y:S01]  /*1230*/  @P0 LEA.HI.X R21, R22, R21, R25, 0x1, P1 ;  /* 0x0000001516150211 */ /* 0x000fe200008f0c19 */
[----:B------:R-:W-:-:S04]  /*1240*/  IMAD.WIDE R24, R12, 0x4, R16 ;  /* 0x000000040c187825 */ /* 0x000fc800078e0210 */
[----:B------:R2:W-:Y:S04]  /*1250*/  @P0 STG.E.128 desc[UR4][R20.64], R8 ;  /* 0x0000000814000986 */ /* 0x0005e8000c101d04 */
[----:B---3--:R-:W3:Y:S01]  /*1260*/  LDG.E R19, desc[UR4][R24.64] ;  /* 0x0000000418137981 */ /* 0x008ee2000c1e1900 */
[----:B------:R-:W-:Y:S01]  /*1270*/  IMAD.WIDE R26, R12, 0x4, R24 ;  /* 0x000000040c1a7825 */ /* 0x000fe200078e0218 */
[----:B---3--:R-:W-:-:S13]  /*1280*/  ISETP.NE.AND P0, PT, R19, -0x1, PT ;  /* 0xffffffff1300780c */ /* 0x008fda0003f05270 */
[----:B------:R-:W3:Y:S08]  /*1290*/  @P0 LDC R18, c[0x0][0x248] ;  /* 0x00009200ff120b82 */ /* 0x000ef00000000800 */
[----:B------:R-:W4:Y:S01]  /*12a0*/  @P0 LDC.64 R16, c[0x0][0x220] ;  /* 0x00008800ff100b82 */ /* 0x000f220000000a00 */
[----:B---3--:R-:W-:-:S05]  /*12b0*/  @P0 IMAD R19, R19, R18, RZ ;  /* 0x0000001213130224 */ /* 0x008fca00078e02ff */
[----:B------:R-:W-:-:S04]  /*12c0*/  @P0 IADD3 R18, P1, R19, R4, RZ ;  /* 0x0000000413120210 */ /* 0x000fc80007f3e0ff */
[----:B------:R-:W-:Y:S02]  /*12d0*/  @P0 LEA.HI.X.SX32 R19, R19, R6, 0x1, P1 ;  /* 0x0000000613130211 */ /* 0x000fe400008f0eff */
[----:B----4-:R-:W-:-:S04]  /*12e0*/  @P0 LEA R16, P1, R18, R16, 0x1 ;  /* 0x0000001012100211 */ /* 0x010fc800078208ff */
[----:B------:R-:W-:-:S05]  /*12f0*/  @P0 LEA.HI.X R17, R18, R17, R19, 0x1, P1 ;  /* 0x0000001112110211 */ /* 0x000fca00008f0c13 */
        /* <DEDUP_REMOVED lines=12> */
[----:B------:R-:W2:Y:S01]  /*13c0*/  LDG.E R20, desc[UR4][R20.64] ;  /* 0x0000000414147981 */ /* 0x000ea2000c1e1900 */
[----:B------:R-:W-:Y:S01]  /*13d0*/  PLOP3.LUT P0, PT, PT, PT, PT, 0x8, 0x0 ;  /* 0x000000000000781c */ /* 0x000fe20003f0e170 */
[----:B------:R-:W-:Y:S02]  /*13e0*/  VIADD R22, R13, 0xfffffffc ;  /* 0xfffffffc0d167836 */ /* 0x000fe40000000000 */
[----:B------:R-:W-:Y:S01]  /*13f0*/  IMAD R23, R12, 0x2, R23 ;  /* 0x000000020c177824 */ /* 0x000fe200078e0217 */
[----:B--2---:R-:W-:-:S13]  /*1400*/  ISETP.NE.AND P1, PT, R20, -0x1, PT ;  /* 0xffffffff1400780c */ /* 0x004fda0003f25270 */
[----:B---3--:R-:W-:Y:S05]  /*1410*/  @!P1 BRA `(.L_x_447) ;  /* 0x0000000000209947 */ /* 0x008fea0003800000 */
[----:B------:R-:W-:Y:S01]  /*1420*/  ULDC UR6, c[0x0][0x248] ;  /* 0x0000920000067ab9 */ /* 0x000fe20000000800 */
[----:B------:R-:W-:Y:S01]  /*1430*/  ULDC.64 UR8, c[0x0][0x220] ;  /* 0x0000880000087ab9 */ /* 0x000fe20000000a00 */
[----:B------:R-:W-:-:S05]  /*1440*/  IMAD R13, R20, UR6, RZ ;  /* 0x00000006140d7c24 */ /* 0x000fca000f8e02ff */
[----:B------:R-:W-:-:S04]  /*1450*/  IADD3 R17, P1, R13, R4, RZ ;  /* 0x000000040d117210 */ /* 0x000fc80007f3e0ff */
[----:B------:R-:W-:Y:S02]  /*1460*/  LEA.HI.X.SX32 R18, R13, R6, 0x1, P1 ;  /* 0x000000060d127211 */ /* 0x000fe400008f0eff */
[----:B------:R-:W-:-:S04]  /*1470*/  LEA R16, P1, R17, UR8, 0x1 ;  /* 0x0000000811107c11 */ /* 0x000fc8000f8208ff */
[----:B------:R-:W-:-:S05]  /*1480*/  LEA.HI.X R17, R17, UR9, R18, 0x1, P1 ;  /* 0x0000000911117c11 */ /* 0x000fca00088f0c12 */
[----:B------:R2:W-:Y:S04]  /*1490*/  STG.E.128 desc[UR4][R16.64], R8 ;  /* 0x0000000810007986 */ /* 0x0005e8000c101d04 */
.L_x_447:
[----:B------:R-:W-:Y:S02]  /*14a0*/  IMAD R23, R12, 0x2, R23 ;  /* 0x000000020c177824 */ /* 0x000fe400078e0217 */
[----:B------:R-:W-:-:S07]  /*14b0*/  VIADD R13, R22, 0xfffffffc ;  /* 0xfffffffc160d7836 */ /* 0x000fce0000000000 */
.L_x_446:
[----:B------:R-:W-:-:S13]  /*14c0*/  ISETP.NE.OR P0, PT, R13, RZ, P0 ;  /* 0x000000ff0d00720c */ /* 0x000fda0000705670 */
[----:B------:R-:W-:Y:S05]  /*14d0*/  @!P0 BRA `(.L_x_441) ;  /* 0x0000000000c08947 */ /* 0x000fea0003800000 */
.L_x_442:
[----:B012---:R-:W-:-:S05]  /*14e0*/  IMAD.WIDE R16, R23, 0x4, R14 ;  /* 0x0000000417107825 */ /* 0x007fca00078e020e */
[----:B------:R-:W2:Y:S02]  /*14f0*/  LDG.E R21, desc[UR4][R16.64] ;  /* 0x0000000410157981 */ /* 0x000ea4000c1e1900 */
[----:B--2---:R-:W-:-:S13]  /*1500*/  ISETP.NE.AND P0, PT, R21, -0x1, PT ;  /* 0xffffffff1500780c */ /* 0x004fda0003f05270 */
[----:B------:R-:W1:Y:S08]  /*1510*/  @P0 LDC R12, c[0x0][0x248] ;  /* 0x00009200ff0c0b82 */ /* 0x000e700000000800 */
[----:B------:R-:W2:Y:S01]  /*1520*/  @P0 LDC.64 R18, c[0x0][0x220] ;  /* 0x00008800ff120b82 */ /* 0x000ea20000000a00 */
[----:B-1----:R-:W-:-:S05]  /*1530*/  @P0 IMAD R21, R21, R12, RZ ;  /* 0x0000000c15150224 */ /* 0x002fca00078e02ff */
[----:B------:R-:W-:-:S04]  /*1540*/  @P0 IADD3 R12, P1, R21, R4, RZ ;  /* 0x00000004150c0210 */ /* 0x000fc80007f3e0ff */
[----:B------:R-:W-:Y:S02]  /*1550*/  @P0 LEA.HI.X.SX32 R21, R21, R6, 0x1, P1 ;  /* 0x0000000615150211 */ /* 0x000fe400008f0eff */
[----:B--2---:R-:W-:-:S04]  /*1560*/  @P0 LEA R18, P1, R12, R18, 0x1 ;  /* 0x000000120c120211 */ /* 0x004fc800078208ff */
[----:B------:R-:W-:Y:S01]  /*1570*/  @P0 LEA.HI.X R19, R12, R19, R21, 0x1, P1 ;  /* 0x000000130c130211 */ /* 0x000fe200008f0c15 */
[----:B0-----:R-:W-:-:S04]  /*1580*/  IMAD.WIDE R20, R7, 0x4, R16 ;  /* 0x0000000407147825 */ /* 0x001fc800078e0210 */
[----:B-----5:R0:W-:Y:S04]  /*1590*/  @P0 STG.E.128 desc[UR4][R18.64], R8 ;  /* 0x0000000812000986 */ /* 0x0201e8000c101d04 */
        /* <DEDUP_REMOVED lines=9> */
[----:B------:R-:W-:-:S04]  /*1630*/  IMAD.WIDE R24, R7, 0x4, R20 ;  /* 0x0000000407187825 */ /* 0x000fc800078e0214 */
[----:B------:R1:W-:Y:S04]  /*1640*/  @P0 STG.E.128 desc[UR4][R16.64], R8 ;  /* 0x0000000810000986 */ /* 0x0003e8000c101d04 */
[----:B------:R-:W2:Y:S02]  /*1650*/  LDG.E R21, desc[UR4][R24.64] ;  /* 0x0000000418157981 */ /* 0x000ea4000c1e1900 */
[----:B--2---:R-:W-:-:S13]  /*1660*/  ISETP.NE.AND P0, PT, R21, -0x1, PT ;  /* 0xffffffff1500780c */ /* 0x004fda0003f05270 */
[----:B------:R-:W2:Y:S08]  /*1670*/  @P0 LDC R12, c[0x0][0x248] ;  /* 0x00009200ff0c0b82 */ /* 0x000eb00000000800 */
[----:B0-----:R-:W0:Y:S01]  /*1680*/  @P0 LDC.64 R18, c[0x0][0x220] ;  /* 0x00008800ff120b82 */ /* 0x001e220000000a00 */
[----:B--2---:R-:W-:-:S05]  /*1690*/  @P0 IMAD R21, R21, R12, RZ ;  /* 0x0000000c15150224 */ /* 0x004fca00078e02ff */
[----:B------:R-:W-:-:S04]  /*16a0*/  @P0 IADD3 R12, P1, R21, R4, RZ ;  /* 0x00000004150c0210 */ /* 0x000fc80007f3e0ff */
[----:B------:R-:W-:Y:S02]  /*16b0*/  @P0 LEA.HI.X.SX32 R21, R21, R6, 0x1, P1 ;  /* 0x0000000615150211 */ /* 0x000fe400008f0eff */
[----:B0-----:R-:W-:-:S04]  /*16c0*/  @P0 LEA R18, P1, R12, R18, 0x1 ;  /* 0x000000120c120211 */ /* 0x001fc800078208ff */
[----:B------:R-:W-:Y:S01]  /*16d0*/  @P0 LEA.HI.X R19, R12, R19, R21, 0x1, P1 ;  /* 0x000000130c130211 */ /* 0x000fe200008f0c15 */
[----:B------:R-:W-:-:S04]  /*16e0*/  IMAD.WIDE R20, R7, 0x4, R24 ;  /* 0x0000000407147825 */ /* 0x000fc800078e0218 */
[----:B------:R1:W-:Y:S04]  /*16f0*/  @P0 STG.E.128 desc[UR4][R18.64], R8 ;  /* 0x0000000812000986 */ /* 0x0003e8000c101d04 */
[----:B------:R-:W2:Y:S01]  /*1700*/  LDG.E R20, desc[UR4][R20.64] ;  /* 0x0000000414147981 */ /* 0x000ea2000c1e1900 */
[----:B------:R-:W-:Y:S02]  /*1710*/  VIADD R13, R13, 0xfffffffc ;  /* 0xfffffffc0d0d7836 */ /* 0x000fe40000000000 */
[----:B------:R-:W-:-:S03]  /*1720*/  IMAD R12, R7, 0x2, R23 ;  /* 0x00000002070c7824 */ /* 0x000fc600078e0217 */
[----:B------:R-:W-:Y:S02]  /*1730*/  ISETP.NE.AND P0, PT, R13, RZ, PT ;  /* 0x000000ff0d00720c */ /* 0x000fe40003f05270 */
[----:B--2---:R-:W-:-:S13]  /*1740*/  ISETP.NE.AND P1, PT, R20, -0x1, PT ;  /* 0xffffffff1400780c */ /* 0x004fda0003f25270 */
[----:B-1----:R-:W-:Y:S05]  /*1750*/  @!P1 BRA `(.L_x_448) ;  /* 0x0000000000189947 */ /* 0x002fea0003800000 */
[----:B------:R-:W-:-:S05]  /*1760*/  IMAD R17, R20, UR12, RZ ;  /* 0x0000000c14117c24 */ /* 0x000fca000f8e02ff */
[----:B------:R-:W-:-:S04]  /*1770*/  IADD3 R18, P1, R17, R4, RZ ;  /* 0x0000000411127210 */ /* 0x000fc80007f3e0ff */
[----:B------:R-:W-:Y:S02]  /*1780*/  LEA.HI.X.SX32 R17, R17, R6, 0x1, P1 ;  /* 0x0000000611117211 */ /* 0x000fe400008f0eff */
[----:B------:R-:W-:-:S04]  /*1790*/  LEA R16, P1, R18, UR14, 0x1 ;  /* 0x0000000e12107c11 */ /* 0x000fc8000f8208ff */
[----:B------:R-:W-:-:S05]  /*17a0*/  LEA.HI.X R17, R18, UR15, R17, 0x1, P1 ;  /* 0x0000000f12117c11 */ /* 0x000fca00088f0c11 */
[----:B------:R0:W-:Y:S04]  /*17b0*/  STG.E.128 desc[UR4][R16.64], R8 ;  /* 0x0000000810007986 */ /* 0x0001e8000c101d04 */
.L_x_448:
[----:B------:R-:W-:Y:S01]  /*17c0*/  IMAD R23, R7, 0x2, R12 ;  /* 0x0000000207177824 */ /* 0x000fe200078e020c */
[----:B------:R-:W-:Y:S06]  /*17d0*/  @P0 BRA `(.L_x_442) ;  /* 0xfffffffc00400947 */ /* 0x000fec000383ffff */
.L_x_441:
[----:B------:R-:W-:-:S13]  /*17e0*/  ISETP.NE.AND P0, PT, R3, RZ, PT ;  /* 0x000000ff0300720c */ /* 0x000fda0003f05270 */
[----:B------:R-:W-:Y:S05]  /*17f0*/  @!P0 BRA `(.L_x_449) ;  /* 0x0000000000b08947 */ /* 0x000fea0003800000 */
[----:B------:R-:W3:Y:S02]  /*1800*/  LDC.64 R12, c[0x0][0x238] ;  /* 0x00008e00ff0c7b82 */ /* 0x000ee40000000a00 */
[----:B---3--:R-:W-:-:S05]  /*1810*/  IMAD.WIDE R12, R23, 0x4, R12 ;  /* 0x00000004170c7825 */ /* 0x008fca00078e020c */
[----:B0-----:R-:W3:Y:S01]  /*1820*/  LDG.E R7, desc[UR4][R12.64] ;  /* 0x000000040c077981 */ /* 0x001ee2000c1e1900 */
[----:B------:R-:W-:Y:S02]  /*1830*/  ISETP.NE.AND P0, PT, R3, 0x1, PT ;  /* 0x000000010300780c */ /* 0x000fe40003f05270 */
[----:B---3--:R-:W-:-:S13]  /*1840*/  ISETP.NE.AND P1, PT, R7, -0x1, PT ;  /* 0xffffffff0700780c */ /* 0x008fda0003f25270 */
[----:B------:R-:W-:Y:S05]  /*1850*/  @!P1 BRA `(.L_x_450) ;  /* 0x0000000000209947 */ /* 0x000fea0003800000 */
[----:B------:R-:W-:Y:S01]  /*1860*/  ULDC UR6, c[0x0][0x248] ;  /* 0x0000920000067ab9 */ /* 0x000fe20000000800 */
[----:B------:R-:W-:Y:S01]  /*1870*/  ULDC.64 UR8, c[0x0][0x220] ;  /* 0x0000880000087ab9 */ /* 0x000fe20000000a00 */
[----:B------:R-:W-:-:S05]  /*1880*/  IMAD R7, R7, UR6, RZ ;  /* 0x0000000607077c24 */ /* 0x000fca000f8e02ff */
[----:B-1----:R-:W-:-:S04]  /*1890*/  IADD3 R15, P1, R7, R4, RZ ;  /* 0x00000004070f7210 */ /* 0x002fc80007f3e0ff */
[----:B--2---:R-:W-:Y:S02]  /*18a0*/  LEA.HI.X.SX32 R16, R7, R6, 0x1, P1 ;  /* 0x0000000607107211 */ /* 0x004fe400008f0eff */
[----:B------:R-:W-:-:S04]  /*18b0*/  LEA R14, P1, R15, UR8, 0x1 ;  /* 0x000000080f0e7c11 */ /* 0x000fc8000f8208ff */
[----:B------:R-:W-:-:S05]  /*18c0*/  LEA.HI.X R15, R15, UR9, R16, 0x1, P1 ;  /* 0x000000090f0f7c11 */ /* 0x000fca00088f0c10 */
[----:B-----5:R0:W-:Y:S04]  /*18d0*/  STG.E.128 desc[UR4][R14.64], R8 ;  /* 0x000000080e007986 */ /* 0x0201e8000c101d04 */
.L_x_450:
[----:B------:R-:W-:Y:S05]  /*18e0*/  @!P0 BRA `(.L_x_449) ;  /* 0x0000000000748947 */ /* 0x000fea0003800000 */
[----:B--2---:R-:W2:Y:S02]  /*18f0*/  LDC R17, c[0x0][0x240] ;  /* 0x00009000ff117b82 */ /* 0x004ea40000000800 */
[----:B--2---:R-:W-:-:S05]  /*1900*/  IMAD.WIDE R12, R17, 0x4, R12 ;  /* 0x00000004110c7825 */ /* 0x004fca00078e020c */
[----:B------:R-:W2:Y:S01]  /*1910*/  LDG.E R7, desc[UR4][R12.64] ;  /* 0x000000040c077981 */ /* 0x000ea2000c1e1900 */
[----:B------:R-:W-:Y:S02]  /*1920*/  ISETP.NE.AND P0, PT, R3, 0x2, PT ;  /* 0x000000020300780c */ /* 0x000fe40003f05270 */
[----:B--2---:R-:W-:-:S13]  /*1930*/  ISETP.NE.AND P1, PT, R7, -0x1, PT ;  /* 0xffffffff0700780c */ /* 0x004fda0003f25270 */
[----:B------:R-:W-:Y:S05]  /*1940*/  @!P1 BRA `(.L_x_451) ;  /* 0x0000000000209947 */ /* 0x000fea0003800000 */
[----:B------:R-:W-:Y:S01]  /*1950*/  ULDC UR6, c[0x0][0x248] ;  /* 0x0000920000067ab9 */ /* 0x000fe20000000800 */
[----:B------:R-:W-:Y:S01]  /*1960*/  ULDC.64 UR8, c[0x0][0x220] ;  /* 0x0000880000087ab9 */ /* 0x000fe20000000a00 */
[----:B------:R-:W-:-:S05]  /*1970*/  IMAD R7, R7, UR6, RZ ;  /* 0x0000000607077c24 */ /* 0x000fca000f8e02ff */
[----:B01----:R-:W-:-:S04]  /*1980*/  IADD3 R15, P1, R7, R4, RZ ;  /* 0x00000004070f7210 */ /* 0x003fc80007f3e0ff */
[----:B------:R-:W-:Y:S02]  /*1990*/  LEA.HI.X.SX32 R16, R7, R6, 0x1, P1 ;  /* 0x0000000607107211 */ /* 0x000fe400008f0eff */
[----:B------:R-:W-:-:S04]  /*19a0*/  LEA R14, P1, R15, UR8, 0x1 ;  /* 0x000000080f0e7c11 */ /* 0x000fc8000f8208ff */
[----:B------:R-:W-:-:S05]  /*19b0*/  LEA.HI.X R15, R15, UR9, R16, 0x1, P1 ;  /* 0x000000090f0f7c11 */ /* 0x000fca00088f0c10 */
[----:B-----5:R2:W-:Y:S04]  /*19c0*/  STG.E.128 desc[UR4][R14.64], R8 ;  /* 0x000000080e007986 */ /* 0x0205e8000c101d04 */
.L_x_451:
[----:B------:R-:W-:Y:S01]  /*19d0*/  SHF.R.S32.HI R7, RZ, 0x1f, R17 ;  /* 0x0000001fff077819 */ /* 0x000fe20000011411 */
[----:B------:R-:W-:Y:S06]  /*19e0*/  @!P0 BRA `(.L_x_449) ;  /* 0x0000000000348947 */ /* 0x000fec0003800000 */
[----:B------:R-:W-:-:S04]  /*19f0*/  LEA R12, P0, R17, R12, 0x2 ;  /* 0x0000000c110c7211 */ /* 0x000fc800078010ff */
[----:B------:R-:W-:-:S05]  /*1a00*/  LEA.HI.X R13, R17, R13, R7, 0x2, P0 ;  /* 0x0000000d110d7211 */ /* 0x000fca00000f1407 */
[----:B------:R-:W3:Y:S02]  /*1a10*/  LDG.E R12, desc[UR4][R12.64] ;  /* 0x000000040c0c7981 */ /* 0x000ee4000c1e1900 */
[----:B---3--:R-:W-:-:S13]  /*1a20*/  ISETP.NE.AND P0, PT, R12, -0x1, PT ;  /* 0xffffffff0c00780c */ /* 0x008fda0003f05270 */
[----:B------:R-:W-:Y:S05]  /*1a30*/  @!P0 BRA `(.L_x_449) ;  /* 0x0000000000208947 */ /* 0x000fea0003800000 */
[----:B------:R-:W-:Y:S01]  /*1a40*/  ULDC UR6, c[0x0][0x248] ;  /* 0x0000920000067ab9 */ /* 0x000fe20000000800 */
[----:B------:R-:W-:Y:S01]  /*1a50*/  ULDC.64 UR8, c[0x0][0x220] ;  /* 0x0000880000087ab9 */ /* 0x000fe20000000a00 */
[----:B------:R-:W-:-:S05]  /*1a60*/  IMAD R7, R12, UR6, RZ ;  /* 0x000000060c077c24 */ /* 0x000fca000f8e02ff */
[----:B------:R-:W-:-:S04]  /*1a70*/  IADD3 R12, P0, R7, R4, RZ ;  /* 0x00000004070c7210 */ /* 0x000fc80007f1e0ff */
[----:B------:R-:W-:Y:S02]  /*1a80*/  LEA.HI.X.SX32 R7, R7, R6, 0x1, P0 ;  /* 0x0000000607077211 */ /* 0x000fe400000f0eff */
[----:B------:R-:W-:-:S04]  /*1a90*/  LEA R6, P0, R12, UR8, 0x1 ;  /* 0x000000080c067c11 */ /* 0x000fc8000f8008ff */
[----:B------:R-:W-:-:S05]  /*1aa0*/  LEA.HI.X R7, R12, UR9, R7, 0x1, P0 ;  /* 0x000000090c077c11 */ /* 0x000fca00080f0c07 */
[----:B-----5:R3:W-:Y:S04]  /*1ab0*/  STG.E.128 desc[UR4][R6.64], R8 ;  /* 0x0000000806007986 */ /* 0x0207e8000c101d04 */
.L_x_449:
[----:B0--3--:R-:W0:Y:S01]  /*1ac0*/  LDC R7, c[0x0][RZ] ;  /* 0x00000000ff077b82 */ /* 0x009e220000000800 */
[----:B------:R-:W-:Y:S01]  /*1ad0*/  ULDC UR6, c[0x0][0x248] ;  /* 0x0000920000067ab9 */ /* 0x000fe20000000800 */
[----:B0-----:R-:W-:-:S05]  /*1ae0*/  IMAD R4, R7, 0x8, R4 ;  /* 0x0000000807047824 */ /* 0x001fca00078e0204 */
[----:B------:R-:W-:-:S13]  /*1af0*/  ISETP.GE.AND P0, PT, R4, UR6, PT ;  /* 0x0000000604007c0c */ /* 0x000fda000bf06270 */
[----:B------:R-:W-:Y:S05]  /*1b00*/  @!P0 BRA `(.L_x_452) ;  /* 0xffffffe4008c8947 */ /* 0x000fea000383ffff */
[----:B------:R-:W-:Y:S05]  /*1b10*/  EXIT ;  /* 0x000000000000794d */ /* 0x000fea0003800000 */
.L_x_453:
        /* <DEDUP_REMOVED lines=14> */
.L_x_815:


//--------------------- .text._Z18moe_permute_kernelI6__halfS0_Li128ELb1EEvPKT_S3_PS1_PKfPfPKiiii --------------------------
	.section	.text._Z18moe_permute_kernelI6__halfS0_Li128ELb1EEvPKT_S3_PS1_PKfPfPKiiii,"ax",@progbits
	.align	128
        .global         _Z18moe_permute_kernelI6__halfS0_Li128ELb1EEvPKT_S3_PS1_PKfPfPKiiii
        .type           _Z18moe_permute_kernelI6__halfS0_Li128ELb1EEvPKT_S3_PS1_PKfPfPKiiii,@function
        .size           _Z18moe_permute_kernelI6__halfS0_Li128ELb1EEvPKT_S3_PS1_PKfPfPKiiii,(.L_x_816 - _Z18moe_permute_kernelI6__halfS0_Li128ELb1EEvPKT_S3_PS1_PKfPfPKiiii)
        .other          _Z18moe_permute_kernelI6__halfS0_Li128ELb1EEvPKT_S3_PS1_PKfPfPKiiii,@"STO_CUDA_ENTRY STV_DEFAULT"
_Z18moe_permute_kernelI6__halfS0_Li128ELb1EEvPKT_S3_PS1_PKfPfPKiiii:
.text._Z18moe_permute_kernelI6__halfS0_Li128ELb1EEvPKT_S3_PS1_PKfPfPKiiii:
        /* <DEDUP_REMOVED lines=47> */
.L_x_456:
[----:B-1----:R-:W-:-:S04]  /*02f0*/  IMAD R5, R3, UR8, R2 ;  /* 0x0000000803057c24 */ /* 0x002fc8000f8e0202 */
[----:B---3--:R-:W-:-:S06]  /*0300*/  IMAD.WIDE R4, R5, 0x4, R6 ;  /* 0x0000000405047825 */ /* 0x008fcc00078e0206 */
[----:B------:R-:W3:Y:S01]  /*0310*/  LDG.E R4, desc[UR6][R4.64] ;  /* 0x0000000604047981 */ /* 0x000ee2000c1e1900 */
[----:B------:R-:W-:Y:S01]  /*0320*/  LEA R8, R2, R9, 0x1 ;  /* 0x0000000902087211 */ /* 0x000fe200078e08ff */
[----:B--2---:R-:W-:-:S05]  /*0330*/  IMAD.IADD R2, R11, 0x1, R2 ;  /* 0x000000010b027824 */ /* 0x004fca00078e0202 */
[----:B------:R-:W-:Y:S02]  /*0340*/  ISETP.GE.AND P0, PT, R2, R3, PT ;  /* 0x000000030200720c */ /* 0x000fe40003f06270 */
[----:B---3--:R-:W-:-:S05]  /*0350*/  F2FP.F16.F32.PACK_AB R5, RZ, R4 ;  /* 0x00000004ff05723e */ /* 0x008fca00000000ff */
[----:B------:R1:W-:Y:S06]  /*0360*/  STS.U16 [R8], R5 ;  /* 0x0000000508007388 */ /* 0x0003ec0000000400 */
[----:B------:R-:W-:Y:S05]  /*0370*/  @!P0 BRA `(.L_x_456) ;  /* 0xfffffffc00dc8947 */ /* 0x000fea000383ffff */
.L_x_455:
[----:B------:R-:W-:Y:S05]  /*0380*/  BSYNC B0 ;  /* 0x0000000000007941 */ /* 0x000fea0003800000 */
.L_x_454:
        /* <DEDUP_REMOVED lines=12> */
.L_x_468:
[----:B-1-3--:R-:W3:Y:S01]  /*0450*/  LDC R2, c[0x0][0x248] ;  /* 0x00009200ff027b82 */ /* 0x00aee20000000800 */
[----:B------:R-:W-:Y:S01]  /*0460*/  ULDC.64 UR4, c[0x0][0x210] ;  /* 0x0000840000047ab9 */ /* 0x000fe20000000a00 */
[----:B---34-:R-:W-:Y:S01]  /*0470*/  IMAD R4, R2, UR8, RZ ;  /* 0x0000000802047c24 */ /* 0x018fe2000f8e02ff */
[----:B------:R-:W-:-:S04]  /*0480*/  SHF.R.S32.HI R2, RZ, 0x1f, R7 ;  /* 0x0000001fff027819 */ /* 0x000fc80000011407 */
[----:B------:R-:W-:-:S04]  /*0490*/  IADD3 R3, P0, R4, R7, RZ ;  /* 0x0000000704037210 */ /* 0x000fc80007f1e0ff */
[----:B------:R-:W-:Y:S02]  /*04a0*/  LEA.HI.X.SX32 R4, R4, R2, 0x1, P0 ;  /* 0x0000000204047211 */ /* 0x000fe400000f0eff */
[----:B-1---5:R-:W-:Y:S01]  /*04b0*/  LEA R8, P0, R3, UR4, 0x1 ;  /* 0x0000000403087c11 */ /* 0x022fe2000f8008ff */
[----:B------:R-:W-:-:S03]  /*04c0*/  ULDC UR4, c[0x0][0x244] ;  /* 0x0000910000047ab9 */ /* 0x000fc60000000800 */
[----:B------:R-:W-:-:S06]  /*04d0*/  LEA.HI.X R9, R3, UR5, R4, 0x1, P0 ;  /* 0x0000000503097c11 */ /* 0x000fcc00080f0c04 */
[----:B------:R-:W5:Y:S01]  /*04e0*/  LDG.E.LU.128 R8, desc[UR6][R8.64] ;  /* 0x0000000608087981 */ /* 0x000f62000c3e1d00 */
[----:B------:R-:W-:Y:S01]  /*04f0*/  IADD3 R3, RZ, -UR4, RZ ;  /* 0x80000004ff037c10 */ /* 0x000fe2000fffe0ff */
[----:B------:R-:W-:Y:S02]  /*0500*/  IMAD.MOV.U32 R20, RZ, RZ, RZ ;  /* 0x000000ffff147224 */ /* 0x000fe400078e00ff */
[----:B------:R-:W-:Y:S01]  /*0510*/  IMAD.U32 R6, RZ, RZ, UR8 ;  /* 0x00000008ff067e24 */ /* 0x000fe2000f8e00ff */
[----:B------:R-:W-:-:S04]  /*0520*/  VIMNMX.U32 R3, R3, -0x80, !PT ;  /* 0xffffff8003037848 */ /* 0x000fc80007fe0000 */
[----:B------:R-:W-:-:S13]  /*0530*/  ISETP.GT.U32.AND P0, PT, R3, -0x4, PT ;  /* 0xfffffffc0300780c */ /* 0x000fda0003f04070 */
[----:B------:R-:W-:Y:S05]  /*0540*/  @P0 BRA `(.L_x_459) ;  /* 0x0000000800f00947 */ /* 0x000fea0003800000 */
[----:B------:R-:W1:Y:S01]  /*0550*/  S2R R4, SR_CgaCtaId ;  /* 0x0000000000047919 */ /* 0x000e620000008800 */
[----:B------:R-:W-:Y:S01]  /*0560*/  IADD3 R5, -R3, RZ, RZ ;  /* 0x000000ff03057210 */ /* 0x000fe20007ffe1ff */
[----:B------:R-:W-:Y:S01]  /*0570*/  IMAD.MOV.U32 R20, RZ, RZ, RZ ;  /* 0x000000ffff147224 */ /* 0x000fe200078e00ff */
[----:B------:R-:W-:Y:S02]  /*0580*/  MOV R3, 0x400 ;  /* 0x0000040000037802 */ /* 0x000fe40000000f00 */
[----:B------:R-:W-:-:S05]  /*0590*/  LOP3.LUT R6, R5, 0x3, RZ, 0xc0, !PT ;  /* 0x0000000305067812 */ /* 0x000fca00078ec0ff */
[----:B------:R-:W-:Y:S01]  /*05a0*/  IMAD.IADD R5, R5, 0x1, -R6 ;  /* 0x0000000105057824 */ /* 0x000fe200078e0a06 */
[----:B------:R-:W-:Y:S02]  /*05b0*/  MOV R6, UR8 ;  /* 0x0000000800067c02 */ /* 0x000fe40008000f00 */
[----:B-1----:R-:W-:-:S07]  /*05c0*/  LEA R3, R4, R3, 0x18 ;  /* 0x0000000304037211 */ /* 0x002fce00078ec0ff */
.L_x_464:
[----:B-1----:R-:W1:Y:S02]  /*05d0*/  LDC.64 R22, c[0x0][0x238] ;  /* 0x00008e00ff167b82 */ /* 0x002e640000000a00 */
[----:B-1----:R-:W-:-:S05]  /*05e0*/  IMAD.WIDE R22, R6, 0x4, R22 ;  /* 0x0000000406167825 */ /* 0x002fca00078e0216 */
[----:B---3--:R-:W3:Y:S01]  /*05f0*/  LDG.E R13, desc[UR6][R22.64] ;  /* 0x00000006160d7981 */ /* 0x008ee2000c1e1900 */
[C---:B------:R-:W-:Y:S01]  /*0600*/  IMAD R26, R20.reuse, 0x2, R3 ;  /* 0x00000002141a7824 */ /* 0x040fe200078e0203 */
[----:B--2-4-:R-:W-:Y:S02]  /*0610*/  LEA R4, R20, R1, 0x2 ;  /* 0x0000000114047211 */ /* 0x014fe400078e10ff */
        /* <DEDUP_REMOVED lines=13> */
[-C--:B-1---5:R-:W-:Y:S02]  /*06f0*/  HMUL2 R15, R11, R12.reuse.H0_H0 ;  /* 0x2000000c0b0f7232 */ /* 0x0a2fe40000000000 */
[----:B------:R-:W-:-:S02]  /*0700*/  HMUL2 R14, R10, R12.H0_H0 ;  /* 0x2000000c0a0e7232 */ /* 0x000fc40000000000 */
[-C--:B------:R-:W-:Y:S02]  /*0710*/  HMUL2 R13, R9, R12.reuse.H0_H0 ;  /* 0x2000000c090d7232 */ /* 0x080fe40000000000 */
[----:B------:R-:W-:-:S05]  /*0720*/  HMUL2 R12, R8, R12.H0_H0 ;  /* 0x2000000c080c7232 */ /* 0x000fca0000000000 */
[----:B------:R1:W-:Y:S04]  /*0730*/  STG.E.128 desc[UR6][R24.64], R12 ;  /* 0x0000000c18007986 */ /* 0x0003e8000c101d06 */
[----:B------:R-:W4:Y:S02]  /*0740*/  LDG.E.LU.128 R16, desc[UR6][R16.64] ;  /* 0x0000000610107981 */ /* 0x000f24000c3e1d00 */
[----:B----4-:R-:W-:Y:S01]  /*0750*/  HFMA2.MMA R21, R8, R16, -RZ ;  /* 0x0000001008157235 */ /* 0x010fe200001000ff */
[----:B------:R-:W-:Y:S01]  /*0760*/  HMUL2 R17, R9, R17 ;  /* 0x0000001109117232 */ /* 0x000fe20000000000 */
[----:B------:R-:W-:-:S08]  /*0770*/  HFMA2.MMA R18, R10, R18, -RZ ;  /* 0x000000120a127235 */ /* 0x000fd000001000ff */
[--C-:B------:R-:W-:Y:S02]  /*0780*/  HADD2.F32 R27, -RZ, R21.reuse.H0_H0 ;  /* 0x20000015ff1b7230 */ /* 0x100fe40000004100 */
[----:B------:R-:W-:-:S03]  /*0790*/  HADD2.F32 R21, -RZ, R21.H1_H1 ;  /* 0x30000015ff157230 */ /* 0x000fc60000004100 */
[----:B---3--:R-:W-:Y:S01]  /*07a0*/  FADD R27, R27, R28 ;  /* 0x0000001c1b1b7221 */ /* 0x008fe20000000000 */
[----:B------:R-:W-:-:S03]  /*07b0*/  HADD2.F32 R28, -RZ, R17.H0_H0 ;  /* 0x20000011ff1c7230 */ /* 0x000fc60000004100 */
[----:B------:R-:W-:Y:S01]  /*07c0*/  FADD R21, R27, R21 ;  /* 0x000000151b157221 */ /* 0x000fe20000000000 */
[----:B-1----:R-:W-:-:S03]  /*07d0*/  HADD2.F32 R12, -RZ, R17.H1_H1 ;  /* 0x30000011ff0c7230 */ /* 0x002fc60000004100 */
[----:B------:R-:W-:Y:S01]  /*07e0*/  FADD R21, R21, R28 ;  /* 0x0000001c15157221 */ /* 0x000fe20000000000 */
[--C-:B------:R-:W-:Y:S02]  /*07f0*/  HADD2.F32 R13, -RZ, R18.reuse.H0_H0 ;  /* 0x20000012ff0d7230 */ /* 0x100fe40000004100 */
[----:B------:R-:W-:Y:S02]  /*0800*/  HMUL2 R19, R11, R19 ;  /* 0x000000130b137232 */ /* 0x000fe40000000000 */
[----:B------:R-:W-:Y:S01]  /*0810*/  FADD R12, R21, R12 ;  /* 0x0000000c150c7221 */ /* 0x000fe20000000000 */
[----:B------:R-:W-:-:S03]  /*0820*/  HADD2.F32 R15, -RZ, R18.H1_H1 ;  /* 0x30000012ff0f7230 */ /* 0x000fc60000004100 */
[----:B------:R-:W-:Y:S01]  /*0830*/  FADD R12, R12, R13 ;  /* 0x0000000d0c0c7221 */ /* 0x000fe20000000000 */
[----:B------:R-:W-:-:S03]  /*0840*/  HADD2.F32 R13, -RZ, R19.H0_H0 ;  /* 0x20000013ff0d7230 */ /* 0x000fc60000004100 */
[----:B------:R-:W-:Y:S01]  /*0850*/  FADD R12, R12, R15 ;  /* 0x0000000f0c0c7221 */ /* 0x000fe20000000000 */
[----:B------:R-:W-:-:S03]  /*0860*/  HADD2.F32 R19, -RZ, R19.H1_H1 ;  /* 0x30000013ff137230 */ /* 0x000fc60000004100 */
[----:B------:R-:W-:-:S04]  /*0870*/  FADD R12, R12, R13 ;  /* 0x0000000d0c0c7221 */ /* 0x000fc80000000000 */
[----:B------:R-:W-:-:S05]  /*0880*/  FADD R19, R12, R19 ;  /* 0x000000130c137221 */ /* 0x000fca0000000000 */
[----:B------:R1:W-:Y:S02]  /*0890*/  STL [R4], R19 ;  /* 0x0000001304007387 */ /* 0x0003e40000100800 */
.L_x_460:
[----:B------:R-:W3:Y:S02]  /*08a0*/  LDC R21, c[0x0][0x240] ;  /* 0x00009000ff157b82 */ /* 0x000ee40000000800 */
[----:B---3--:R-:W-:-:S05]  /*08b0*/  IMAD.WIDE R12, R21, 0x4, R22 ;  /* 0x00000004150c7825 */ /* 0x008fca00078e0216 */
[----:B------:R-:W3:Y:S01]  /*08c0*/  LDG.E R14, desc[UR6][R12.64] ;  /* 0x000000060c0e7981 */ /* 0x000ee2000c1e1900 */
[----:B------:R-:W-:Y:S01]  /*08d0*/  IMAD.WIDE R22, R21, 0x4, R12 ;  /* 0x0000000415167825 */ /* 0x000fe200078e020c */
[----:B---3--:R-:W-:-:S13]  /*08e0*/  ISETP.NE.AND P0, PT, R14, -0x1, PT ;  /* 0xffffffff0e00780c */ /* 0x008fda0003f05270 */
[----:B------:R-:W-:Y:S05]  /*08f0*/  @!P0 BRA `(.L_x_461) ;  /* 0x0000000000988947 */ /* 0x000fea0003800000 */
[----:B------:R-:W3:Y:S01]  /*0900*/  LDS.U16 R12, [R26+0x2] ;  /* 0x000002001a0c7984 */ /* 0x000ee20000000400 */
[----:B------:R-:W-:-:S03]  /*0910*/  IMAD R13, R14, UR9, RZ ;  /* 0x000000090e0d7c24 */ /* 0x000fc6000f8e02ff */
[----:B------:R-:W4:Y:S02]  /*0920*/  LDL R29, [R4+0x4] ;  /* 0x00000400041d7983 */ /* 0x000f240000100800 */
        /* <DEDUP_REMOVED lines=8> */
[-C--:B---3-5:R-:W-:Y:S02]  /*09b0*/  HMUL2 R15, R11, R12.reuse.H0_H0 ;  /* 0x2000000c0b0f7232 */ /* 0x0a8fe40000000000 */
[-C--:B------:R-:W-:Y:S02]  /*09c0*/  HMUL2 R14, R10, R12.reuse.H0_H0 ;  /* 0x2000000c0a0e7232 */ /* 0x080fe40000000000 */
[-C--:B------:R-:W-:Y:S02]  /*09d0*/  HMUL2 R13, R9, R12.reuse.H0_H0 ;  /* 0x2000000c090d7232 */ /* 0x080fe40000000000 */
[----:B------:R-:W-:-:S05]  /*09e0*/  HMUL2 R12, R8, R12.H0_H0 ;  /* 0x2000000c080c7232 */ /* 0x000fca0000000000 */
[----:B------:R3:W-:Y:S04]  /*09f0*/  STG.E.128 desc[UR6][R24.64], R12 ;  /* 0x0000000c18007986 */ /* 0x0007e8000c101d06 */
[----:B-1----:R-:W3:Y:S02]  /*0a00*/  LDG.E.LU.128 R16, desc[UR6][R16.64] ;  /* 0x0000000610107981 */ /* 0x002ee4000c3e1d00 */
[----:B---3--:R-:W-:Y:S01]  /*0a10*/  HFMA2.MMA R25, R8, R16, -RZ ;  /* 0x0000001008197235 */ /* 0x008fe200001000ff */
[----:B------:R-:W-:Y:S01]  /*0a20*/  HMUL2 R17, R9, R17 ;  /* 0x0000001109117232 */ /* 0x000fe20000000000 */
[----:B------:R-:W-:-:S08]  /*0a30*/  HFMA2.MMA R18, R10, R18, -RZ ;  /* 0x000000120a127235 */ /* 0x000fd000001000ff */
[--C-:B------:R-:W-:Y:S02]  /*0a40*/  HADD2.F32 R26, -RZ, R25.reuse.H0_H0 ;  /* 0x20000019ff1a7230 */ /* 0x100fe40000004100 */
[----:B------:R-:W-:-:S03]  /*0a50*/  HADD2.F32 R27, -RZ, R25.H1_H1 ;  /* 0x30000019ff1b7230 */ /* 0x000fc60000004100 */
[----:B----4-:R-:W-:Y:S01]  /*0a60*/  FADD R26, R26, R29 ;  /* 0x0000001d1a1a7221 */ /* 0x010fe20000000000 */
[----:B------:R-:W-:-:S03]  /*0a70*/  HADD2.F32 R29, -RZ, R17.H0_H0 ;  /* 0x20000011ff1d7230 */ /* 0x000fc60000004100 */
[----:B------:R-:W-:Y:S01]  /*0a80*/  FADD R26, R26, R27 ;  /* 0x0000001b1a1a7221 */ /* 0x000fe20000000000 */
[----:B------:R-:W-:-:S03]  /*0a90*/  HADD2.F32 R13, -RZ, R17.H1_H1 ;  /* 0x30000011ff0d7230 */ /* 0x000fc60000004100 */
        /* <DEDUP_REMOVED lines=11> */
[----:B------:R3:W-:Y:S02]  /*0b50*/  STL [R4+0x4], R19 ;  /* 0x0000041304007387 */ /* 0x0007e40000100800 */
.L_x_461:
[----:B------:R-:W4:Y:S01]  /*0b60*/  LDG.E R13, desc[UR6][R22.64] ;  /* 0x00000006160d7981 */ /* 0x000f22000c1e1900 */
[----:B------:R-:W-:Y:S01]  /*0b70*/  IMAD.WIDE R24, R21, 0x4, R22 ;  /* 0x0000000415187825 */ /* 0x000fe200078e0216 */
[----:B----4-:R-:W-:-:S13]  /*0b80*/  ISETP.NE.AND P0, PT, R13, -0x1, PT ;  /* 0xffffffff0d00780c */ /* 0x010fda0003f05270 */
[----:B------:R-:W-:Y:S05]  /*0b90*/  @!P0 BRA `(.L_x_462) ;  /* 0x00000000009c8947 */ /* 0x000fea0003800000 */
[----:B------:R-:W-:Y:S01]  /*0ba0*/  IMAD R12, R20, 0x2, R3 ;  /* 0x00000002140c7824 */ /* 0x000fe200078e0203 */
[----:B------:R-:W4:Y:S01]  /*0bb0*/  LDL R29, [R4+0x8] ;  /* 0x00000800041d7983 */ /* 0x000f220000100800 */
[----:B------:R-:W-:-:S04]  /*0bc0*/  IMAD R13, R13, UR9, RZ ;  /* 0x000000090d0d7c24 */ /* 0x000fc8000f8e02ff */
[----:B------:R-:W0:Y:S01]  /*0bd0*/  LDS.U16 R12, [R12+0x4] ;  /* 0x000004000c0c7984 */ /* 0x000e220000000400 */
        /* <DEDUP_REMOVED lines=8> */
[-C--:B0----5:R-:W-:Y:S02]  /*0c60*/  HMUL2 R15, R11, R12.reuse.H0_H0 ;  /* 0x2000000c0b0f7232 */ /* 0x0a1fe40000000000 */
[-C--:B------:R-:W-:Y:S02]  /*0c70*/  HMUL2 R14, R10, R12.reuse.H0_H0 ;  /* 0x2000000c0a0e7232 */ /* 0x080fe40000000000 */
[-C--:B------:R-:W-:Y:S02]  /*0c80*/  HMUL2 R13, R9, R12.reuse.H0_H0 ;  /* 0x2000000c090d7232 */ /* 0x080fe40000000000 */
[----:B------:R-:W-:-:S05]  /*0c90*/  HMUL2 R12, R8, R12.H0_H0 ;  /* 0x2000000c080c7232 */ /* 0x000fca0000000000 */
[----:B------:R0:W-:Y:S04]  /*0ca0*/  STG.E.128 desc[UR6][R22.64], R12 ;  /* 0x0000000c16007986 */ /* 0x0001e8000c101d06 */
[----:B-1-3--:R-:W0:Y:S02]  /*0cb0*/  LDG.E.LU.128 R16, desc[UR6][R16.64] ;  /* 0x0000000610107981 */ /* 0x00ae24000c3e1d00 */
[----:B0-----:R-:W-:Y:S01]  /*0cc0*/  HFMA2.MMA R23, R8, R16, -RZ ;  /* 0x0000001008177235 */ /* 0x001fe200001000ff */
        /* <DEDUP_REMOVED lines=20> */
.L_x_462:
[----:B------:R-:W2:Y:S01]  /*0e10*/  LDG.E R24, desc[UR6][R24.64] ;  /* 0x0000000618187981 */ /* 0x000ea2000c1e1900 */
[----:B------:R-:W-:Y:S01]  /*0e20*/  VIADD R5, R5, 0xfffffffc ;  /* 0xfffffffc05057836 */ /* 0x000fe20000000000 */
[----:B------:R-:W-:-:S04]  /*0e30*/  LEA R6, R21, R6, 0x1 ;  /* 0x0000000615067211 */ /* 0x000fc800078e08ff */
[----:B------:R-:W-:Y:S01]  /*0e40*/  ISETP.NE.AND P0, PT, R5, RZ, PT ;  /* 0x000000ff0500720c */ /* 0x000fe20003f05270 */
[----:B------:R-:W-:Y:S01]  /*0e50*/  IMAD R6, R21, 0x2, R6 ;  /* 0x0000000215067824 */ /* 0x000fe200078e0206 */
[----:B--2---:R-:W-:-:S13]  /*0e60*/  ISETP.NE.AND P1, PT, R24, -0x1, PT ;  /* 0xffffffff1800780c */ /* 0x004fda0003f25270 */
[----:B------:R-:W-:Y:S05]  /*0e70*/  @!P1 BRA `(.L_x_463) ;  /* 0x00000000009c9947 */ /* 0x000fea0003800000 */
[----:B------:R-:W-:Y:S01]  /*0e80*/  LEA R12, R20, R3, 0x1 ;  /* 0x00000003140c7211 */ /* 0x000fe200078e08ff */
[----:B------:R-:W-:Y:S01]  /*0e90*/  IMAD R13, R24, UR9, RZ ;  /* 0x00000009180d7c24 */ /* 0x000fe2000f8e02ff */
[----:B------:R-:W2:Y:S04]  /*0ea0*/  LDL R25, [R4+0xc] ;  /* 0x00000c0004197983 */ /* 0x000ea80000100800 */
[----:B------:R-:W0:Y:S01]  /*0eb0*/  LDS.U16 R12, [R12+0x6] ;  /* 0x000006000c0c7984 */ /* 0x000e220000000400 */
        /* <DEDUP_REMOVED lines=8> */
[-C--:B0----5:R-:W-:Y:S02]  /*0f40*/  HMUL2 R15, R11, R12.reuse.H0_H0 ;  /* 0x2000000c0b0f7232 */ /* 0x0a1fe40000000000 */
[----:B------:R-:W-:-:S02]  /*0f50*/  HMUL2 R14, R10, R12.H0_H0 ;  /* 0x2000000c0a0e7232 */ /* 0x000fc40000000000 */
[-C--:B------:R-:W-:Y:S02]  /*0f60*/  HMUL2 R13, R9, R12.reuse.H0_H0 ;  /* 0x2000000c090d7232 */ /* 0x080fe40000000000 */
[----:B------:R-:W-:-:S05]  /*0f70*/  HMUL2 R12, R8, R12.H0_H0 ;  /* 0x2000000c080c7232 */ /* 0x000fca0000000000 */
[----:B------:R0:W-:Y:S04]  /*0f80*/  STG.E.128 desc[UR6][R22.64], R12 ;  /* 0x0000000c16007986 */ /* 0x0001e8000c101d06 */
[----:B-1-34-:R-:W3:Y:S02]  /*0f90*/  LDG.E.LU.128 R16, desc[UR6][R16.64] ;  /* 0x0000000610107981 */ /* 0x01aee4000c3e1d00 */
[----:B---3--:R-:W-:Y:S01]  /*0fa0*/  HFMA2.MMA R21, R8, R16, -RZ ;  /* 0x0000001008157235 */ /* 0x008fe200001000ff */
[----:B------:R-:W-:Y:S01]  /*0fb0*/  HMUL2 R17, R9, R17 ;  /* 0x0000001109117232 */ /* 0x000fe20000000000 */
[----:B------:R-:W-:-:S08]  /*0fc0*/  HFMA2.MMA R18, R10, R18, -RZ ;  /* 0x000000120a127235 */ /* 0x000fd000001000ff */
[--C-:B------:R-:W-:Y:S02]  /*0fd0*/  HADD2.F32 R24, -RZ, R21.reuse.H0_H0 ;  /* 0x20000015ff187230 */ /* 0x100fe40000004100 */
[----:B------:R-:W-:-:S03]  /*0fe0*/  HADD2.F32 R21, -RZ, R21.H1_H1 ;  /* 0x30000015ff157230 */ /* 0x000fc60000004100 */
[----:B--2---:R-:W-:Y:S01]  /*0ff0*/  FADD R24, R24, R25 ;  /* 0x0000001918187221 */ /* 0x004fe20000000000 */
[----:B------:R-:W-:-:S03]  /*1000*/  HADD2.F32 R26, -RZ, R17.H0_H0 ;  /* 0x20000011ff1a7230 */ /* 0x000fc60000004100 */
[----:B------:R-:W-:Y:S01]  /*1010*/  FADD R21, R24, R21 ;  /* 0x0000001518157221 */ /* 0x000fe20000000000 */
[----:B0-----:R-:W-:-:S03]  /*1020*/  HADD2.F32 R12, -RZ, R17.H1_H1 ;  /* 0x30000011ff0c7230 */ /* 0x001fc60000004100 */
        /* <DEDUP_REMOVED lines=12> */
.L_x_463:
[----:B------:R-:W-:Y:S01]  /*10f0*/  IADD3 R20, R20, 0x4, RZ ;  /* 0x0000000414147810 */ /* 0x000fe20007ffe0ff */
[----:B------:R-:W-:Y:S06]  /*1100*/  @P0 BRA `(.L_x_464) ;  /* 0xfffffff400300947 */ /* 0x000fec000383ffff */
.L_x_459:
        /* <DEDUP_REMOVED lines=8> */
[----:B-1234-:R-:W1:Y:S02]  /*1190*/  LDC.64 R4, c[0x0][0x238] ;  /* 0x00008e00ff047b82 */ /* 0x01ee640000000a00 */
[----:B-1----:R-:W-:-:S05]  /*11a0*/  IMAD.WIDE R4, R6, 0x4, R4 ;  /* 0x0000000406047825 */ /* 0x002fca00078e0204 */
[----:B------:R-:W2:Y:S01]  /*11b0*/  LDG.E R6, desc[UR6][R4.64] ;  /* 0x0000000604067981 */ /* 0x000ea2000c1e1900 */
[----:B------:R-:W1:Y:S01]  /*11c0*/  S2UR UR5, SR_CgaCtaId ;  /* 0x00000000000579c3 */ /* 0x000e620000008800 */
[----:B------:R-:W-:Y:S01]  /*11d0*/  UMOV UR4, 0x400 ;  /* 0x0000040000047882 */ /* 0x000fe20000000000 */
[----:B------:R-:W-:Y:S02]  /*11e0*/  LEA R3, R20, R1, 0x2 ;  /* 0x0000000114037211 */ /* 0x000fe400078e10ff */
[----:B------:R-:W-:Y:S01]  /*11f0*/  ISETP.NE.AND P0, PT, R21, 0x1, PT ;  /* 0x000000011500780c */ /* 0x000fe20003f05270 */
[----:B-1----:R-:W-:-:S06]  /*1200*/  ULEA UR4, UR5, UR4, 0x18 ;  /* 0x0000000405047291 */ /* 0x002fcc000f8ec03f */
[----:B------:R-:W-:Y:S02]  /*1210*/  LEA R20, R20, UR4, 0x1 ;  /* 0x0000000414147c11 */ /* 0x000fe4000f8e08ff */
[----:B--2---:R-:W-:-:S13]  /*1220*/  ISETP.NE.AND P1, PT, R6, -0x1, PT ;  /* 0xffffffff0600780c */ /* 0x004fda0003f25270 */
[----:B------:R-:W-:Y:S05]  /*1230*/  @!P1 BRA `(.L_x_466) ;  /* 0x0000000000a49947 */ /* 0x000fea0003800000 */
[----:B------:R-:W1:Y:S01]  /*1240*/  LDS.U16 R12, [R20] ;  /* 0x00000000140c7984 */ /* 0x000e620000000400 */
[----:B------:R-:W-:Y:S01]  /*1250*/  ULDC UR4, c[0x0][0x248] ;  /* 0x0000920000047ab9 */ /* 0x000fe20000000800 */
[----:B------:R-:W-:Y:S01]  /*1260*/  ULDC.64 UR14, c[0x0][0x218] ;  /* 0x00008600000e7ab9 */ /* 0x000fe20000000a00 */
[----:B------:R-:W-:Y:S01]  /*1270*/  IMAD R6, R6, UR4, RZ ;  /* 0x0000000406067c24 */ /* 0x000fe2000f8e02ff */
[----:B------:R-:W-:Y:S01]  /*1280*/  ULDC.64 UR4, c[0x0][0x220] ;  /* 0x0000880000047ab9 */ /* 0x000fe20000000a00 */
[----:B------:R-:W2:Y:S03]  /*1290*/  LDL R25, [R3] ;  /* 0x0000000003197983 */ /* 0x000ea60000100800 */
        /* <DEDUP_REMOVED lines=13> */
[----:B------:R-:W3:Y:S02]  /*1370*/  LDG.E.LU.128 R16, desc[UR6][R16.64] ;  /* 0x0000000610107981 */ /* 0x000ee4000c3e1d00 */
        /* <DEDUP_REMOVED lines=21> */
.L_x_466:
[----:B------:R-:W-:Y:S05]  /*14d0*/  @!P0 BRA `(.L_x_465) ;  /* 0x00000004007c8947 */ /* 0x000fea0003800000 */
[----:B------:R-:W2:Y:S02]  /*14e0*/  LDC R23, c[0x0][0x240] ;  /* 0x00009000ff177b82 */ /* 0x000ea40000000800 */
[----:B--2---:R-:W-:-:S05]  /*14f0*/  IMAD.WIDE R4, R23, 0x4, R4 ;  /* 0x0000000417047825 */ /* 0x004fca00078e0204 */
[----:B-1----:R-:W2:Y:S01]  /*1500*/  LDG.E R6, desc[UR6][R4.64] ;  /* 0x0000000604067981 */ /* 0x002ea2000c1e1900 */
[----:B------:R-:W-:Y:S02]  /*1510*/  ISETP.NE.AND P0, PT, R21, 0x2, PT ;  /* 0x000000021500780c */ /* 0x000fe40003f05270 */
[----:B--2---:R-:W-:-:S13]  /*1520*/  ISETP.NE.AND P1, PT, R6, -0x1, PT ;  /* 0xffffffff0600780c */ /* 0x004fda0003f25270 */
[----:B------:R-:W-:Y:S05]  /*1530*/  @!P1 BRA `(.L_x_467) ;  /* 0x0000000000a49947 */ /* 0x000fea0003800000 */
[----:B------:R-:W1:Y:S01]  /*1540*/  LDS.U16 R12, [R20+0x2] ;  /* 0x00000200140c7984 */ /* 0x000e620000000400 */
[----:B------:R-:W-:Y:S01]  /*1550*/  ULDC UR4, c[0x0][0x248] ;  /* 0x0000920000047ab9 */ /* 0x000fe20000000800 */
[----:B------:R-:W-:Y:S01]  /*1560*/  ULDC.64 UR14, c[0x0][0x218] ;  /* 0x00008600000e7ab9 */ /* 0x000fe20000000a00 */
[----:B------:R-:W-:Y:S01]  /*1570*/  IMAD R6, R6, UR4, RZ ;  /* 0x0000000406067c24 */ /* 0x000fe2000f8e02ff */
[----:B------:R-:W-:Y:S01]  /*1580*/  ULDC.64 UR4, c[0x0][0x220] ;  /* 0x0000880000047ab9 */ /* 0x000fe20000000a00 */
[----:B------:R-:W2:Y:S03]  /*1590*/  LDL R22, [R3+0x4] ;  /* 0x0000040003167983 */ /* 0x000ea60000100800 */
[----:B------:R-:W-:-:S04]  /*15a0*/  IADD3 R13, P1, R6, R7, RZ ;  /* 0x00000007060d7210 */ /* 0x000fc80007f3e0ff */
[C---:B------:R-:W-:Y:S02]  /*15b0*/  SHF.L.U32 R16, R13.reuse, 0x1, RZ ;  /* 0x000000010d107819 */ /* 0x040fe400000006ff */
[----:B------:R-:W-:Y:S02]  /*15c0*/  LEA.HI.X.SX32 R6, R6, R2, 0x1, P1 ;  /* 0x0000000206067211 */ /* 0x000fe400008f0eff */
[C---:B------:R-:W-:Y:S02]  /*15d0*/  IADD3 R24, P1, R16.reuse, UR4, RZ ;  /* 0x0000000410187c10 */ /* 0x040fe4000ff3e0ff */
[----:B------:R-:W-:Y:S02]  /*15e0*/  SHF.L.U64.HI R6, R13, 0x1, R6 ;  /* 0x000000010d067819 */ /* 0x000fe40000010206 */
[----:B------:R-:W-:Y:S02]  /*15f0*/  IADD3 R16, P2, R16, UR14, RZ ;  /* 0x0000000e10107c10 */ /* 0x000fe4000ff5e0ff */
[----:B------:R-:W-:-:S02]  /*1600*/  IADD3.X R25, R6, UR5, RZ, P1, !PT ;  /* 0x0000000506197c10 */ /* 0x000fc40008ffe4ff */
[----:B------:R-:W-:Y:S01]  /*1610*/  IADD3.X R17, R6, UR15, RZ, P2, !PT ;  /* 0x0000000f06117c10 */ /* 0x000fe200097fe4ff */
[-C--:B-1---5:R-:W-:Y:S02]  /*1620*/  HMUL2 R15, R11, R12.reuse.H0_H0 ;  /* 0x2000000c0b0f7232 */ /* 0x0a2fe40000000000 */
[-C--:B------:R-:W-:Y:S02]  /*1630*/  HMUL2 R14, R10, R12.reuse.H0_H0 ;  /* 0x2000000c0a0e7232 */ /* 0x080fe40000000000 */
        /* <DEDUP_REMOVED lines=25> */
.L_x_467:
[----:B------:R-:W-:Y:S05]  /*17d0*/  @!P0 BRA `(.L_x_465) ;  /* 0x0000000000bc8947 */ /* 0x000fea0003800000 */
[----:B-1----:R-:W-:Y:S02]  /*17e0*/  SHF.R.S32.HI R6, RZ, 0x1f, R23 ;  /* 0x0000001fff067819 */ /* 0x002fe40000011417 */
[----:B------:R-:W-:-:S04]  /*17f0*/  LEA R4, P0, R23, R4, 0x2 ;  /* 0x0000000417047211 */ /* 0x000fc800078010ff */
[----:B------:R-:W-:-:S05]  /*1800*/  LEA.HI.X R5, R23, R5, R6, 0x2, P0 ;  /* 0x0000000517057211 */ /* 0x000fca00000f1406 */
[----:B------:R-:W2:Y:S02]  /*1810*/  LDG.E R4, desc[UR6][R4.64] ;  /* 0x0000000604047981 */ /* 0x000ea4000c1e1900 */
        /* <DEDUP_REMOVED lines=43> */
.L_x_465:
[----:B--2---:R-:W-:Y:S01]  /*1ad0*/  LEA R7, R0, R7, 0x3 ;  /* 0x0000000700077211 */ /* 0x004fe200078e18ff */
[----:B------:R-:W-:-:S03]  /*1ae0*/  ULDC UR4, c[0x0][0x248] ;  /* 0x0000920000047ab9 */ /* 0x000fc60000000800 */
[----:B------:R-:W-:-:S13]  /*1af0*/  ISETP.GE.AND P0, PT, R7, UR4, PT ;  /* 0x0000000407007c0c */ /* 0x000fda000bf06270 */
[----:B------:R-:W-:Y:S05]  /*1b00*/  @!P0 BRA `(.L_x_468) ;  /* 0xffffffe800508947 */ /* 0x000fea000383ffff */
.L_x_458:
[----:B------:R-:W-:Y:S05]  /*1b10*/  BSYNC B0 ;  /* 0x0000000000007941 */ /* 0x000fea0003800000 */
.L_x_457:
[----:B-----5:R-:W0:Y:S02]  /*1b20*/  LDC R11, c[0x0][0x244] ;  /* 0x00009100ff0b7b82 */ /* 0x020e240000000800 */
[----:B0-----:R-:W-:-:S13]  /*1b30*/  ISETP.NE.AND P0, PT, R11, RZ, PT ;  /* 0x000000ff0b00720c */ /* 0x001fda0003f05270 */
[----:B------:R-:W-:Y:S05]  /*1b40*/  @!P0 BRA `(.L_x_469) ;  /* 0x0000000400448947 */ /* 0x000fea0003800000 */
[----:B--2---:R-:W-:-:S05]  /*1b50*/  IMAD.MOV R0, RZ, RZ, -R11 ;  /* 0x000000ffff007224 */ /* 0x004fca00078e0a0b */
[----:B-1----:R-:W-:-:S04]  /*1b60*/  VIMNMX.U32 R2, R0, -0x80, !PT ;  /* 0xffffff8000027848 */ /* 0x002fc80007fe0000 */
[C---:B------:R-:W-:Y:S02]  /*1b70*/  ISETP.GT.U32.AND P2, PT, R2.reuse, -0x4, PT ;  /* 0xfffffffc0200780c */ /* 0x040fe40003f44070 */
[----:B------:R-:W-:Y:S01]  /*1b80*/  IADD3 R3, -R2, RZ, RZ ;  /* 0x000000ff02037210 */ /* 0x000fe20007ffe1ff */
[----:B------:R-:W-:-:S03]  /*1b90*/  IMAD.MOV.U32 R2, RZ, RZ, RZ ;  /* 0x000000ffff027224 */ /* 0x000fc600078e00ff */
[----:B------:R-:W-:-:S04]  /*1ba0*/  LOP3.LUT R0, R3, 0x3, RZ, 0xc0, !PT ;  /* 0x0000000303007812 */ /* 0x000fc800078ec0ff */
[----:B------:R-:W-:-:S03]  /*1bb0*/  ISETP.NE.AND P1, PT, R0, RZ, PT ;  /* 0x000000ff0000720c */ /* 0x000fc60003f25270 */
[----:B------:R-:W-:Y:S10]  /*1bc0*/  @P2 BRA `(.L_x_470) ;  /* 0x0000000000dc2947 */ /* 0x000ff40003800000 */
[----:B------:R-:W-:Y:S01]  /*1bd0*/  IADD3 R3, -R0, R3, RZ ;  /* 0x0000000300037210 */ /* 0x000fe20007ffe1ff */
[----:B------:R-:W-:-:S07]  /*1be0*/  IMAD.MOV.U32 R2, RZ, RZ, RZ ;  /* 0x000000ffff027224 */ /* 0x000fce00078e00ff */
.L_x_471:
[----:B0--34-:R-:W-:-:S05]  /*1bf0*/  LEA R4, R2, R1, 0x2 ;  /* 0x0000000102047211 */ /* 0x019fca00078e10ff */
[----:B------:R-:W2:Y:S04]  /*1c00*/  LDL R5, [R4] ;  /* 0x0000000004057983 */ /* 0x000ea80000100800 */
[----:B------:R-:W3:Y:S04]  /*1c10*/  LDL R16, [R4+0x4] ;  /* 0x0000040004107983 */ /* 0x000ee80000100800 */
[----:B------:R-:W4:Y:S04]  /*1c20*/  LDL R17, [R4+0x8] ;  /* 0x0000080004117983 */ /* 0x000f280000100800 */
[----:B------:R-:W5:Y:S01]  /*1c30*/  LDL R19, [R4+0xc] ;  /* 0x00000c0004137983 */ /* 0x000f620000100800 */
[----:B------:R-:W-:Y:S01]  /*1c40*/  VIADD R3, R3, 0xfffffffc ;  /* 0xfffffffc03037836 */ /* 0x000fe20000000000 */
[----:B------:R-:W-:-:S04]  /*1c50*/  IADD3 R2, R2, 0x4, RZ ;  /* 0x0000000402027810 */ /* 0x000fc80007ffe0ff */
        /* <DEDUP_REMOVED lines=46> */
.L_x_470:
[----:B------:R-:W-:Y:S05]  /*1f40*/  @!P1 BRA `(.L_x_469) ;  /* 0x0000000000449947 */ /* 0x000fea0003800000 */
[----:B------:R-:W-:-:S07]  /*1f50*/  IMAD R8, R2, 0x4, R1 ;  /* 0x0000000402087824 */ /* 0x000fce00078e0201 */
.L_x_472:
[----:B------:R-:W2:Y:S01]  /*1f60*/  LDL R2, [R8] ;  /* 0x0000000008027983 */ /* 0x000ea20000100800 */
[----:B------:R-:W-:-:S05]  /*1f70*/  VIADD R0, R0, 0xffffffff ;  /* 0xffffffff00007836 */ /* 0x000fca0000000000 */
[----:B------:R-:W-:Y:S01]  /*1f80*/  ISETP.NE.AND P1, PT, R0, RZ, PT ;  /* 0x000000ff0000720c */ /* 0x000fe20003f25270 */
[----:B--2---:R-:W1:Y:S02]  /*1f90*/  SHFL.BFLY PT, R3, R2, 0x10, 0x1f ;  /* 0x0e001f0002037f89 */ /* 0x004e6400000e0000 */
[----:B-1----:R-:W-:-:S05]  /*1fa0*/  FADD R3, R2, R3 ;  /* 0x0000000302037221 */ /* 0x002fca0000000000 */
[----:B0--34-:R-:W0:Y:S02]  /*1fb0*/  SHFL.BFLY PT, R4, R3, 0x8, 0x1f ;  /* 0x0d001f0003047f89 */ /* 0x019e2400000e0000 */
        /* <DEDUP_REMOVED lines=8> */
[----:B0-----:R-:W-:Y:S01]  /*2040*/  IADD3 R8, R8, 0x4, RZ ;  /* 0x0000000408087810 */ /* 0x001fe20007ffe0ff */
[----:B------:R-:W-:Y:S06]  /*2050*/  @P1 BRA `(.L_x_472) ;  /* 0xfffffffc00c01947 */ /* 0x000fec000383ffff */
.L_x_469:
[----:B--2---:R-:W2:Y:S02]  /*2060*/  S2R R0, SR_TID.X ;  /* 0x0000000000007919 */ /* 0x004ea40000002100 */
[----:B--2---:R-:W-:-:S13]  /*2070*/  ISETP.NE.OR P0, PT, R0, RZ, !P0 ;  /* 0x000000ff0000720c */ /* 0x004fda0004705670 */
[----:B------:R-:W-:Y:S05]  /*2080*/  @P0 EXIT ;  /* 0x000000000000094d */ /* 0x000fea0003800000 */
[----:B0-----:R-:W2:Y:S01]  /*2090*/  LDL.128 R12, [R1] ;  /* 0x00000000010c7983 */ /* 0x001ea20000100c00 */
[----:B-1-34-:R-:W0:Y:S01]  /*20a0*/  LDC.64 R4, c[0x0][0x230] ;  /* 0x00008c00ff047b82 */ /* 0x01ae220000000a00 */
[C---:B------:R-:W-:Y:S01]  /*20b0*/  ISETP.NE.AND P0, PT, R11.reuse, 0x1, PT ;  /* 0x000000010b00780c */ /* 0x040fe20003f05270 */
[----:B------:R-:W-:-:S04]  /*20c0*/  IMAD R2, R11, UR8, RZ ;  /* 0x000000080b027c24 */ /* 0x000fc8000f8e02ff */
        /* <DEDUP_REMOVED lines=414> */
.L_x_473:
        /* <DEDUP_REMOVED lines=13> */
.L_x_816:


//--------------------- .text._Z18moe_permute_kernelI6__halfS0_Li64ELb1EEvPKT_S3_PS1_PKfPfPKiiii --------------------------
	.section	.text._Z18moe_permute_kernelI6__halfS0_Li64ELb1EEvPKT_S3_PS1_PKfPfPKiiii,"ax",@progbits
	.align	128
        .global         _Z18moe_permute_kernelI6__halfS0_Li64ELb1EEvPKT_S3_PS1_PKfPfPKiiii
        .type           _Z18moe_permute_kernelI6__halfS0_Li64ELb1EEvPKT_S3_PS1_PKfPfPKiiii,@function
        .size           _Z18moe_permute_kernelI6__halfS0_Li64ELb1EEvPKT_S3_PS1_PKfPfPKiiii,(.L_x_817 - _Z18moe_permute_kernelI6__halfS0_Li64ELb1EEvPKT_S3_PS1_PKfPfPKiiii)
        .other          _Z18moe_permute_kernelI6__halfS0_Li64ELb1EEvPKT_S3_PS1_PKfPfPKiiii,@"STO_CUDA_ENTRY STV_DEFAULT"
_Z18moe_permute_kernelI6__halfS0_Li64ELb1EEvPKT_S3_PS1_PKfPfPKiiii:
.text._Z18moe_permute_kernelI6__halfS0_Li64ELb1EEvPKT_S3_PS1_PKfPfPKiiii:
        /* <DEDUP_REMOVED lines=35> */
[----:B------:R-:W-:-:S02]  /*0230*/  CS2R R42, SRZ ;  /* 0x00000000002a7805 */ /* 0x000fc4000001ff00 */
[----:B------:R-:W-:-:S07]  /*0240*/  MOV R44, RZ ;  /* 0x000000ff002c7202 */ /* 0x000fce0000000f00 */
[----:B-1----:R-:W-:Y:S05]  /*0250*/  @P0 BRA `(.L_x_475) ;  /* 0x00000000003c0947 */ /* 0x002fea0003800000 */
[----:B------:R-:W0:Y:S01]  /*0260*/  S2R R46, SR_CgaCtaId ;  /* 0x00000000002e7919 */ /* 0x000e220000008800 */
[----:B------:R-:W1:Y:S01]  /*0270*/  LDC R53, c[0x0][RZ] ;  /* 0x00000000ff357b82 */ /* 0x000e620000000800 */
[----:B------:R-:W-:Y:S02]  /*0280*/  MOV R45, 0x400 ;  /* 0x00000400002d7802 */ /* 0x000fe40000000f00 */
[----:B------:R-:W-:-:S05]  /*0290*/  MOV R50, R80 ;  /* 0x0000005000327202 */ /* 0x000fca0000000f00 */
[----:B------:R-:W2:Y:S01]  /*02a0*/  LDC.64 R48, c[0x0][0x228] ;  /* 0x00008a00ff307b82 */ /* 0x000ea20000000a00 */
[----:B0-----:R-:W-:-:S07]  /*02b0*/  LEA R51, R46, R45, 0x18 ;  /* 0x0000002d2e337211 */ /* 0x001fce00078ec0ff */
.L_x_476:
[----:B------:R-:W-:-:S04]  /*02c0*/  IMAD R47, R0, R35, R50 ;  /* 0x00000023002f7224 */ /* 0x000fc800078e0232 */
[----:B--2---:R-:W-:-:S06]  /*02d0*/  IMAD.WIDE R46, R47, 0x4, R48 ;  /* 0x000000042f2e7825 */ /* 0x004fcc00078e0230 */
[----:B------:R-:W2:Y:S01]  /*02e0*/  LDG.E R46, desc[UR6][R46.64] ;  /* 0x000000062e2e7981 */ /* 0x000ea2000c1e1900 */
[----:B0-----:R-:W-:Y:S02]  /*02f0*/  LEA R52, R50, R51, 0x1 ;  /* 0x0000003332347211 */ /* 0x001fe400078e08ff */
[----:B-1----:R-:W-:-:S04]  /*0300*/  IADD3 R50, R53, R50, RZ ;  /* 0x0000003235327210 */ /* 0x002fc80007ffe0ff */
[----:B------:R-:W-:Y:S02]  /*0310*/  ISETP.GE.AND P0, PT, R50, R35, PT ;  /* 0x000000233200720c */ /* 0x000fe40003f06270 */
[----:B--2---:R-:W-:-:S05]  /*0320*/  F2FP.F16.F32.PACK_AB R45, RZ, R46 ;  /* 0x0000002eff2d723e */ /* 0x004fca00000000ff */
[----:B------:R0:W-:Y:S06]  /*0330*/  STS.U16 [R52], R45 ;  /* 0x0000002d34007388 */ /* 0x0001ec0000000400 */
[----:B------:R-:W-:Y:S05]  /*0340*/  @!P0 BRA `(.L_x_476) ;  /* 0xfffffffc00dc8947 */ /* 0x000fea000383ffff */
.L_x_475:
[----:B------:R-:W-:Y:S05]  /*0350*/  BSYNC B0 ;  /* 0x0000000000007941 */ /* 0x000fea0003800000 */
.L_x_474:
[----:B------:R-:W-:Y:S01]  /*0360*/  SHF.L.U32 R80, R80, 0x3, RZ ;  /* 0x0000000350507819 */ /* 0x000fe200000006ff */
[----:B------:R-:W-:Y:S01]  /*0370*/  BAR.SYNC.DEFER_BLOCKING 0x0 ;  /* 0x0000000000007b1d */ /* 0x000fe20000010000 */
[----:B0-----:R-:W-:Y:S01]  /*0380*/  HFMA2.MMA R45, -RZ, RZ, 0, 0 ;  /* 0x00000000ff2d7435 */ /* 0x001fe200000001ff */
        /* <DEDUP_REMOVED lines=116> */
.L_x_545:
[----:B------:R-:W-:Y:S02]  /*0ad0*/  SHF.R.S32.HI R82, RZ, 0x1f, R80 ;  /* 0x0000001fff527819 */ /* 0x000fe40000011450 */
[----:B------:R-:W-:-:S04]  /*0ae0*/  IADD3 R35, P0, R59, R80, RZ ;  /* 0x000000503b237210 */ /* 0x000fc80007f1e0ff */
[----:B------:R-:W-:Y:S02]  /*0af0*/  LEA.HI.X.SX32 R66, R59, R82, 0x1, P0 ;  /* 0x000000523b427211 */ /* 0x000fe400000f0eff */
[----:B------:R-:W-:-:S04]  /*0b00*/  LEA R64, P0, R35, UR12, 0x1 ;  /* 0x0000000c23407c11 */ /* 0x000fc8000f8008ff */
[----:B------:R-:W-:-:S06]  /*0b10*/  LEA.HI.X R65, R35, UR13, R66, 0x1, P0 ;  /* 0x0000000d23417c11 */ /* 0x000fcc00080f0c42 */
[----:B------:R-:W5:Y:S04]  /*0b20*/  LDG.E.LU.128 R64, desc[UR6][R64.64] ;  /* 0x0000000640407981 */ /* 0x000f68000c3e1d00 */
[----:B------:R-:W2:Y:S01]  /*0b30*/  LDG.E R68, desc[UR6][R210.64] ;  /* 0x00000006d2447981 */ /* 0x000ea2000c1e1900 */
[----:B------:R-:W-:-:S04]  /*0b40*/  MOV R35, UR16 ;  /* 0x0000001000237c02 */ /* 0x000fc80008000f00 */
        /* <DEDUP_REMOVED lines=16> */
[-C--:B0----5:R-:W-:Y:S02]  /*0c50*/  HMUL2 R71, R67, R74.reuse.H0_H0 ;  /* 0x2000004a43477232 */ /* 0x0a1fe40000000000 */
[-C--:B------:R-:W-:Y:S02]  /*0c60*/  HMUL2 R70, R66, R74.reuse.H0_H0 ;  /* 0x2000004a42467232 */ /* 0x080fe40000000000 */
[-C--:B------:R-:W-:Y:S02]  /*0c70*/  HMUL2 R69, R65, R74.reuse.H0_H0 ;  /* 0x2000004a41457232 */ /* 0x080fe40000000000 */
[----:B------:R-:W-:-:S05]  /*0c80*/  HMUL2 R68, R64, R74.H0_H0 ;  /* 0x2000004a40447232 */ /* 0x000fca0000000000 */
[----:B------:R0:W-:Y:S04]  /*0c90*/  STG.E.128 desc[UR6][R212.64], R68 ;  /* 0x00000044d4007986 */ /* 0x0001e8000c101d06 */
[----:B------:R-:W2:Y:S02]  /*0ca0*/  LDG.E.LU.128 R72, desc[UR6][R72.64] ;  /* 0x0000000648487981 */ /* 0x000ea4000c3e1d00 */
[----:B--2---:R-:W-:Y:S01]  /*0cb0*/  HFMA2.MMA R81, R64, R72, -RZ ;  /* 0x0000004840517235 */ /* 0x004fe200001000ff */
[----:B------:R-:W-:Y:S01]  /*0cc0*/  HMUL2 R73, R65, R73 ;  /* 0x0000004941497232 */ /* 0x000fe20000000000 */
[----:B------:R-:W-:Y:S01]  /*0cd0*/  HFMA2.MMA R74, R66, R74, -RZ ;  /* 0x0000004a424a7235 */ /* 0x000fe200001000ff */
[----:B------:R-:W-:-:S07]  /*0ce0*/  HMUL2 R75, R67, R75 ;  /* 0x0000004b434b7232 */ /* 0x000fce0000000000 */
[--C-:B------:R-:W-:Y:S02]  /*0cf0*/  HADD2.F32 R83, -RZ, R81.reuse.H0_H0 ;  /* 0x20000051ff537230 */ /* 0x100fe40000004100 */
[----:B------:R-:W-:Y:S02]  /*0d00*/  HADD2.F32 R214, -RZ, R81.H1_H1 ;  /* 0x30000051ffd67230 */ /* 0x000fe40000004100 */
[--C-:B------:R-:W-:Y:S02]  /*0d10*/  HADD2.F32 R81, -RZ, R73.reuse.H1_H1 ;  /* 0x30000049ff517230 */ /* 0x100fe40000004100 */
[----:B------:R-:W-:Y:S01]  /*0d20*/  FADD R83, R58, R83 ;  /* 0x000000533a537221 */ /* 0x000fe20000000000 */
[----:B------:R-:W-:Y:S02]  /*0d30*/  HADD2.F32 R58, -RZ, R73.H0_H0 ;  /* 0x20000049ff3a7230 */ /* 0x000fe40000004100 */
[--C-:B0-----:R-:W-:Y:S02]  /*0d40*/  HADD2.F32 R69, -RZ, R74.reuse.H0_H0 ;  /* 0x2000004aff457230 */ /* 0x101fe40000004100 */
[----:B------:R-:W-:Y:S01]  /*0d50*/  FADD R83, R83, R214 ;  /* 0x000000d653537221 */ /* 0x000fe20000000000 */
[----:B------:R-:W-:-:S03]  /*0d60*/  HADD2.F32 R71, -RZ, R74.H1_H1 ;  /* 0x3000004aff477230 */ /* 0x000fc60000004100 */
[----:B------:R-:W-:-:S04]  /*0d70*/  FADD R58, R83, R58 ;  /* 0x0000003a533a7221 */ /* 0x000fc80000000000 */
[----:B------:R-:W-:-:S04]  /*0d80*/  FADD R58, R58, R81 ;  /* 0x000000513a3a7221 */ /* 0x000fc80000000000 */
[----:B------:R-:W-:Y:S01]  /*0d90*/  FADD R58, R58, R69 ;  /* 0x000000453a3a7221 */ /* 0x000fe20000000000 */
[--C-:B------:R-:W-:Y:S02]  /*0da0*/  HADD2.F32 R69, -RZ, R75.reuse.H0_H0 ;  /* 0x2000004bff457230 */ /* 0x100fe40000004100 */
[----:B------:R-:W-:Y:S02]  /*0db0*/  HADD2.F32 R75, -RZ, R75.H1_H1 ;  /* 0x3000004bff4b7230 */ /* 0x000fe40000004100 */
[----:B------:R-:W-:-:S04]  /*0dc0*/  FADD R58, R58, R71 ;  /* 0x000000473a3a7221 */ /* 0x000fc80000000000 */
[----:B------:R-:W-:-:S04]  /*0dd0*/  FADD R58, R58, R69 ;  /* 0x000000453a3a7221 */ /* 0x000fc80000000000 */
[----:B------:R-:W-:-:S07]  /*0de0*/  FADD R58, R58, R75 ;  /* 0x0000004b3a3a7221 */ /* 0x000fce0000000000 */
.L_x_481:
        /* <DEDUP_REMOVED lines=18> */
[-C--:B0----5:R-:W-:Y:S02]  /*0f10*/  HMUL2 R71, R67, R74.reuse.H0_H0 ;  /* 0x2000004a43477232 */ /* 0x0a1fe40000000000 */
[-C--:B------:R-:W-:Y:S02]  /*0f20*/  HMUL2 R70, R66, R74.reuse.H0_H0 ;  /* 0x2000004a42467232 */ /* 0x080fe40000000000 */
[-C--:B------:R-:W-:Y:S02]  /*0f30*/  HMUL2 R69, R65, R74.reuse.H0_H0 ;  /* 0x2000004a41457232 */ /* 0x080fe40000000000 */
[----:B------:R-:W-:-:S05]  /*0f40*/  HMUL2 R68, R64, R74.H0_H0 ;  /* 0x2000004a40447232 */ /* 0x000fca0000000000 */
[----:B------:R0:W-:Y:S04]  /*0f50*/  STG.E.128 desc[UR6][R212.64], R68 ;  /* 0x00000044d4007986 */ /* 0x0001e8000c101d06 */
[----:B------:R-:W2:Y:S02]  /*0f60*/  LDG.E.LU.128 R72, desc[UR6][R72.64] ;  /* 0x0000000648487981 */ /* 0x000ea4000c3e1d00 */
[----:B--2---:R-:W-:Y:S01]  /*0f70*/  HFMA2.MMA R81, R64, R72, -RZ ;  /* 0x0000004840517235 */ /* 0x004fe200001000ff */
[----:B------:R-:W-:Y:S02]  /*0f80*/  HMUL2 R73, R65, R73 ;  /* 0x0000004941497232 */ /* 0x000fe40000000000 */
[----:B------:R-:W-:-:S03]  /*0f90*/  HMUL2 R75, R67, R75 ;  /* 0x0000004b434b7232 */ /* 0x000fc60000000000 */
[----:B------:R-:W-:Y:S02]  /*0fa0*/  HADD2.F32 R216, -RZ, R73.H0_H0 ;  /* 0x20000049ffd87230 */ /* 0x000fe40000004100 */
[----:B0-----:R-:W-:Y:S02]  /*0fb0*/  HADD2.F32 R70, -RZ, R75.H1_H1 ;  /* 0x3000004bff467230 */ /* 0x001fe40000004100 */
[--C-:B------:R-:W-:Y:S02]  /*0fc0*/  HADD2.F32 R214, -RZ, R81.reuse.H0_H0 ;  /* 0x20000051ffd67230 */ /* 0x100fe40000004100 */
[----:B------:R-:W-:-:S03]  /*0fd0*/  HADD2.F32 R81, -RZ, R81.H1_H1 ;  /* 0x30000051ff517230 */ /* 0x000fc60000004100 */
[----:B------:R-:W-:Y:S01]  /*0fe0*/  FADD R214, R57, R214 ;  /* 0x000000d639d67221 */ /* 0x000fe20000000000 */
[----:B------:R-:W-:Y:S01]  /*0ff0*/  HFMA2.MMA R57, R66, R74, -RZ ;  /* 0x0000004a42397235 */ /* 0x000fe200001000ff */
[----:B------:R-:W-:Y:S02]  /*1000*/  HADD2.F32 R74, -RZ, R73.H1_H1 ;  /* 0x30000049ff4a7230 */ /* 0x000fe40000004100 */
[----:B------:R-:W-:-:S04]  /*1010*/  FADD R81, R214, R81 ;  /* 0x00000051d6517221 */ /* 0x000fc80000000000 */
[----:B------:R-:W-:-:S03]  /*1020*/  FADD R81, R81, R216 ;  /* 0x000000d851517221 */ /* 0x000fc60000000000 */
[--C-:B------:R-:W-:Y:S02]  /*1030*/  HADD2.F32 R69, -RZ, R57.reuse.H0_H0 ;  /* 0x20000039ff457230 */ /* 0x100fe40000004100 */
[----:B------:R-:W-:Y:S01]  /*1040*/  FADD R74, R81, R74 ;  /* 0x0000004a514a7221 */ /* 0x000fe20000000000 */
[----:B------:R-:W-:Y:S02]  /*1050*/  HADD2.F32 R68, -RZ, R57.H1_H1 ;  /* 0x30000039ff447230 */ /* 0x000fe40000004100 */
[----:B------:R-:W-:Y:S02]  /*1060*/  HADD2.F32 R57, -RZ, R75.H0_H0 ;  /* 0x2000004bff397230 */ /* 0x000fe40000004100 */
[----:B------:R-:W-:-:S04]  /*1070*/  FADD R69, R74, R69 ;  /* 0x000000454a457221 */ /* 0x000fc80000000000 */
[----:B------:R-:W-:-:S04]  /*1080*/  FADD R68, R69, R68 ;  /* 0x0000004445447221 */ /* 0x000fc80000000000 */
[----:B------:R-:W-:-:S04]  /*1090*/  FADD R57, R68, R57 ;  /* 0x0000003944397221 */ /* 0x000fc80000000000 */
[----:B------:R-:W-:-:S07]  /*10a0*/  FADD R57, R57, R70 ;  /* 0x0000004639397221 */ /* 0x000fce0000000000 */
.L_x_483:
        /* <DEDUP_REMOVED lines=44> */
.L_x_484:
        /* <DEDUP_REMOVED lines=44> */
.L_x_485:
        /* <DEDUP_REMOVED lines=44> */
.L_x_486:
        /* <DEDUP_REMOVED lines=44> */
.L_x_487:
        /* <DEDUP_REMOVED lines=44> */
.L_x_488:
        /* <DEDUP_REMOVED lines=44> */
.L_x_489:
        /* <DEDUP_REMOVED lines=44> */
.L_x_490:
        /* <DEDUP_REMOVED lines=44> */
.L_x_491:
        /* <DEDUP_REMOVED lines=44> */
.L_x_492:
        /* <DEDUP_REMOVED lines=44> */
.L_x_493:
        /* <DEDUP_REMOVED lines=44> */
.L_x_494:
        /* <DEDUP_REMOVED lines=44> */
.L_x_495:
        /* <DEDUP_REMOVED lines=44> */
.L_x_496:
        /* <DEDUP_REMOVED lines=44> */
.L_x_497:
        /* <DEDUP_REMOVED lines=44> */
.L_x_498:
        /* <DEDUP_REMOVED lines=44> */
.L_x_499:
        /* <DEDUP_REMOVED lines=44> */
.L_x_500:
        /* <DEDUP_REMOVED lines=44> */
.L_x_501:
        /* <DEDUP_REMOVED lines=44> */
.L_x_502:
        /* <DEDUP_REMOVED lines=44> */
.L_x_503:
        /* <DEDUP_REMOVED lines=44> */
.L_x_504:
        /* <DEDUP_REMOVED lines=44> */
.L_x_505:
        /* <DEDUP_REMOVED lines=44> */
.L_x_506:
        /* <DEDUP_REMOVED lines=44> */
.L_x_507:
        /* <DEDUP_REMOVED lines=44> */
.L_x_508:
        /* <DEDUP_REMOVED lines=44> */
.L_x_509:
        /* <DEDUP_REMOVED lines=44> */
.L_x_510:
        /* <DEDUP_REMOVED lines=44> */
.L_x_511:
        /* <DEDUP_REMOVED lines=44> */
.L_x_512:
        /* <DEDUP_REMOVED lines=44> */
.L_x_513:
        /* <DEDUP_REMOVED lines=44> */
.L_x_514:
        /* <DEDUP_REMOVED lines=44> */
.L_x_515:
        /* <DEDUP_REMOVED lines=44> */
.L_x_516:
        /* <DEDUP_REMOVED lines=44> */
.L_x_517:
        /* <DEDUP_REMOVED lines=44> */
.L_x_518:
        /* <DEDUP_REMOVED lines=44> */
.L_x_519:
        /* <DEDUP_REMOVED lines=44> */
.L_x_520:
        /* <DEDUP_REMOVED lines=44> */
.L_x_521:
        /* <DEDUP_REMOVED lines=44> */
.L_x_522:
        /* <DEDUP_REMOVED lines=44> */
.L_x_523:
        /* <DEDUP_REMOVED lines=44> */
.L_x_524:
        /* <DEDUP_REMOVED lines=44> */
.L_x_525:
        /* <DEDUP_REMOVED lines=44> */
.L_x_526:
        /* <DEDUP_REMOVED lines=44> */
.L_x_527:
        /* <DEDUP_REMOVED lines=44> */
.L_x_528:
        /* <DEDUP_REMOVED lines=44> */
.L_x_529:
        /* <DEDUP_REMOVED lines=44> */
.L_x_530:
        /* <DEDUP_REMOVED lines=44> */
.L_x_531:
        /* <DEDUP_REMOVED lines=44> */
.L_x_532:
        /* <DEDUP_REMOVED lines=44> */
.L_x_533:
        /* <DEDUP_REMOVED lines=44> */
.L_x_534:
        /* <DEDUP_REMOVED lines=44> */
.L_x_535:
        /* <DEDUP_REMOVED lines=44> */
.L_x_536:
        /* <DEDUP_REMOVED lines=44> */
.L_x_537:
        /* <DEDUP_REMOVED lines=44> */
.L_x_538:
        /* <DEDUP_REMOVED lines=44> */
.L_x_539:
        /* <DEDUP_REMOVED lines=44> */
.L_x_540:
        /* <DEDUP_REMOVED lines=44> */
.L_x_541:
        /* <DEDUP_REMOVED lines=27> */
[----:B------:R-:W-:-:S05]  /*b1e0*/  HMUL2 R75, R67, R75 ;  /* 0x0000004b434b7232 */ /* 0x000fca0000000000 */
[----:B0-----:R-:W-:Y:S02]  /*b1f0*/  HADD2.F32 R68, -RZ, R75.H0_H0 ;  /* 0x2000004bff447230 */ /* 0x001fe40000004100 */
[--C-:B------:R-:W-:Y:S02]  /*b200*/  HADD2.F32 R83, -RZ, R81.reuse.H0_H0 ;  /* 0x20000051ff537230 */ /* 0x100fe40000004100 */
[----:B------:R-:W-:Y:S02]  /*b210*/  HADD2.F32 R214, -RZ, R81.H1_H1 ;  /* 0x30000051ffd67230 */ /* 0x000fe40000004100 */
[--C-:B------:R-:W-:Y:S02]  /*b220*/  HADD2.F32 R81, -RZ, R73.reuse.H1_H1 ;  /* 0x30000049ff517230 */ /* 0x100fe40000004100 */
[----:B------:R-:W-:Y:S01]  /*b230*/  FADD R83, R76, R83 ;  /* 0x000000534c537221 */ /* 0x000fe20000000000 */
[----:B------:R-:W-:Y:S02]  /*b240*/  HADD2.F32 R76, -RZ, R73.H0_H0 ;  /* 0x20000049ff4c7230 */ /* 0x000fe40000004100 */
[----:B------:R-:W-:-:S02]  /*b250*/  HADD2.F32 R69, -RZ, R74.H0_H0 ;  /* 0x2000004aff457230 */ /* 0x000fc40000004100 */
[----:B------:R-:W-:Y:S01]  /*b260*/  FADD R83, R83, R214 ;  /* 0x000000d653537221 */ /* 0x000fe20000000000 */
[----:B------:R-:W-:Y:S02]  /*b270*/  HADD2.F32 R74, -RZ, R74.H1_H1 ;  /* 0x3000004aff4a7230 */ /* 0x000fe40000004100 */
[----:B------:R-:W-:Y:S02]  /*b280*/  HADD2.F32 R75, -RZ, R75.H1_H1 ;  /* 0x3000004bff4b7230 */ /* 0x000fe40000004100 */
[----:B------:R-:W-:-:S04]  /*b290*/  FADD R76, R83, R76 ;  /* 0x0000004c534c7221 */ /* 0x000fc80000000000 */
[----:B------:R-:W-:-:S04]  /*b2a0*/  FADD R76, R76, R81 ;  /* 0x000000514c4c7221 */ /* 0x000fc80000000000 */
[----:B------:R-:W-:-:S04]  /*b2b0*/  FADD R69, R76, R69 ;  /* 0x000000454c457221 */ /* 0x000fc80000000000 */
[----:B------:R-:W-:-:S04]  /*b2c0*/  FADD R69, R69, R74 ;  /* 0x0000004a45457221 */ /* 0x000fc80000000000 */
[----:B------:R-:W-:-:S04]  /*b2d0*/  FADD R68, R69, R68 ;  /* 0x0000004445447221 */ /* 0x000fc80000000000 */
[----:B------:R-:W-:-:S07]  /*b2e0*/  FADD R76, R68, R75 ;  /* 0x0000004b444c7221 */ /* 0x000fce0000000000 */
.L_x_542:
        /* <DEDUP_REMOVED lines=28> */
[----:B0-----:R-:W-:Y:S02]  /*b4b0*/  HADD2.F32 R71, -RZ, R75.H0_H0 ;  /* 0x2000004bff477230 */ /* 0x001fe40000004100 */
[--C-:B------:R-:W-:Y:S02]  /*b4c0*/  HADD2.F32 R214, -RZ, R81.reuse.H0_H0 ;  /* 0x20000051ffd67230 */ /* 0x100fe40000004100 */
[----:B------:R-:W-:Y:S02]  /*b4d0*/  HADD2.F32 R81, -RZ, R81.H1_H1 ;  /* 0x30000051ff517230 */ /* 0x000fe40000004100 */
[----:B------:R-:W-:Y:S02]  /*b4e0*/  HADD2.F32 R75, -RZ, R75.H1_H1 ;  /* 0x3000004bff4b7230 */ /* 0x000fe40000004100 */
[----:B------:R-:W-:Y:S01]  /*b4f0*/  FADD R214, R77, R214 ;  /* 0x000000d64dd67221 */ /* 0x000fe20000000000 */
[----:B------:R-:W-:Y:S01]  /*b500*/  HFMA2.MMA R77, R66, R74, -RZ ;  /* 0x0000004a424d7235 */ /* 0x000fe200001000ff */
[----:B------:R-:W-:-:S02]  /*b510*/  HADD2.F32 R74, -RZ, R73.H1_H1 ;  /* 0x30000049ff4a7230 */ /* 0x000fc40000004100 */
[----:B------:R-:W-:-:S04]  /*b520*/  FADD R81, R214, R81 ;  /* 0x00000051d6517221 */ /* 0x000fc80000000000 */
[----:B------:R-:W-:-:S03]  /*b530*/  FADD R81, R81, R216 ;  /* 0x000000d851517221 */ /* 0x000fc60000000000 */
[--C-:B------:R-:W-:Y:S02]  /*b540*/  HADD2.F32 R69, -RZ, R77.reuse.H0_H0 ;  /* 0x2000004dff457230 */ /* 0x100fe40000004100 */
[----:B------:R-:W-:Y:S01]  /*b550*/  FADD R74, R81, R74 ;  /* 0x0000004a514a7221 */ /* 0x000fe20000000000 */
[----:B------:R-:W-:-:S03]  /*b560*/  HADD2.F32 R68, -RZ, R77.H1_H1 ;  /* 0x3000004dff447230 */ /* 0x000fc60000004100 */
[----:B------:R-:W-:-:S04]  /*b570*/  FADD R69, R74, R69 ;  /* 0x000000454a457221 */ /* 0x000fc80000000000 */
[----:B------:R-:W-:-:S04]  /*b580*/  FADD R68, R69, R68 ;  /* 0x0000004445447221 */ /* 0x000fc80000000000 */
[----:B------:R-:W-:-:S04]  /*b590*/  FADD R68, R68, R71 ;  /* 0x0000004744447221 */ /* 0x000fc80000000000 */
[----:B------:R-:W-:-:S07]  /*b5a0*/  FADD R77, R68, R75 ;  /* 0x0000004b444d7221 */ /* 0x000fce0000000000 */
.L_x_543:
        /* <DEDUP_REMOVED lines=44> */
.L_x_544:
        /* <DEDUP_REMOVED lines=29> */
[--C-:B------:R-:W-:Y:S02]  /*ba40*/  HADD2.F32 R64, -RZ, R73.reuse.H0_H0 ;  /* 0x20000049ff407230 */ /* 0x100fe40000004100 */
[----:B------:R-:W-:Y:S01]  /*ba50*/  FADD R212, R79, R212 ;  /* 0x000000d44fd47221 */ /* 0x000fe20000000000 */
[----:B------:R-:W-:Y:S02]  /*ba60*/  HADD2.F32 R79, -RZ, R73.H1_H1 ;  /* 0x30000049ff4f7230 */ /* 0x000fe40000004100 */
[----:B------:R-:W-:Y:S02]  /*ba70*/  HADD2.F32 R67, -RZ, R66.H1_H1 ;  /* 0x30000042ff437230 */ /* 0x000fe40000004100 */
[----:B------:R-:W-:-:S04]  /*ba80*/  FADD R65, R212, R65 ;  /* 0x00000041d4417221 */ /* 0x000fc80000000000 */
[----:B------:R-:W-:Y:S01]  /*ba90*/  FADD R64, R65, R64 ;  /* 0x0000004041407221 */ /* 0x000fe20000000000 */
[----:B------:R-:W-:-:S03]  /*baa0*/  HADD2.F32 R65, -RZ, R66.H0_H0 ;  /* 0x20000042ff417230 */ /* 0x000fc60000004100 */
[----:B------:R-:W-:-:S04]  /*bab0*/  FADD R64, R64, R79 ;  /* 0x0000004f40407221 */ /* 0x000fc80000000000 */
[----:B------:R-:W-:Y:S01]  /*bac0*/  FADD R64, R64, R65 ;  /* 0x0000004140407221 */ /* 0x000fe20000000000 */
[--C-:B------:R-:W-:Y:S02]  /*bad0*/  HADD2.F32 R65, -RZ, R75.reuse.H0_H0 ;  /* 0x2000004bff417230 */ /* 0x100fe40000004100 */
[----:B------:R-:W-:Y:S02]  /*bae0*/  HADD2.F32 R75, -RZ, R75.H1_H1 ;  /* 0x3000004bff4b7230 */ /* 0x000fe40000004100 */
[----:B------:R-:W-:-:S04]  /*baf0*/  FADD R64, R64, R67 ;  /* 0x0000004340407221 */ /* 0x000fc80000000000 */
[----:B------:R-:W-:-:S04]  /*bb00*/  FADD R64, R64, R65 ;  /* 0x0000004140407221 */ /* 0x000fc80000000000 */
[----:B0-----:R-:W-:-:S07]  /*bb10*/  FADD R79, R64, R75 ;  /* 0x0000004b404f7221 */ /* 0x001fce0000000000 */
.L_x_482:
[----:B-----5:R-:W0:Y:S02]  /*bb20*/  LDC R65, c[0x0][RZ] ;  /* 0x00000000ff417b82 */ /* 0x020e240000000800 */
[----:B0-----:R-:W-:-:S04]  /*bb30*/  LEA R80, R65, R80, 0x3 ;  /* 0x0000005041507211 */ /* 0x001fc800078e18ff */
[----:B------:R-:W-:-:S13]  /*bb40*/  ISETP.GE.AND P0, PT, R80, UR15, PT ;  /* 0x0000000f50007c0c */ /* 0x000fda000bf06270 */
[----:B------:R-:W-:Y:S05]  /*bb50*/  @!P0 BRA `(.L_x_545) ;  /* 0xffffff4c00dc8947 */ /* 0x000fea000383ffff */
[----:B------:R-:W-:Y:S05]  /*bb60*/  BSYNC B1 ;  /* 0x0000000000017941 */ /* 0x000fea0003800000 */
.L_x_480:
[----:B------:R-:W-:Y:S05]  /*bb70*/  BRA `(.L_x_478) ;  /* 0x0000000000847947 */ /* 0x000fea0003800000 */
.L_x_479:
        /* <DEDUP_REMOVED lines=33> */
.L_x_478:
[----:B------:R-:W-:Y:S05]  /*bd90*/  BSYNC B0 ;  /* 0x0000000000007941 */ /* 0x000fea0003800000 */
.L_x_477:
        /* <DEDUP_REMOVED lines=769> */
.L_x_547:
[----:B------:R-:W-:Y:S05]  /*edb0*/  BSYNC B0 ;  /* 0x0000000000007941 */ /* 0x000fea0003800000 */
.L_x_546:
        /* <DEDUP_REMOVED lines=197> */
.L_x_548:
        /* <DEDUP_REMOVED lines=15> */
.L_x_817:


//--------------------- .text._Z18moe_permute_kernelI6__halfS0_Li32ELb1EEvPKT_S3_PS1_PKfPfPKiiii --------------------------
	.section	.text._Z18moe_permute_kernelI6__halfS0_Li32ELb1EEvPKT_S3_PS1_PKfPfPKiiii,"ax",@progbits
	.align	128
        .global         _Z18moe_permute_kernelI6__halfS0_Li32ELb1EEvPKT_S3_PS1_PKfPfPKiiii
        .type           _Z18moe_permute_kernelI6__halfS0_Li32ELb1EEvPKT_S3_PS1_PKfPfPKiiii,@function
        .size           _Z18moe_permute_kernelI6__halfS0_Li32ELb1EEvPKT_S3_PS1_PKfPfPKiiii,(.L_x_818 - _Z18moe_permute_kernelI6__halfS0_Li32ELb1EEvPKT_S3_PS1_PKfPfPKiiii)
        .other          _Z18moe_permute_kernelI6__halfS0_Li32ELb1EEvPKT_S3_PS1_PKfPfPKiiii,@"STO_CUDA_ENTRY STV_DEFAULT"
_Z18moe_permute_kernelI6__halfS0_Li32ELb1EEvPKT_S3_PS1_PKfPfPKiiii:
.text._Z18moe_permute_kernelI6__halfS0_Li32ELb1EEvPKT_S3_PS1_PKfPfPKiiii:
        /* <DEDUP_REMOVED lines=24> */
[----:B------:R-:W-:Y:S02]  /*0180*/  MOV R4, 0x400 ;  /* 0x0000040000047802 */ /* 0x000fe40000000f00 */
[----:B------:R-:W-:-:S05]  /*0190*/  MOV R7, R43 ;  /* 0x0000002b00077202 */ /* 0x000fca0000000f00 */
[----:B------:R-:W2:Y:S01]  /*01a0*/  LDC.64 R2, c[0x0][0x228] ;  /* 0x00008a00ff027b82 */ /* 0x000ea20000000a00 */
[----:B0-----:R-:W-:-:S07]  /*01b0*/  LEA R6, R5, R4, 0x18 ;  /* 0x0000000405067211 */ /* 0x001fce00078ec0ff */
.L_x_551:
[----:B0-----:R-:W-:-:S04]  /*01c0*/  IMAD R5, R47, R0, R7 ;  /* 0x000000002f057224 */ /* 0x001fc800078e0207 */
[----:B--2---:R-:W-:-:S06]  /*01d0*/  IMAD.WIDE R4, R5, 0x4, R2 ;  /* 0x0000000405047825 */ /* 0x004fcc00078e0202 */
[----:B------:R-:W2:Y:S01]  /*01e0*/  LDG.E R4, desc[UR6][R4.64] ;  /* 0x0000000604047981 */ /* 0x000ea2000c1e1900 */
[----:B------:R-:W-:Y:S02]  /*01f0*/  LEA R8, R7, R6, 0x1 ;  /* 0x0000000607087211 */ /* 0x000fe400078e08ff */
[----:B-1----:R-:W-:-:S04]  /*0200*/  IADD3 R7, R10, R7, RZ ;  /* 0x000000070a077210 */ /* 0x002fc80007ffe0ff */
[----:B------:R-:W-:Y:S02]  /*0210*/  ISETP.GE.AND P0, PT, R7, R0, PT ;  /* 0x000000000700720c */ /* 0x000fe40003f06270 */
[----:B--2---:R-:W-:-:S05]  /*0220*/  F2FP.F16.F32.PACK_AB R5, RZ, R4 ;  /* 0x00000004ff05723e */ /* 0x004fca00000000ff */
[----:B------:R0:W-:Y:S06]  /*0230*/  STS.U16 [R8], R5 ;  /* 0x0000000508007388 */ /* 0x0001ec0000000400 */
[----:B------:R-:W-:Y:S05]  /*0240*/  @!P0 BRA `(.L_x_551) ;  /* 0xfffffffc00dc8947 */ /* 0x000fea000383ffff */
.L_x_550:
[----:B------:R-:W-:Y:S05]  /*0250*/  BSYNC B0 ;  /* 0x0000000000007941 */ /* 0x000fea0003800000 */
.L_x_549:
[----:B------:R-:W-:Y:S01]  /*0260*/  SHF.L.U32 R43, R43, 0x3, RZ ;  /* 0x000000032b2b7819 */ /* 0x000fe200000006ff */
[----:B------:R-:W-:Y:S01]  /*0270*/  BAR.SYNC.DEFER_BLOCKING 0x0 ;  /* 0x0000000000007b1d */ /* 0x000fe20000010000 */
[----:B------:R-:W-:Y:S01]  /*0280*/  HFMA2.MMA R24, -RZ, RZ, 0, 0 ;  /* 0x00000000ff187435 */ /* 0x000fe200000001ff */
        /* <DEDUP_REMOVED lines=36> */
.L_x_588:
        /* <DEDUP_REMOVED lines=29> */
[----:B0-----:R-:W2:Y:S02]  /*06a0*/  LDG.E.LU.128 R16, desc[UR6][R48.64] ;  /* 0x0000000630107981 */ /* 0x001ea4000c3e1d00 */
        /* <DEDUP_REMOVED lines=9> */
[--C-:B------:R-:W-:Y:S02]  /*0740*/  HADD2.F32 R17, -RZ, R51.reuse.H0_H0 ;  /* 0x20000033ff117230 */ /* 0x100fe40000004100 */
        /* <DEDUP_REMOVED lines=10> */
.L_x_556:
        /* <DEDUP_REMOVED lines=25> */
[----:B0-----:R-:W2:Y:S02]  /*0980*/  LDG.E.LU.128 R16, desc[UR6][R50.64] ;  /* 0x0000000632107981 */ /* 0x001ea4000c3e1d00 */
[----:B--2---:R-:W-:Y:S01]  /*0990*/  HFMA2.MMA R53, R12, R16, -RZ ;  /* 0x000000100c357235 */ /* 0x004fe200001000ff */
[----:B------:R-:W-:Y:S02]  /*09a0*/  HMUL2 R51, R13, R17 ;  /* 0x000000110d337232 */ /* 0x000fe40000000000 */
[----:B------:R-:W-:-:S03]  /*09b0*/  HMUL2 R19, R15, R19 ;  /* 0x000000130f137232 */ /* 0x000fc60000000000 */
[--C-:B------:R-:W-:Y:S02]  /*09c0*/  HADD2.F32 R17, -RZ, R51.reuse.H0_H0 ;  /* 0x20000033ff117230 */ /* 0x100fe40000004100 */
[----:B------:R-:W-:Y:S02]  /*09d0*/  HADD2.F32 R51, -RZ, R51.H1_H1 ;  /* 0x30000033ff337230 */ /* 0x000fe40000004100 */
[--C-:B------:R-:W-:Y:S02]  /*09e0*/  HADD2.F32 R50, -RZ, R53.reuse.H0_H0 ;  /* 0x20000035ff327230 */ /* 0x100fe40000004100 */
[----:B------:R-:W-:-:S03]  /*09f0*/  HADD2.F32 R16, -RZ, R53.H1_H1 ;  /* 0x30000035ff107230 */ /* 0x000fc60000004100 */
[----:B------:R-:W-:-:S04]  /*0a00*/  FADD R7, R7, R50 ;  /* 0x0000003207077221 */ /* 0x000fc80000000000 */
[----:B------:R-:W-:Y:S01]  /*0a10*/  FADD R50, R7, R16 ;  /* 0x0000001007327221 */ /* 0x000fe20000000000 */
[----:B------:R-:W-:Y:S01]  /*0a20*/  HFMA2.MMA R7, R14, R18, -RZ ;  /* 0x000000120e077235 */ /* 0x000fe200001000ff */
[----:B------:R-:W-:Y:S02]  /*0a30*/  HADD2.F32 R18, -RZ, R19.H0_H0 ;  /* 0x20000013ff127230 */ /* 0x000fe40000004100 */
[----:B------:R-:W-:-:S04]  /*0a40*/  FADD R17, R50, R17 ;  /* 0x0000001132117221 */ /* 0x000fc80000000000 */
[----:B------:R-:W-:-:S03]  /*0a50*/  FADD R17, R17, R51 ;  /* 0x0000003311117221 */ /* 0x000fc60000000000 */
[--C-:B------:R-:W-:Y:S02]  /*0a60*/  HADD2.F32 R16, -RZ, R7.reuse.H0_H0 ;  /* 0x20000007ff107230 */ /* 0x100fe40000004100 */
[----:B------:R-:W-:-:S03]  /*0a70*/  HADD2.F32 R7, -RZ, R7.H1_H1 ;  /* 0x30000007ff077230 */ /* 0x000fc60000004100 */
[----:B------:R-:W-:-:S04]  /*0a80*/  FADD R16, R17, R16 ;  /* 0x0000001011107221 */ /* 0x000fc80000000000 */
[----:B------:R-:W-:Y:S01]  /*0a90*/  FADD R7, R16, R7 ;  /* 0x0000000710077221 */ /* 0x000fe20000000000 */
[----:B------:R-:W-:-:S03]  /*0aa0*/  HADD2.F32 R16, -RZ, R19.H1_H1 ;  /* 0x30000013ff107230 */ /* 0x000fc60000004100 */
[----:B------:R-:W-:-:S04]  /*0ab0*/  FADD R7, R7, R18 ;  /* 0x0000001207077221 */ /* 0x000fc80000000000 */
[----:B------:R-:W-:-:S07]  /*0ac0*/  FADD R7, R7, R16 ;  /* 0x0000001007077221 */ /* 0x000fce0000000000 */
.L_x_558:
        /* <DEDUP_REMOVED lines=26> */
[----:B------:R-:W-:-:S05]  /*0c70*/  HMUL2 R51, R13, R17 ;  /* 0x000000110d337232 */ /* 0x000fca0000000000 */
[--C-:B------:R-:W-:Y:S02]  /*0c80*/  HADD2.F32 R17, -RZ, R51.reuse.H0_H0 ;  /* 0x20000033ff117230 */ /* 0x100fe40000004100 */
[----:B------:R-:W-:Y:S02]  /*0c90*/  HADD2.F32 R51, -RZ, R51.H1_H1 ;  /* 0x30000033ff337230 */ /* 0x000fe40000004100 */
[--C-:B------:R-:W-:Y:S02]  /*0ca0*/  HADD2.F32 R50, -RZ, R53.reuse.H0_H0 ;  /* 0x20000035ff327230 */ /* 0x100fe40000004100 */
[----:B------:R-:W-:-:S03]  /*0cb0*/  HADD2.F32 R53, -RZ, R53.H1_H1 ;  /* 0x30000035ff357230 */ /* 0x000fc60000004100 */
[----:B------:R-:W-:-:S04]  /*0cc0*/  FADD R6, R6, R50 ;  /* 0x0000003206067221 */ /* 0x000fc80000000000 */
[----:B------:R-:W-:Y:S01]  /*0cd0*/  FADD R50, R6, R53 ;  /* 0x0000003506327221 */ /* 0x000fe20000000000 */
[----:B------:R-:W-:Y:S01]  /*0ce0*/  HFMA2.MMA R6, R14, R18, -RZ ;  /* 0x000000120e067235 */ /* 0x000fe200001000ff */
[----:B------:R-:W-:Y:S02]  /*0cf0*/  HMUL2 R18, R15, R19 ;  /* 0x000000130f127232 */ /* 0x000fe40000000000 */
[----:B------:R-:W-:-:S04]  /*0d00*/  FADD R17, R50, R17 ;  /* 0x0000001132117221 */ /* 0x000fc80000000000 */
[----:B------:R-:W-:-:S03]  /*0d10*/  FADD R17, R17, R51 ;  /* 0x0000003311117221 */ /* 0x000fc60000000000 */
[--C-:B------:R-:W-:Y:S02]  /*0d20*/  HADD2.F32 R16, -RZ, R6.reuse.H0_H0 ;  /* 0x20000006ff107230 */ /* 0x100fe40000004100 */
[----:B------:R-:W-:-:S03]  /*0d30*/  HADD2.F32 R19, -RZ, R6.H1_H1 ;  /* 0x30000006ff137230 */ /* 0x000fc60000004100 */
[----:B------:R-:W-:Y:S01]  /*0d40*/  FADD R16, R17, R16 ;  /* 0x0000001011107221 */ /* 0x000fe20000000000 */
[----:B------:R-:W-:-:S03]  /*0d50*/  HADD2.F32 R17, -RZ, R18.H0_H0 ;  /* 0x20000012ff117230 */ /* 0x000fc60000004100 */
[----:B------:R-:W-:Y:S01]  /*0d60*/  FADD R16, R16, R19 ;  /* 0x0000001310107221 */ /* 0x000fe20000000000 */
[----:B------:R-:W-:-:S03]  /*0d70*/  HADD2.F32 R19, -RZ, R18.H1_H1 ;  /* 0x30000012ff137230 */ /* 0x000fc60000004100 */
[----:B------:R-:W-:-:S04]  /*0d80*/  FADD R16, R16, R17 ;  /* 0x0000001110107221 */ /* 0x000fc80000000000 */
[----:B------:R-:W-:-:S07]  /*0d90*/  FADD R6, R16, R19 ;  /* 0x0000001310067221 */ /* 0x000fce0000000000 */
.L_x_559:
        /* <DEDUP_REMOVED lines=45> */
.L_x_560:
        /* <DEDUP_REMOVED lines=45> */
.L_x_561:
        /* <DEDUP_REMOVED lines=45> */
.L_x_562:
        /* <DEDUP_REMOVED lines=45> */
.L_x_563:
        /* <DEDUP_REMOVED lines=45> */
.L_x_564:
        /* <DEDUP_REMOVED lines=45> */
.L_x_565:
        /* <DEDUP_REMOVED lines=45> */
.L_x_566:
        /* <DEDUP_REMOVED lines=34> */
[----:B------:R-:W-:-:S03]  /*2370*/  HFMA2.MMA R21, R14, R18, -RZ ;  /* 0x000000120e157235 */ /* 0x000fc600001000ff */
[----:B------:R-:W-:-:S04]  /*2380*/  FADD R17, R50, R17 ;  /* 0x0000001132117221 */ /* 0x000fc80000000000 */
[----:B------:R-:W-:-:S03]  /*2390*/  FADD R17, R17, R51 ;  /* 0x0000003311117221 */ /* 0x000fc60000000000 */
[--C-:B------:R-:W-:Y:S02]  /*23a0*/  HADD2.F32 R16, -RZ, R21.reuse.H0_H0 ;  /* 0x20000015ff107230 */ /* 0x100fe40000004100 */
[----:B------:R-:W-:-:S03]  /*23b0*/  HADD2.F32 R21, -RZ, R21.H1_H1 ;  /* 0x30000015ff157230 */ /* 0x000fc60000004100 */
[----:B------:R-:W-:Y:S01]  /*23c0*/  FADD R16, R17, R16 ;  /* 0x0000001011107221 */ /* 0x000fe20000000000 */
[--C-:B------:R-:W-:Y:S02]  /*23d0*/  HADD2.F32 R17, -RZ, R19.reuse.H0_H0 ;  /* 0x20000013ff117230 */ /* 0x100fe40000004100 */
[----:B------:R-:W-:Y:S02]  /*23e0*/  HADD2.F32 R19, -RZ, R19.H1_H1 ;  /* 0x30000013ff137230 */ /* 0x000fe40000004100 */
[----:B------:R-:W-:-:S04]  /*23f0*/  FADD R16, R16, R21 ;  /* 0x0000001510107221 */ /* 0x000fc80000000000 */
[----:B------:R-:W-:-:S04]  /*2400*/  FADD R16, R16, R17 ;  /* 0x0000001110107221 */ /* 0x000fc80000000000 */
[----:B------:R-:W-:-:S07]  /*2410*/  FADD R21, R16, R19 ;  /* 0x0000001310157221 */ /* 0x000fce0000000000 */
.L_x_567:
        /* <DEDUP_REMOVED lines=45> */
.L_x_568:
        /* <DEDUP_REMOVED lines=45> */
.L_x_569:
        /* <DEDUP_REMOVED lines=45> */
.L_x_570:
        /* <DEDUP_REMOVED lines=45> */
.L_x_571:
        /* <DEDUP_REMOVED lines=45> */
.L_x_572:
        /* <DEDUP_REMOVED lines=45> */
.L_x_573:
        /* <DEDUP_REMOVED lines=45> */
.L_x_574:
        /* <DEDUP_REMOVED lines=45> */
.L_x_575:
        /* <DEDUP_REMOVED lines=45> */
.L_x_576:
        /* <DEDUP_REMOVED lines=45> */
.L_x_577:
        /* <DEDUP_REMOVED lines=45> */
.L_x_578:
        /* <DEDUP_REMOVED lines=45> */
.L_x_579:
        /* <DEDUP_REMOVED lines=45> */
.L_x_580:
        /* <DEDUP_REMOVED lines=45> */
.L_x_581:
        /* <DEDUP_REMOVED lines=45> */
.L_x_582:
        /* <DEDUP_REMOVED lines=45> */
.L_x_583:
        /* <DEDUP_REMOVED lines=45> */
.L_x_584:
        /* <DEDUP_REMOVED lines=45> */
.L_x_585:
        /* <DEDUP_REMOVED lines=45> */
.L_x_586:
        /* <DEDUP_REMOVED lines=45> */
.L_x_587:
        /* <DEDUP_REMOVED lines=27> */
[----:B------:R-:W-:-:S03]  /*5e10*/  HMUL2 R15, R15, R19 ;  /* 0x000000130f0f7232 */ /* 0x000fc60000000000 */
[--C-:B------:R-:W-:Y:S02]  /*5e20*/  HADD2.F32 R53, -RZ, R13.reuse.H0_H0 ;  /* 0x2000000dff357230 */ /* 0x100fe40000004100 */
[----:B------:R-:W-:Y:S02]  /*5e30*/  HADD2.F32 R13, -RZ, R13.H1_H1 ;  /* 0x3000000dff0d7230 */ /* 0x000fe40000004100 */
[--C-:B------:R-:W-:Y:S02]  /*5e40*/  HADD2.F32 R51, -RZ, R12.reuse.H0_H0 ;  /* 0x2000000cff337230 */ /* 0x100fe40000004100 */
[----:B------:R-:W-:Y:S02]  /*5e50*/  HADD2.F32 R12, -RZ, R12.H1_H1 ;  /* 0x3000000cff0c7230 */ /* 0x000fe40000004100 */
[----:B------:R-:W-:Y:S02]  /*5e60*/  HADD2.F32 R17, -RZ, R14.H0_H0 ;  /* 0x2000000eff117230 */ /* 0x000fe40000004100 */
[----:B------:R-:W-:-:S04]  /*5e70*/  FADD R51, R42, R51 ;  /* 0x000000332a337221 */ /* 0x000fc80000000000 */
[----:B------:R-:W-:-:S04]  /*5e80*/  FADD R12, R51, R12 ;  /* 0x0000000c330c7221 */ /* 0x000fc80000000000 */
[----:B------:R-:W-:-:S04]  /*5e90*/  FADD R12, R12, R53 ;  /* 0x000000350c0c7221 */ /* 0x000fc80000000000 */
[----:B------:R-:W-:Y:S01]  /*5ea0*/  FADD R12, R12, R13 ;  /* 0x0000000d0c0c7221 */ /* 0x000fe20000000000 */
[----:B------:R-:W-:-:S03]  /*5eb0*/  HADD2.F32 R13, -RZ, R14.H1_H1 ;  /* 0x3000000eff0d7230 */ /* 0x000fc60000004100 */
[----:B------:R-:W-:Y:S01]  /*5ec0*/  FADD R12, R12, R17 ;  /* 0x000000110c0c7221 */ /* 0x000fe20000000000 */
[--C-:B------:R-:W-:Y:S02]  /*5ed0*/  HADD2.F32 R17, -RZ, R15.reuse.H0_H0 ;  /* 0x2000000fff117230 */ /* 0x100fe40000004100 */
[----:B------:R-:W-:Y:S02]  /*5ee0*/  HADD2.F32 R15, -RZ, R15.H1_H1 ;  /* 0x3000000fff0f7230 */ /* 0x000fe40000004100 */
[----:B------:R-:W-:-:S04]  /*5ef0*/  FADD R12, R12, R13 ;  /* 0x0000000d0c0c7221 */ /* 0x000fc80000000000 */
[----:B------:R-:W-:-:S04]  /*5f00*/  FADD R12, R12, R17 ;  /* 0x000000110c0c7221 */ /* 0x000fc80000000000 */
[----:B------:R-:W-:-:S07]  /*5f10*/  FADD R42, R12, R15 ;  /* 0x0000000f0c2a7221 */ /* 0x000fce0000000000 */
.L_x_557:
[----:B-----5:R-:W0:Y:S02]  /*5f20*/  LDC R12, c[0x0][RZ] ;  /* 0x00000000ff0c7b82 */ /* 0x020e240000000800 */
[----:B0-----:R-:W-:-:S04]  /*5f30*/  LEA R43, R12, R43, 0x3 ;  /* 0x0000002b0c2b7211 */ /* 0x001fc800078e18ff */
[----:B------:R-:W-:-:S13]  /*5f40*/  ISETP.GE.AND P0, PT, R43, UR15, PT ;  /* 0x0000000f2b007c0c */ /* 0x000fda000bf06270 */
[----:B------:R-:W-:Y:S05]  /*5f50*/  @!P0 BRA `(.L_x_588) ;  /* 0xffffffa4005c8947 */ /* 0x000fea000383ffff */
[----:B------:R-:W-:Y:S05]  /*5f60*/  BSYNC B1 ;  /* 0x0000000000017941 */ /* 0x000fea0003800000 */
.L_x_555:
[----:B------:R-:W-:Y:S05]  /*5f70*/  BRA `(.L_x_553) ;  /* 0x0000000000407947 */ /* 0x000fea0003800000 */
.L_x_554:
        /* <DEDUP_REMOVED lines=16> */
.L_x_553:
[----:B------:R-:W-:Y:S05]  /*6080*/  BSYNC B0 ;  /* 0x0000000000007941 */ /* 0x000fea0003800000 */
.L_x_552:
        /* <DEDUP_REMOVED lines=387> */
.L_x_590:
[----:B------:R-:W-:Y:S05]  /*78c0*/  BSYNC B0 ;  /* 0x0000000000007941 */ /* 0x000fea0003800000 */
.L_x_589:
        /* <DEDUP_REMOVED lines=102> */
.L_x_591:
        /* <DEDUP_REMOVED lines=13> */
.L_x_818:


//--------------------- .text._Z18moe_permute_kernelI6__halfS0_Li16ELb1EEvPKT_S3_PS1_PKfPfPKiiii --------------------------
	.section	.text._Z18moe_permute_kernelI6__halfS0_Li16ELb1EEvPKT_S3_PS1_PKfPfPKiiii,"ax",@progbits
	.align	128
        .global         _Z18moe_permute_kernelI6__halfS0_Li16ELb1EEvPKT_S3_PS1_PKfPfPKiiii
        .type           _Z18moe_permute_kernelI6__halfS0_Li16ELb1EEvPKT_S3_PS1_PKfPfPKiiii,@function
        .size           _Z18moe_permute_kernelI6__halfS0_Li16ELb1EEvPKT_S3_PS1_PKfPfPKiiii,(.L_x_819 - _Z18moe_permute_kernelI6__halfS0_Li16ELb1EEvPKT_S3_PS1_PKfPfPKiiii)
        .other          _Z18moe_permute_kernelI6__halfS0_Li16ELb1EEvPKT_S3_PS1_PKfPfPKiiii,@"STO_CUDA_ENTRY STV_DEFAULT"
_Z18moe_permute_kernelI6__halfS0_Li16ELb1EEvPKT_S3_PS1_PKfPfPKiiii:
.text._Z18moe_permute_kernelI6__halfS0_Li16ELb1EEvPKT_S3_PS1_PKfPfPKiiii:
        /* <DEDUP_REMOVED lines=19> */
.L_x_594:
        /* <DEDUP_REMOVED lines=9> */
.L_x_593:
[----:B------:R-:W-:Y:S05]  /*01c0*/  BSYNC B0 ;  /* 0x0000000000007941 */ /* 0x000fea0003800000 */
.L_x_592:
        /* <DEDUP_REMOVED lines=23> */
[----:B------:R-:W-:Y:S02]  /*0340*/  CS2R R14, SRZ ;  /* 0x00000000000e7805 */ /* 0x000fe4000001ff00 */
[----:B------:R-:W-:Y:S02]  /*0350*/  CS2R R2, SRZ ;  /* 0x0000000000027805 */ /* 0x000fe4000001ff00 */
[----:B------:R-:W-:Y:S02]  /*0360*/  CS2R R4, SRZ ;  /* 0x0000000000047805 */ /* 0x000fe4000001ff00 */
[----:B------:R-:W-:Y:S01]  /*0370*/  CS2R R6, SRZ ;  /* 0x0000000000067805 */ /* 0x000fe2000001ff00 */
[----:B------:R-:W2:Y:S01]  /*0380*/  LDC R35, c[0x0][0x240] ;  /* 0x00009000ff237b82 */ /* 0x000ea20000000800 */
[----:B------:R-:W-:-:S02]  /*0390*/  CS2R R8, SRZ ;  /* 0x0000000000087805 */ /* 0x000fc4000001ff00 */
[----:B------:R-:W-:Y:S02]  /*03a0*/  CS2R R10, SRZ ;  /* 0x00000000000a7805 */ /* 0x000fe4000001ff00 */
[----:B------:R-:W-:Y:S01]  /*03b0*/  MOV R12, RZ ;  /* 0x000000ff000c7202 */ /* 0x000fe20000000f00 */
        /* <DEDUP_REMOVED lines=17> */
.L_x_615:
        /* <DEDUP_REMOVED lines=20> */
[-C--:B-1---5:R-:W-:Y:S02]  /*0610*/  HMUL2 R23, R19, R24.reuse.H0_H0 ;  /* 0x2000001813177232 */ /* 0x0a2fe40000000000 */
[-C--:B------:R-:W-:Y:S02]  /*0620*/  HMUL2 R22, R18, R24.reuse.H0_H0 ;  /* 0x2000001812167232 */ /* 0x080fe40000000000 */
[-C--:B------:R-:W-:Y:S02]  /*0630*/  HMUL2 R21, R17, R24.reuse.H0_H0 ;  /* 0x2000001811157232 */ /* 0x080fe40000000000 */
[----:B------:R-:W-:Y:S01]  /*0640*/  HMUL2 R20, R16, R24.H0_H0 ;  /* 0x2000001810147232 */ /* 0x000fe20000000000 */
[----:B------:R-:W-:-:S04]  /*0650*/  IADD3 R24, P0, R25, UR10, RZ ;  /* 0x0000000a19187c10 */ /* 0x000fc8000ff1e0ff */
[----:B------:R-:W-:Y:S01]  /*0660*/  IADD3.X R25, R26, UR11, RZ, P0, !PT ;  /* 0x0000000b1a197c10 */ /* 0x000fe200087fe4ff */
[----:B------:R1:W-:Y:S05]  /*0670*/  STG.E.128 desc[UR6][R66.64], R20 ;  /* 0x0000001442007986 */ /* 0x0003ea000c101d06 */
[----:B------:R-:W2:Y:S02]  /*0680*/  LDG.E.LU.128 R24, desc[UR6][R24.64] ;  /* 0x0000000618187981 */ /* 0x000ea4000c3e1d00 */
[----:B--2---:R-:W-:Y:S01]  /*0690*/  HFMA2.MMA R33, R16, R24, -RZ ;  /* 0x0000001810217235 */ /* 0x004fe200001000ff */
[----:B------:R-:W-:Y:S01]  /*06a0*/  HMUL2 R25, R17, R25 ;  /* 0x0000001911197232 */ /* 0x000fe20000000000 */
[----:B------:R-:W-:Y:S01]  /*06b0*/  HFMA2.MMA R26, R18, R26, -RZ ;  /* 0x0000001a121a7235 */ /* 0x000fe200001000ff */
[----:B------:R-:W-:-:S03]  /*06c0*/  HMUL2 R27, R19, R27 ;  /* 0x0000001b131b7232 */ /* 0x000fc60000000000 */
[----:B-1----:R-:W-:-:S04]  /*06d0*/  HADD2.F32 R21, -RZ, R25.H1_H1 ;  /* 0x30000019ff157230 */ /* 0x002fc80000004100 */
[----:B------:R-:W-:Y:S02]  /*06e0*/  HADD2.F32 R69, -RZ, R33.H0_H0 ;  /* 0x20000021ff457230 */ /* 0x000fe40000004100 */
[----:B------:R-:W-:-:S03]  /*06f0*/  HADD2.F32 R23, -RZ, R26.H0_H0 ;  /* 0x2000001aff177230 */ /* 0x000fc60000004100 */
[----:B------:R-:W-:Y:S01]  /*0700*/  FADD R69, R12, R69 ;  /* 0x000000450c457221 */ /* 0x000fe20000000000 */
[----:B------:R-:W-:Y:S02]  /*0710*/  HADD2.F32 R12, -RZ, R33.H1_H1 ;  /* 0x30000021ff0c7230 */ /* 0x000fe40000004100 */
[----:B------:R-:W-:-:S03]  /*0720*/  HADD2.F32 R33, -RZ, R25.H0_H0 ;  /* 0x20000019ff217230 */ /* 0x000fc60000004100 */
        /* <DEDUP_REMOVED lines=10> */
.L_x_599:
        /* <DEDUP_REMOVED lines=18> */
[-C--:B-1---5:R-:W-:Y:S02]  /*08f0*/  HMUL2 R23, R19, R24.reuse.H0_H0 ;  /* 0x2000001813177232 */ /* 0x0a2fe40000000000 */
[-C--:B------:R-:W-:Y:S02]  /*0900*/  HMUL2 R22, R18, R24.reuse.H0_H0 ;  /* 0x2000001812167232 */ /* 0x080fe40000000000 */
[-C--:B------:R-:W-:Y:S02]  /*0910*/  HMUL2 R21, R17, R24.reuse.H0_H0 ;  /* 0x2000001811157232 */ /* 0x080fe40000000000 */
[----:B------:R-:W-:Y:S01]  /*0920*/  HMUL2 R20, R16, R24.H0_H0 ;  /* 0x2000001810147232 */ /* 0x000fe20000000000 */
[----:B------:R-:W-:-:S04]  /*0930*/  IADD3 R24, P1, R25, UR10, RZ ;  /* 0x0000000a19187c10 */ /* 0x000fc8000ff3e0ff */
[----:B------:R-:W-:Y:S01]  /*0940*/  IADD3.X R25, R26, UR11, RZ, P1, !PT ;  /* 0x0000000b1a197c10 */ /* 0x000fe20008ffe4ff */
[----:B------:R1:W-:Y:S05]  /*0950*/  STG.E.128 desc[UR6][R66.64], R20 ;  /* 0x0000001442007986 */ /* 0x0003ea000c101d06 */
[----:B------:R-:W1:Y:S02]  /*0960*/  LDG.E.LU.128 R24, desc[UR6][R24.64] ;  /* 0x0000000618187981 */ /* 0x000e64000c3e1d00 */
[----:B-1----:R-:W-:Y:S01]  /*0970*/  HFMA2.MMA R67, R16, R24, -RZ ;  /* 0x0000001810437235 */ /* 0x002fe200001000ff */
[----:B------:R-:W-:Y:S01]  /*0980*/  HMUL2 R25, R17, R25 ;  /* 0x0000001911197232 */ /* 0x000fe20000000000 */
[----:B------:R-:W-:Y:S01]  /*0990*/  HFMA2.MMA R26, R18, R26, -RZ ;  /* 0x0000001a121a7235 */ /* 0x000fe200001000ff */
[----:B------:R-:W-:-:S03]  /*09a0*/  HMUL2 R27, R19, R27 ;  /* 0x0000001b131b7232 */ /* 0x000fc60000000000 */
[----:B------:R-:W-:Y:S02]  /*09b0*/  HADD2.F32 R20, -RZ, R25.H1_H1 ;  /* 0x30000019ff147230 */ /* 0x000fe40000004100 */
[----:B------:R-:W-:Y:S02]  /*09c0*/  HADD2.F32 R22, -RZ, R27.H1_H1 ;  /* 0x3000001bff167230 */ /* 0x000fe40000004100 */
[----:B------:R-:W-:-:S05]  /*09d0*/  HADD2.F32 R68, -RZ, R67.H0_H0 ;  /* 0x20000043ff447230 */ /* 0x000fca0000004100 */
[----:B------:R-:W-:Y:S01]  /*09e0*/  FADD R68, R11, R68 ;  /* 0x000000440b447221 */ /* 0x000fe20000000000 */
[----:B------:R-:W-:-:S05]  /*09f0*/  HADD2.F32 R11, -RZ, R67.H1_H1 ;  /* 0x30000043ff0b7230 */ /* 0x000fca0000004100 */
[----:B------:R-:W-:Y:S01]  /*0a00*/  FADD R11, R68, R11 ;  /* 0x0000000b440b7221 */ /* 0x000fe20000000000 */
[----:B------:R-:W-:-:S05]  /*0a10*/  HADD2.F32 R68, -RZ, R25.H0_H0 ;  /* 0x20000019ff447230 */ /* 0x000fca0000004100 */
[----:B------:R-:W-:-:S04]  /*0a20*/  FADD R11, R11, R68 ;  /* 0x000000440b0b7221 */ /* 0x000fc80000000000 */
[----:B------:R-:W-:Y:S01]  /*0a30*/  FADD R11, R11, R20 ;  /* 0x000000140b0b7221 */ /* 0x000fe20000000000 */
[--C-:B------:R-:W-:Y:S02]  /*0a40*/  HADD2.F32 R20, -RZ, R26.reuse.H0_H0 ;  /* 0x2000001aff147230 */ /* 0x100fe40000004100 */
[----:B------:R-:W-:-:S03]  /*0a50*/  HADD2.F32 R26, -RZ, R26.H1_H1 ;  /* 0x3000001aff1a7230 */ /* 0x000fc60000004100 */
[----:B------:R-:W-:Y:S01]  /*0a60*/  FADD R11, R11, R20 ;  /* 0x000000140b0b7221 */ /* 0x000fe20000000000 */
[----:B------:R-:W-:-:S03]  /*0a70*/  HADD2.F32 R20, -RZ, R27.H0_H0 ;  /* 0x2000001bff147230 */ /* 0x000fc60000004100 */
[----:B------:R-:W-:-:S04]  /*0a80*/  FADD R11, R11, R26 ;  /* 0x0000001a0b0b7221 */ /* 0x000fc80000000000 */
[----:B------:R-:W-:-:S04]  /*0a90*/  FADD R11, R11, R20 ;  /* 0x000000140b0b7221 */ /* 0x000fc80000000000 */
[----:B------:R-:W-:-:S07]  /*0aa0*/  FADD R11, R11, R22 ;  /* 0x000000160b0b7221 */ /* 0x000fce0000000000 */
.L_x_601:
        /* <DEDUP_REMOVED lines=28> */
[----:B------:R-:W-:-:S04]  /*0c70*/  HADD2.F32 R21, -RZ, R25.H1_H1 ;  /* 0x30000019ff157230 */ /* 0x000fc80000004100 */
[----:B------:R-:W-:Y:S02]  /*0c80*/  HADD2.F32 R69, -RZ, R67.H0_H0 ;  /* 0x20000043ff457230 */ /* 0x000fe40000004100 */
[----:B------:R-:W-:-:S03]  /*0c90*/  HADD2.F32 R23, -RZ, R26.H1_H1 ;  /* 0x3000001aff177230 */ /* 0x000fc60000004100 */
[----:B------:R-:W-:Y:S01]  /*0ca0*/  FADD R69, R10, R69 ;  /* 0x000000450a457221 */ /* 0x000fe20000000000 */
[----:B------:R-:W-:-:S05]  /*0cb0*/  HADD2.F32 R10, -RZ, R67.H1_H1 ;  /* 0x30000043ff0a7230 */ /* 0x000fca0000004100 */
[----:B------:R-:W-:Y:S01]  /*0cc0*/  FADD R10, R69, R10 ;  /* 0x0000000a450a7221 */ /* 0x000fe20000000000 */
[----:B------:R-:W-:-:S05]  /*0cd0*/  HADD2.F32 R69, -RZ, R25.H0_H0 ;  /* 0x20000019ff457230 */ /* 0x000fca0000004100 */
[----:B------:R-:W-:-:S04]  /*0ce0*/  FADD R10, R10, R69 ;  /* 0x000000450a0a7221 */ /* 0x000fc80000000000 */
[----:B------:R-:W-:Y:S01]  /*0cf0*/  FADD R10, R10, R21 ;  /* 0x000000150a0a7221 */ /* 0x000fe20000000000 */
[----:B------:R-:W-:-:S05]  /*0d00*/  HADD2.F32 R21, -RZ, R26.H0_H0 ;  /* 0x2000001aff157230 */ /* 0x000fca0000004100 */
[----:B------:R-:W-:Y:S01]  /*0d10*/  FADD R10, R10, R21 ;  /* 0x000000150a0a7221 */ /* 0x000fe20000000000 */
[--C-:B------:R-:W-:Y:S02]  /*0d20*/  HADD2.F32 R21, -RZ, R27.reuse.H0_H0 ;  /* 0x2000001bff157230 */ /* 0x100fe40000004100 */
[----:B------:R-:W-:Y:S02]  /*0d30*/  HADD2.F32 R27, -RZ, R27.H1_H1 ;  /* 0x3000001bff1b7230 */ /* 0x000fe40000004100 */
[----:B------:R-:W-:-:S04]  /*0d40*/  FADD R10, R10, R23 ;  /* 0x000000170a0a7221 */ /* 0x000fc80000000000 */
[----:B------:R-:W-:-:S04]  /*0d50*/  FADD R10, R10, R21 ;  /* 0x000000150a0a7221 */ /* 0x000fc80000000000 */
[----:B------:R-:W-:-:S07]  /*0d60*/  FADD R10, R10, R27 ;  /* 0x0000001b0a0a7221 */ /* 0x000fce0000000000 */
.L_x_602:
        /* <DEDUP_REMOVED lines=44> */
.L_x_603:
        /* <DEDUP_REMOVED lines=44> */
.L_x_604:
        /* <DEDUP_REMOVED lines=44> */
.L_x_605:
        /* <DEDUP_REMOVED lines=44> */
.L_x_606:
        /* <DEDUP_REMOVED lines=44> */
.L_x_607:
        /* <DEDUP_REMOVED lines=44> */
.L_x_608:
        /* <DEDUP_REMOVED lines=44> */
.L_x_609:
        /* <DEDUP_REMOVED lines=44> */
.L_x_610:
        /* <DEDUP_REMOVED lines=44> */
.L_x_611:
        /* <DEDUP_REMOVED lines=44> */
.L_x_612:
        /* <DEDUP_REMOVED lines=44> */
.L_x_613:
        /* <DEDUP_REMOVED lines=29> */
[--C-:B------:R-:W-:Y:S02]  /*2d80*/  HADD2.F32 R69, -RZ, R67.reuse.H0_H0 ;  /* 0x20000043ff457230 */ /* 0x100fe40000004100 */
[--C-:B------:R-:W-:Y:S02]  /*2d90*/  HADD2.F32 R20, -RZ, R26.reuse.H0_H0 ;  /* 0x2000001aff147230 */ /* 0x100fe40000004100 */
[----:B------:R-:W-:Y:S02]  /*2da0*/  HADD2.F32 R23, -RZ, R26.H1_H1 ;  /* 0x3000001aff177230 */ /* 0x000fe40000004100 */
[----:B------:R-:W-:Y:S01]  /*2db0*/  FADD R69, R28, R69 ;  /* 0x000000451c457221 */ /* 0x000fe20000000000 */
[----:B------:R-:W-:-:S05]  /*2dc0*/  HADD2.F32 R28, -RZ, R67.H1_H1 ;  /* 0x30000043ff1c7230 */ /* 0x000fca0000004100 */
[----:B------:R-:W-:Y:S01]  /*2dd0*/  FADD R28, R69, R28 ;  /* 0x0000001c451c7221 */ /* 0x000fe20000000000 */
[----:B------:R-:W-:-:S05]  /*2de0*/  HADD2.F32 R69, -RZ, R25.H0_H0 ;  /* 0x20000019ff457230 */ /* 0x000fca0000004100 */
        /* <DEDUP_REMOVED lines=8> */
.L_x_614:
        /* <DEDUP_REMOVED lines=28> */
[--C-:B------:R-:W-:Y:S02]  /*3030*/  HADD2.F32 R32, -RZ, R16.reuse.H0_H0 ;  /* 0x20000010ff207230 */ /* 0x100fe40000004100 */
[----:B------:R-:W-:Y:S02]  /*3040*/  HADD2.F32 R17, -RZ, R16.H1_H1 ;  /* 0x30000010ff117230 */ /* 0x000fe40000004100 */
[----:B------:R-:W-:Y:S02]  /*3050*/  HADD2.F32 R16, -RZ, R25.H0_H0 ;  /* 0x20000019ff107230 */ /* 0x000fe40000004100 */
[----:B------:R-:W-:Y:S01]  /*3060*/  FADD R32, R29, R32 ;  /* 0x000000201d207221 */ /* 0x000fe20000000000 */
[----:B------:R-:W-:-:S03]  /*3070*/  HADD2.F32 R19, -RZ, R18.H1_H1 ;  /* 0x30000012ff137230 */ /* 0x000fc60000004100 */
        /* <DEDUP_REMOVED lines=9> */
[----:B------:R-:W-:-:S07]  /*3110*/  FADD R29, R16, R27 ;  /* 0x0000001b101d7221 */ /* 0x000fce0000000000 */
.L_x_600:
[----:B0-----:R-:W-:-:S04]  /*3120*/  LEA R30, R13, R30, 0x3 ;  /* 0x0000001e0d1e7211 */ /* 0x001fc800078e18ff */
[----:B------:R-:W-:-:S13]  /*3130*/  ISETP.GE.AND P0, PT, R30, UR15, PT ;  /* 0x0000000f1e007c0c */ /* 0x000fda000bf06270 */
[----:B------:R-:W-:Y:S05]  /*3140*/  @!P0 BRA `(.L_x_615) ;  /* 0xffffffd000e08947 */ /* 0x000fea000383ffff */
[----:B------:R-:W-:Y:S05]  /*3150*/  BSYNC B1 ;  /* 0x0000000000017941 */ /* 0x000fea0003800000 */
.L_x_598:
[----:B------:R-:W-:Y:S05]  /*3160*/  BRA `(.L_x_596) ;  /* 0x0000000000247947 */ /* 0x000fea0003800000 */
.L_x_597:
        /* <DEDUP_REMOVED lines=9> */
.L_x_596:
[----:B------:R-:W-:Y:S05]  /*3200*/  BSYNC B0 ;  /* 0x0000000000007941 */ /* 0x000fea0003800000 */
.L_x_595:
        /* <DEDUP_REMOVED lines=193> */
.L_x_617:
[----:B------:R-:W-:Y:S05]  /*3e20*/  BSYNC B0 ;  /* 0x0000000000007941 */ /* 0x000fea0003800000 */
.L_x_616:
        /* <DEDUP_REMOVED lines=54> */
.L_x_618:
        /* <DEDUP_REMOVED lines=15> */
.L_x_819:


//--------------------- .text._Z18moe_permute_kernelI6__halfS0_Li8ELb1EEvPKT_S3_PS1_PKfPfPKiiii --------------------------
	.section	.text._Z18moe_permute_kernelI6__halfS0_Li8ELb1EEvPKT_S3_PS1_PKfPfPKiiii,"ax",@progbits
	.align	128
        .global         _Z18moe_permute_kernelI6__halfS0_Li8ELb1EEvPKT_S3_PS1_PKfPfPKiiii
        .type           _Z18moe_permute_kernelI6__halfS0_Li8ELb1EEvPKT_S3_PS1_PKfPfPKiiii,@function
        .size           _Z18moe_permute_kernelI6__halfS0_Li8ELb1EEvPKT_S3_PS1_PKfPfPKiiii,(.L_x_820 - _Z18moe_permute_kernelI6__halfS0_Li8ELb1EEvPKT_S3_PS1_PKfPfPKiiii)
        .other          _Z18moe_permute_kernelI6__halfS0_Li8ELb1EEvPKT_S3_PS1_PKfPfPKiiii,@"STO_CUDA_ENTRY STV_DEFAULT"
_Z18moe_permute_kernelI6__halfS0_Li8ELb1EEvPKT_S3_PS1_PKfPfPKiiii:
.text._Z18moe_permute_kernelI6__halfS0_Li8ELb1EEvPKT_S3_PS1_PKfPfPKiiii:
        /* <DEDUP_REMOVED lines=15> */
.L_x_621:
        /* <DEDUP_REMOVED lines=9> */
.L_x_620:
[----:B------:R-:W-:Y:S05]  /*0180*/  BSYNC B0 ;  /* 0x0000000000007941 */ /* 0x000fea0003800000 */
.L_x_619:
        /* <DEDUP_REMOVED lines=9> */
[----:B------:R-:W-:Y:S01]  /*0220*/  HFMA2.MMA R0, -RZ, RZ, 0, 0 ;  /* 0x00000000ff007435 */ /* 0x000fe200000001ff */
[----:B------:R-:W-:-:S02]  /*0230*/  CS2R R8, SRZ ;  /* 0x0000000000087805 */ /* 0x000fc4000001ff00 */
[----:B0-----:R-:W-:Y:S02]  /*0240*/  CS2R R2, SRZ ;  /* 0x0000000000027805 */ /* 0x001fe4000001ff00 */
[----:B------:R-:W-:Y:S02]  /*0250*/  CS2R R4, SRZ ;  /* 0x0000000000047805 */ /* 0x000fe4000001ff00 */
[----:B------:R-:W-:Y:S01]  /*0260*/  MOV R6, RZ ;  /* 0x000000ff00067202 */ /* 0x000fe20000000f00 */
[----:B------:R-:W-:Y:S06]  /*0270*/  BAR.SYNC.DEFER_BLOCKING 0x0 ;  /* 0x0000000000007b1d */ /* 0x000fec0000010000 */
[----:B------:R-:W-:Y:S05]  /*0280*/  @P0 BRA `(.L_x_623) ;  /* 0x00000018000c0947 */ /* 0x000fea0003800000 */
        /* <DEDUP_REMOVED lines=9> */
[----:B------:R-:W-:Y:S01]  /*0320*/  MOV R6, RZ ;  /* 0x000000ff00067202 */ /* 0x000fe20000000f00 */
        /* <DEDUP_REMOVED lines=10> */
.L_x_634:
        /* <DEDUP_REMOVED lines=22> */
[-C--:B-1---5:R-:W-:Y:S02]  /*0530*/  HMUL2 R19, R15, R16.reuse.H0_H0 ;  /* 0x200000100f137232 */ /* 0x0a2fe40000000000 */
        /* <DEDUP_REMOVED lines=14> */
[--C-:B-1----:R-:W-:Y:S02]  /*0620*/  HADD2.F32 R17, -RZ, R22.reuse.H0_H0 ;  /* 0x20000016ff117230 */ /* 0x102fe40000004100 */
        /* <DEDUP_REMOVED lines=10> */
.L_x_626:
        /* <DEDUP_REMOVED lines=20> */
[-C--:B-1---5:R-:W-:Y:S02]  /*0810*/  HMUL2 R19, R15, R16.reuse.H0_H0 ;  /* 0x200000100f137232 */ /* 0x0a2fe40000000000 */
[-C--:B------:R-:W-:Y:S02]  /*0820*/  HMUL2 R18, R14, R16.reuse.H0_H0 ;  /* 0x200000100e127232 */ /* 0x080fe40000000000 */
[-C--:B------:R-:W-:Y:S02]  /*0830*/  HMUL2 R17, R13, R16.reuse.H0_H0 ;  /* 0x200000100d117232 */ /* 0x080fe40000000000 */
[----:B------:R-:W-:-:S05]  /*0840*/  HMUL2 R16, R12, R16.H0_H0 ;  /* 0x200000100c107232 */ /* 0x000fca0000000000 */
[----:B------:R1:W-:Y:S04]  /*0850*/  STG.E.128 desc[UR6][R42.64], R16 ;  /* 0x000000102a007986 */ /* 0x0003e8000c101d06 */
[----:B------:R-:W1:Y:S02]  /*0860*/  LDG.E.LU.128 R20, desc[UR6][R20.64] ;  /* 0x0000000614147981 */ /* 0x000e64000c3e1d00 */
[----:B-1----:R-:W-:Y:S01]  /*0870*/  HFMA2.MMA R43, R12, R20, -RZ ;  /* 0x000000140c2b7235 */ /* 0x002fe200001000ff */
[----:B------:R-:W-:Y:S02]  /*0880*/  HMUL2 R21, R13, R21 ;  /* 0x000000150d157232 */ /* 0x000fe40000000000 */
[----:B------:R-:W-:-:S07]  /*0890*/  HMUL2 R23, R15, R23 ;  /* 0x000000170f177232 */ /* 0x000fce0000000000 */
[--C-:B------:R-:W-:Y:S02]  /*08a0*/  HADD2.F32 R44, -RZ, R43.reuse.H0_H0 ;  /* 0x2000002bff2c7230 */ /* 0x100fe40000004100 */
[----:B------:R-:W-:Y:S01]  /*08b0*/  HADD2.F32 R45, -RZ, R43.H1_H1 ;  /* 0x3000002bff2d7230 */ /* 0x000fe20000004100 */
[----:B------:R-:W-:Y:S01]  /*08c0*/  HFMA2.MMA R43, R14, R22, -RZ ;  /* 0x000000160e2b7235 */ /* 0x000fe200001000ff */
[--C-:B------:R-:W-:Y:S02]  /*08d0*/  HADD2.F32 R22, -RZ, R21.reuse.H1_H1 ;  /* 0x30000015ff167230 */ /* 0x100fe40000004100 */
[----:B------:R-:W-:Y:S01]  /*08e0*/  FADD R44, R5, R44 ;  /* 0x0000002c052c7221 */ /* 0x000fe20000000000 */
[----:B------:R-:W-:-:S03]  /*08f0*/  HADD2.F32 R5, -RZ, R21.H0_H0 ;  /* 0x20000015ff057230 */ /* 0x000fc60000004100 */
[----:B------:R-:W-:-:S04]  /*0900*/  FADD R44, R44, R45 ;  /* 0x0000002d2c2c7221 */ /* 0x000fc80000000000 */
[----:B------:R-:W-:Y:S01]  /*0910*/  FADD R5, R44, R5 ;  /* 0x000000052c057221 */ /* 0x000fe20000000000 */
[--C-:B------:R-:W-:Y:S02]  /*0920*/  HADD2.F32 R16, -RZ, R43.reuse.H0_H0 ;  /* 0x2000002bff107230 */ /* 0x100fe40000004100 */
[----:B------:R-:W-:Y:S02]  /*0930*/  HADD2.F32 R18, -RZ, R43.H1_H1 ;  /* 0x3000002bff127230 */ /* 0x000fe40000004100 */
[----:B------:R-:W-:-:S04]  /*0940*/  FADD R5, R5, R22 ;  /* 0x0000001605057221 */ /* 0x000fc80000000000 */
[----:B------:R-:W-:Y:S01]  /*0950*/  FADD R5, R5, R16 ;  /* 0x0000001005057221 */ /* 0x000fe20000000000 */
[----:B------:R-:W-:-:S03]  /*0960*/  HADD2.F32 R16, -RZ, R23.H0_H0 ;  /* 0x20000017ff107230 */ /* 0x000fc60000004100 */
[----:B------:R-:W-:Y:S01]  /*0970*/  FADD R5, R5, R18 ;  /* 0x0000001205057221 */ /* 0x000fe20000000000 */
[----:B------:R-:W-:-:S03]  /*0980*/  HADD2.F32 R18, -RZ, R23.H1_H1 ;  /* 0x30000017ff127230 */ /* 0x000fc60000004100 */
[----:B------:R-:W-:-:S04]  /*0990*/  FADD R5, R5, R16 ;  /* 0x0000001005057221 */ /* 0x000fc80000000000 */
[----:B------:R-:W-:-:S07]  /*09a0*/  FADD R5, R5, R18 ;  /* 0x0000001205057221 */ /* 0x000fce0000000000 */
.L_x_628:
        /* <DEDUP_REMOVED lines=25> */
[----:B------:R-:W-:Y:S01]  /*0b40*/  HMUL2 R21, R13, R21 ;  /* 0x000000150d157232 */ /* 0x000fe20000000000 */
[----:B------:R-:W-:Y:S01]  /*0b50*/  HFMA2.MMA R22, R14, R22, -RZ ;  /* 0x000000160e167235 */ /* 0x000fe200001000ff */
[----:B------:R-:W-:-:S07]  /*0b60*/  HMUL2 R23, R15, R23 ;  /* 0x000000170f177232 */ /* 0x000fce0000000000 */
[--C-:B------:R-:W-:Y:S02]  /*0b70*/  HADD2.F32 R45, -RZ, R43.reuse.H0_H0 ;  /* 0x2000002bff2d7230 */ /* 0x100fe40000004100 */
[----:B------:R-:W-:Y:S02]  /*0b80*/  HADD2.F32 R44, -RZ, R43.H1_H1 ;  /* 0x3000002bff2c7230 */ /* 0x000fe40000004100 */
[--C-:B------:R-:W-:Y:S02]  /*0b90*/  HADD2.F32 R17, -RZ, R22.reuse.H0_H0 ;  /* 0x20000016ff117230 */ /* 0x100fe40000004100 */
[----:B------:R-:W-:Y:S01]  /*0ba0*/  FADD R45, R4, R45 ;  /* 0x0000002d042d7221 */ /* 0x000fe20000000000 */
[--C-:B------:R-:W-:Y:S02]  /*0bb0*/  HADD2.F32 R4, -RZ, R21.reuse.H0_H0 ;  /* 0x20000015ff047230 */ /* 0x100fe40000004100 */
[----:B------:R-:W-:Y:S02]  /*0bc0*/  HADD2.F32 R19, -RZ, R22.H1_H1 ;  /* 0x30000016ff137230 */ /* 0x000fe40000004100 */
        /* <DEDUP_REMOVED lines=10> */
.L_x_629:
        /* <DEDUP_REMOVED lines=44> */
.L_x_630:
        /* <DEDUP_REMOVED lines=44> */
.L_x_631:
        /* <DEDUP_REMOVED lines=44> */
.L_x_632:
        /* <DEDUP_REMOVED lines=44> */
.L_x_633:
        /* <DEDUP_REMOVED lines=36> */
[----:B------:R-:W-:Y:S01]  /*19b0*/  FADD R9, R12, R9 ;  /* 0x000000090c097221 */ /* 0x000fe20000000000 */
[----:B------:R-:W-:-:S03]  /*19c0*/  HADD2.F32 R12, -RZ, R15.H0_H0 ;  /* 0x2000000fff0c7230 */ /* 0x000fc60000004100 */
[----:B------:R-:W-:-:S04]  /*19d0*/  FADD R9, R9, R16 ;  /* 0x0000001009097221 */ /* 0x000fc80000000000 */
[----:B------:R-:W-:Y:S01]  /*19e0*/  FADD R9, R9, R14 ;  /* 0x0000000e09097221 */ /* 0x000fe20000000000 */
[----:B------:R-:W-:-:S03]  /*19f0*/  HADD2.F32 R14, -RZ, R15.H1_H1 ;  /* 0x3000000fff0e7230 */ /* 0x000fc60000004100 */
[----:B------:R-:W-:-:S04]  /*1a00*/  FADD R9, R9, R12 ;  /* 0x0000000c09097221 */ /* 0x000fc80000000000 */
[----:B------:R-:W-:-:S07]  /*1a10*/  FADD R9, R9, R14 ;  /* 0x0000000e09097221 */ /* 0x000fce0000000000 */
.L_x_627:
[----:B0-----:R-:W-:-:S04]  /*1a20*/  LEA R10, R7, R10, 0x3 ;  /* 0x0000000a070a7211 */ /* 0x001fc800078e18ff */
[----:B------:R-:W-:-:S13]  /*1a30*/  ISETP.GE.AND P0, PT, R10, UR15, PT ;  /* 0x0000000f0a007c0c */ /* 0x000fda000bf06270 */
[----:B------:R-:W-:Y:S05]  /*1a40*/  @!P0 BRA `(.L_x_634) ;  /* 0xffffffe800608947 */ /* 0x000fea000383ffff */
[----:B------:R-:W-:Y:S05]  /*1a50*/  BSYNC B1 ;  /* 0x0000000000017941 */ /* 0x000fea0003800000 */
.L_x_625:
[----:B------:R-:W-:Y:S05]  /*1a60*/  BRA `(.L_x_623) ;  /* 0x0000000000147947 */ /* 0x000fea0003800000 */
.L_x_624:
[----:B------:R-:W-:Y:S01]  /*1a70*/  HFMA2.MMA R8, -RZ, RZ, 0, 0 ;  /* 0x00000000ff087435 */ /* 0x000fe200000001ff */
[----:B------:R-:W-:Y:S02]  /*1a80*/  MOV R0, RZ ;  /* 0x000000ff00007202 */ /* 0x000fe40000000f00 */
[----:B------:R-:W-:Y:S02]  /*1a90*/  CS2R R2, SRZ ;  /* 0x0000000000027805 */ /* 0x000fe4000001ff00 */
[----:B------:R-:W-:Y:S02]  /*1aa0*/  CS2R R4, SRZ ;  /* 0x0000000000047805 */ /* 0x000fe4000001ff00 */
[----:B------:R-:W-:-:S07]  /*1ab0*/  MOV R6, RZ ;  /* 0x000000ff00067202 */ /* 0x000fce0000000f00 */
.L_x_623:
[----:B------:R-:W-:Y:S05]  /*1ac0*/  BSYNC B0 ;  /* 0x0000000000007941 */ /* 0x000fea0003800000 */
.L_x_622:
        /* <DEDUP_REMOVED lines=97> */
.L_x_636:
[----:B------:R-:W-:Y:S05]  /*20e0*/  BSYNC B0 ;  /* 0x0000000000007941 */ /* 0x000fea0003800000 */
.L_x_635:
        /* <DEDUP_REMOVED lines=30> */
.L_x_637:
        /* <DEDUP_REMOVED lines=11> */
.L_x_820:


//--------------------- .text._Z18moe_permute_kernelI6__halfS0_Li1ELb0EEvPKT_S3_PS1_PKfPfPKiiii --------------------------
	.section	.text._Z18moe_permute_kernelI6__halfS0_Li1ELb0EEvPKT_S3_PS1_PKfPfPKiiii,"ax",@progbits
	.align	128
        .global         _Z18moe_permute_kernelI6__halfS0_Li1ELb0EEvPKT_S3_PS1_PKfPfPKiiii
        .type           _Z18moe_permute_kernelI6__halfS0_Li1ELb0EEvPKT_S3_PS1_PKfPfPKiiii,@function
        .size           _Z18moe_permute_kernelI6__halfS0_Li1ELb0EEvPKT_S3_PS1_PKfPfPKiiii,(.L_x_821 - _Z18moe_permute_kernelI6__halfS0_Li1ELb0EEvPKT_S3_PS1_PKfPfPKiiii)
        .other          _Z18moe_permute_kernelI6__halfS0_Li1ELb0EEvPKT_S3_PS1_PKfPfPKiiii,@"STO_CUDA_ENTRY STV_DEFAULT"
_Z18moe_permute_kernelI6__halfS0_Li1ELb0EEvPKT_S3_PS1_PKfPfPKiiii:
.text._Z18moe_permute_kernelI6__halfS0_Li1ELb0EEvPKT_S3_PS1_PKfPfPKiiii:
        /* <DEDUP_REMOVED lines=19> */
.L_x_639:
        /* <DEDUP_REMOVED lines=15> */
.L_x_638:
[----:B-1----:R-:W-:-:S05]  /*0220*/  IMAD R11, R10, 0x8, R11 ;  /* 0x000000080a0b7824 */ /* 0x002fca00078e020b */
[----:B------:R-:W-:-:S13]  /*0230*/  ISETP.GE.AND P0, PT, R11, UR7, PT ;  /* 0x000000070b007c0c */ /* 0x000fda000bf06270 */
[----:B------:R-:W-:Y:S05]  /*0240*/  @!P0 BRA `(.L_x_639) ;  /* 0xfffffffc00b88947 */ /* 0x000fea000383ffff */
[----:B------:R-:W-:Y:S05]  /*0250*/  EXIT ;  /* 0x000000000000794d */ /* 0x000fea0003800000 */
.L_x_640:
        /* <DEDUP_REMOVED lines=10> */
.L_x_821:


//--------------------- .text._Z18moe_permute_kernelI6__halfS0_Li128ELb0EEvPKT_S3_PS1_PKfPfPKiiii --------------------------
	.section	.text._Z18moe_permute_kernelI6__halfS0_Li128ELb0EEvPKT_S3_PS1_PKfPfPKiiii,"ax",@progbits
	.align	128
        .global         _Z18moe_permute_kernelI6__halfS0_Li128ELb0EEvPKT_S3_PS1_PKfPfPKiiii
        .type           _Z18moe_permute_kernelI6__halfS0_Li128ELb0EEvPKT_S3_PS1_PKfPfPKiiii,@function
        .size           _Z18moe_permute_kernelI6__halfS0_Li128ELb0EEvPKT_S3_PS1_PKfPfPKiiii,(.L_x_822 - _Z18moe_permute_kernelI6__halfS0_Li128ELb0EEvPKT_S3_PS1_PKfPfPKiiii)
        .other          _Z18moe_permute_kernelI6__halfS0_Li128ELb0EEvPKT_S3_PS1_PKfPfPKiiii,@"STO_CUDA_ENTRY STV_DEFAULT"
_Z18moe_permute_kernelI6__halfS0_Li128ELb0EEvPKT_S3_PS1_PKfPfPKiiii:
.text._Z18moe_permute_kernelI6__halfS0_Li128ELb0EEvPKT_S3_PS1_PKfPfPKiiii:
        /* <DEDUP_REMOVED lines=20> */
.L_x_652:
        /* <DEDUP_REMOVED lines=26> */
.L_x_645:
        /* <DEDUP_REMOVED lines=184> */
.L_x_644:
[----:B------:R-:W-:Y:S01]  /*0e60*/  IMAD R23, R12, 0x2, R23 ;  /* 0x000000020c177824 */ /* 0x000fe200078e0217 */
[----:B------:R-:W-:Y:S06]  /*0e70*/  @P1 BRA `(.L_x_645) ;  /* 0xfffffff400181947 */ /* 0x000fec000383ffff */
.L_x_643:
        /* <DEDUP_REMOVED lines=98> */
.L_x_647:
[----:B------:R-:W-:Y:S02]  /*14a0*/  IMAD R23, R12, 0x2, R23 ;  /* 0x000000020c177824 */ /* 0x000fe400078e0217 */
[----:B------:R-:W-:-:S07]  /*14b0*/  VIADD R13, R22, 0xfffffffc ;  /* 0xfffffffc160d7836 */ /* 0x000fce0000000000 */
.L_x_646:
[----:B------:R-:W-:-:S13]  /*14c0*/  ISETP.NE.OR P0, PT, R13, RZ, P0 ;  /* 0x000000ff0d00720c */ /* 0x000fda0000705670 */
[----:B------:R-:W-:Y:S05]  /*14d0*/  @!P0 BRA `(.L_x_641) ;  /* 0x0000000000c08947 */ /* 0x000fea0003800000 */
.L_x_642:
        /* <DEDUP_REMOVED lines=46> */
.L_x_648:
[----:B------:R-:W-:Y:S01]  /*17c0*/  IMAD R23, R7, 0x2, R12 ;  /* 0x0000000207177824 */ /* 0x000fe200078e020c */
[----:B------:R-:W-:Y:S06]  /*17d0*/  @P0 BRA `(.L_x_642) ;  /* 0xfffffffc00400947 */ /* 0x000fec000383ffff */
.L_x_641:
        /* <DEDUP_REMOVED lines=16> */
.L_x_650:
        /* <DEDUP_REMOVED lines=15> */
.L_x_651:
        /* <DEDUP_REMOVED lines=15> */
.L_x_649:
[----:B0--3--:R-:W0:Y:S01]  /*1ac0*/  LDC R7, c[0x0][RZ] ;  /* 0x00000000ff077b82 */ /* 0x009e220000000800 */
[----:B------:R-:W-:Y:S01]  /*1ad0*/  ULDC UR6, c[0x0][0x248] ;  /* 0x0000920000067ab9 */ /* 0x000fe20000000800 */
[----:B0-----:R-:W-:-:S05]  /*1ae0*/  IMAD R4, R7, 0x8, R4 ;  /* 0x0000000807047824 */ /* 0x001fca00078e0204 */
[----:B------:R-:W-:-:S13]  /*1af0*/  ISETP.GE.AND P0, PT, R4, UR6, PT ;  /* 0x0000000604007c0c */ /* 0x000fda000bf06270 */
[----:B------:R-:W-:Y:S05]  /*1b00*/  @!P0 BRA `(.L_x_652) ;  /* 0xffffffe4008c8947 */ /* 0x000fea000383ffff */
[----:B------:R-:W-:Y:S05]  /*1b10*/  EXIT ;  /* 0x000000000000794d */ /* 0x000fea0003800000 */
.L_x_653:
        /* <DEDUP_REMOVED lines=14> */
.L_x_822:


//--------------------- .text._Z18moe_permute_kernelIffLi128ELb1EEvPKT_S2_PS0_PKfPfPKiiii --------------------------
	.section	.text._Z18moe_permute_kernelIffLi128ELb1EEvPKT_S2_PS0_PKfPfPKiiii,"ax",@progbits
	.align	128
        .global         _Z18moe_permute_kernelIffLi128ELb1EEvPKT_S2_PS0_PKfPfPKiiii
        .type           _Z18moe_permute_kernelIffLi128ELb1EEvPKT_S2_PS0_PKfPfPKiiii,@function
        .size           _Z18moe_permute_kernelIffLi128ELb1EEvPKT_S2_PS0_PKfPfPKiiii,(.L_x_823 - _Z18moe_permute_kernelIffLi128ELb1EEvPKT_S2_PS0_PKfPfPKiiii)
        .other          _Z18moe_permute_kernelIffLi128ELb1EEvPKT_S2_PS0_PKfPfPKiiii,@"STO_CUDA_ENTRY STV_DEFAULT"
_Z18moe_permute_kernelIffLi128ELb1EEvPKT_S2_PS0_PKfPfPKiiii:
.text._Z18moe_permute_kernelIffLi128ELb1EEvPKT_S2_PS0_PKfPfPKiiii:
[----:B------:R-:W0:Y:S01]  /*0000*/  LDC R1, c[0x0][0x28] ;  /* 0x00000a00ff017b82 */ /* 0x000e220000000800 */
[----:B------:R-:W1:Y:S07]  /*0010*/  S2R R0, SR_TID.X ;  /* 0x0000000000007919 */ /* 0x000e6e0000002100 */
[----:B------:R-:W1:Y:S01]  /*0020*/  LDC R3, c[0x0][0x244] ;  /* 0x00009100ff037b82 */ /* 0x000e620000000800 */
[----:B0-----:R-:W-:Y:S01]  /*0030*/  VIADD R1, R1, 0xfffffe00 ;  /* 0xfffffe0001017836 */ /* 0x001fe20000000000 */
[----:B------:R-:W-:Y:S01]  /*0040*/  ULDC.64 UR6, c[0x0][0x208] ;  /* 0x0000820000067ab9 */ /* 0x000fe20000000a00 */
[----:B------:R-:W-:Y:S03]  /*0050*/  BSSY B0, `(.L_x_654) ;  /* 0x0000033000007945 */ /* 0x000fe60003800000 */
[----:B------:R0:W-:Y:S02]  /*0060*/  STL.128 [R1], RZ ;  /* 0x000000ff01007387 */ /* 0x0001e40000100c00 */
[----:B------:R-:W2:Y:S02]  /*0070*/  LDC R6, c[0x0][0x248] ;  /* 0x00009200ff067b82 */ /* 0x000ea40000000800 */
[----:B------:R0:W-:Y:S04]  /*0080*/  STL.128 [R1+0x10], RZ ;  /* 0x000010ff01007387 */ /* 0x0001e80000100c00 */
[----:B------:R0:W-:Y:S02]  /*0090*/  STL.128 [R1+0x20], RZ ;  /* 0x000020ff01007387 */ /* 0x0001e40000100c00 */
[----:B------:R-:W3:Y:S02]  /*00a0*/  S2UR UR8, SR_CTAID.X ;  /* 0x00000000000879c3 */ /* 0x000ee40000002500 */
        /* <DEDUP_REMOVED lines=30> */
[----:B--23--:R-:W-:Y:S05]  /*0290*/  @P0 BRA `(.L_x_655) ;  /* 0x0000000000380947 */ /* 0x00cfea0003800000 */
[----:B------:R-:W1:Y:S01]  /*02a0*/  S2R R7, SR_CgaCtaId ;  /* 0x0000000000077919 */ /* 0x000e620000008800 */
[----:B------:R-:W2:Y:S01]  /*02b0*/  LDC R13, c[0x0][RZ] ;  /* 0x00000000ff0d7b82 */ /* 0x000ea20000000800 */
[----:B------:R-:W-:-:S07]  /*02c0*/  MOV R2, 0x400 ;  /* 0x0000040000027802 */ /* 0x000fce0000000f00 */
[----:B------:R-:W3:Y:S01]  /*02d0*/  LDC.64 R8, c[0x0][0x228] ;  /* 0x00008a00ff087b82 */ /* 0x000ee20000000a00 */
[----:B-1----:R-:W-:Y:S01]  /*02e0*/  LEA R7, R7, R2, 0x18 ;  /* 0x0000000207077211 */ /* 0x002fe200078ec0ff */
[----:B------:R-:W-:-:S07]  /*02f0*/  IMAD.MOV.U32 R2, RZ, RZ, R0 ;  /* 0x000000ffff027224 */ /* 0x000fce00078e0000 */
.L_x_656:
[----:B------:R-:W-:-:S04]  /*0300*/  IMAD R5, R3, UR8, R2 ;  /* 0x0000000803057c24 */ /* 0x000fc8000f8e0202 */
[----:B-1-3--:R-:W-:-:S06]  /*0310*/  IMAD.WIDE R4, R5, 0x4, R8 ;  /* 0x0000000405047825 */ /* 0x00afcc00078e0208 */
[----:B------:R-:W3:Y:S01]  /*0320*/  LDG.E R4, desc[UR6][R4.64] ;  /* 0x0000000604047981 */ /* 0x000ee2000c1e1900 */
[----:B------:R-:W-:Y:S02]  /*0330*/  IMAD R11, R2, 0x4, R7 ;  /* 0x00000004020b7824 */ /* 0x000fe400078e0207 */
[----:B--2---:R-:W-:-:S05]  /*0340*/  IMAD.IADD R2, R13, 0x1, R2 ;  /* 0x000000010d027824 */ /* 0x004fca00078e0202 */
[----:B------:R-:W-:Y:S01]  /*0350*/  ISETP.GE.AND P0, PT, R2, R3, PT ;  /* 0x000000030200720c */ /* 0x000fe20003f06270 */
[----:B---3--:R1:W-:-:S12]  /*0360*/  STS [R11], R4 ;  /* 0x000000040b007388 */ /* 0x0083d80000000800 */
[----:B------:R-:W-:Y:S05]  /*0370*/  @!P0 BRA `(.L_x_656) ;  /* 0xfffffffc00e08947 */ /* 0x000fea000383ffff */
.L_x_655:
[----:B------:R-:W-:Y:S05]  /*0380*/  BSYNC B0 ;  /* 0x0000000000007941 */ /* 0x000fea0003800000 */
.L_x_654:
[----:B------:R-:W-:Y:S01]  /*0390*/  IMAD.SHL.U32 R5, R0, 0x4, RZ ;  /* 0x0000000400057824 */ /* 0x000fe200078e00ff */
[----:B------:R-:W-:Y:S04]  /*03a0*/  BAR.SYNC.DEFER_BLOCKING 0x0 ;  /* 0x0000000000007b1d */ /* 0x000fe80000010000 */
[----:B------:R-:W-:Y:S02]  /*03b0*/  ISETP.GE.AND P0, PT, R5, R6, PT ;  /* 0x000000060500720c */ /* 0x000fe40003f06270 */
[----:B------:R-:W-:Y:S01]  /*03c0*/  ULDC UR9, c[0x0][0x248] ;  /* 0x0000920000097ab9 */ /* 0x000fe20000000800 */
[----:B------:R-:W-:Y:S01]  /*03d0*/  ULDC.64 UR10, c[0x0][0x220] ;  /* 0x00008800000a7ab9 */ /* 0x000fe20000000a00 */
[----:B------:R-:W-:Y:S01]  /*03e0*/  ULDC.64 UR12, c[0x0][0x218] ;  /* 0x00008600000c7ab9 */ /* 0x000fe20000000a00 */
[----:B------:R-:W-:Y:S08]  /*03f0*/  BSSY B0, `(.L_x_657) ;  /* 0x00000fa000007945 */ /* 0x000ff00003800000 */
[----:B------:R-:W-:Y:S05]  /*0400*/  @P0 BRA `(.L_x_658) ;  /* 0x0000000c00e00947 */ /* 0x000fea0003800000 */
[----:B------:R-:W2:Y:S01]  /*0410*/  LDC R0, c[0x0][RZ] ;  /* 0x00000000ff007b82 */ /* 0x000ea20000000800 */
[----:B------:R-:W-:-:S13]  /*0420*/  ISETP.NE.AND P0, PT, R3, RZ, PT ;  /* 0x000000ff0300720c */ /* 0x000fda0003f05270 */
[----:B------:R-:W-:Y:S05]  /*0430*/  @!P0 BRA `(.L_x_658) ;  /* 0x0000000c00d48947 */ /* 0x000fea0003800000 */
[----:B------:R-:W-:Y:S02]  /*0440*/  IMAD.MOV R2, RZ, RZ, -R3 ;  /* 0x000000ffff027224 */ /* 0x000fe400078e0a03 */
[----:B------:R-:W-:-:S03]  /*0450*/  IMAD R6, R6, UR8, RZ ;  /* 0x0000000806067c24 */ /* 0x000fc6000f8e02ff */
[----:B------:R-:W-:-:S05]  /*0460*/  VIMNMX.U32 R2, R2, -0x80, !PT ;  /* 0xffffff8002027848 */ /* 0x000fca0007fe0000 */
[----:B------:R-:W-:-:S05]  /*0470*/  IMAD.MOV R3, RZ, RZ, -R2 ;  /* 0x000000ffff037224 */ /* 0x000fca00078e0a02 */
[----:B------:R-:W-:-:S04]  /*0480*/  LOP3.LUT R3, R3, 0x3, RZ, 0xc0, !PT ;  /* 0x0000000303037812 */ /* 0x000fc800078ec0ff */
[----:B-1----:R-:W-:-:S07]  /*0490*/  IADD3 R4, RZ, -R2, -R3 ;  /* 0x80000002ff047210 */ /* 0x002fce0007ffe803 */
.L_x_668:
[----:B------:R-:W-:Y:S01]  /*04a0*/  SHF.R.S32.HI R7, RZ, 0x1f, R5 ;  /* 0x0000001fff077819 */ /* 0x000fe20000011405 */
[----:B------:R-:W-:Y:S01]  /*04b0*/  ULDC.64 UR4, c[0x0][0x210] ;  /* 0x0000840000047ab9 */ /* 0x000fe20000000a00 */
[----:B-----5:R-:W-:-:S04]  /*04c0*/  IADD3 R9, P0, R6, R5, RZ ;  /* 0x0000000506097210 */ /* 0x020fc80007f1e0ff */
[----:B------:R-:W-:Y:S02]  /*04d0*/  LEA.HI.X.SX32 R10, R6, R7, 0x1, P0 ;  /* 0x00000007060a7211 */ /* 0x000fe400000f0eff */
[----:B------:R-:W-:-:S04]  /*04e0*/  LEA R8, P0, R9, UR4, 0x2 ;  /* 0x0000000409087c11 */ /* 0x000fc8000f8010ff */
[----:B------:R-:W-:-:S06]  /*04f0*/  LEA.HI.X R9, R9, UR5, R10, 0x2, P0 ;  /* 0x0000000509097c11 */ /* 0x000fcc00080f140a */
[----:B------:R-:W5:Y:S01]  /*0500*/  LDG.E.LU.128 R8, desc[UR6][R8.64] ;  /* 0x0000000608087981 */ /* 0x000f62000c3e1d00 */
[----:B------:R-:W-:Y:S01]  /*0510*/  ISETP.GT.U32.AND P0, PT, R2, -0x4, PT ;  /* 0xfffffffc0200780c */ /* 0x000fe20003f04070 */
[----:B------:R-:W-:Y:S02]  /*0520*/  IMAD.MOV.U32 R24, RZ, RZ, RZ ;  /* 0x000000ffff187224 */ /* 0x000fe400078e00ff */
[----:B----4-:R-:W-:-:S10]  /*0530*/  IMAD.U32 R23, RZ, RZ, UR8 ;  /* 0x00000008ff177e24 */ /* 0x010fd4000f8e00ff */
[----:B-1----:R-:W-:Y:S05]  /*0540*/  @P0 BRA `(.L_x_659) ;  /* 0x0000000400e80947 */ /* 0x002fea0003800000 */
[----:B------:R-:W1:Y:S01]  /*0550*/  S2UR UR5, SR_CgaCtaId ;  /* 0x00000000000579c3 */ /* 0x000e620000008800 */
[----:B------:R-:W-:Y:S01]  /*0560*/  UMOV UR4, 0x400 ;  /* 0x0000040000047882 */ /* 0x000fe20000000000 */
[----:B------:R-:W-:Y:S02]  /*0570*/  IMAD.MOV.U32 R24, RZ, RZ, RZ ;  /* 0x000000ffff187224 */ /* 0x000fe400078e00ff */
[----:B------:R-:W-:Y:S02]  /*0580*/  IMAD.MOV.U32 R20, RZ, RZ, R1 ;  /* 0x000000ffff147224 */ /* 0x000fe400078e0001 */
[----:B------:R-:W-:Y:S02]  /*0590*/  IMAD.MOV.U32 R21, RZ, RZ, R4 ;  /* 0x000000ffff157224 */ /* 0x000fe400078e0004 */
[----:B------:R-:W-:Y:S01]  /*05a0*/  IMAD.U32 R23, RZ, RZ, UR8 ;  /* 0x00000008ff177e24 */ /* 0x000fe2000f8e00ff */
[----:B-1----:R-:W-:-:S06]  /*05b0*/  ULEA UR4, UR5, UR4, 0x18 ;  /* 0x0000000405047291 */ /* 0x002fcc000f8ec03f */
[----:B------:R-:W-:-:S07]  /*05c0*/  IMAD.U32 R22, RZ, RZ, UR4 ;  /* 0x00000004ff167e24 */ /* 0x000fce000f8e00ff */
.L_x_664:
[----:B------:R-:W1:Y:S02]  /*05d0*/  LDC.64 R28, c[0x0][0x238] ;  /* 0x00008e00ff1c7b82 */ /* 0x000e640000000a00 */
[----:B-1----:R-:W-:-:S05]  /*05e0*/  IMAD.WIDE R28, R23, 0x4, R28 ;  /* 0x00000004171c7825 */ /* 0x002fca00078e021c */
[----:B------:R-:W3:Y:S02]  /*05f0*/  LDG.E R14, desc[UR6][R28.64] ;  /* 0x000000061c0e7981 */ /* 0x000ee4000c1e1900 */
[----:B---3--:R-:W-:-:S13]  /*0600*/  ISETP.NE.AND P0, PT, R14, -0x1, PT ;  /* 0xffffffff0e00780c */ /* 0x008fda0003f05270 */
[----:B------:R-:W-:Y:S05]  /*0610*/  @!P0 BRA `(.L_x_660) ;  /* 0x0000000000588947 */ /* 0x000fea0003800000 */
[----:B------:R-:W1:Y:S01]  /*0620*/  LDS R12, [R22] ;  /* 0x00000000160c7984 */ /* 0x000e620000000800 */
[----:B------:R-:W-:-:S03]  /*0630*/  IMAD R14, R14, UR9, RZ ;  /* 0x000000090e0e7c24 */ /* 0x000fc6000f8e02ff */
[----:B------:R-:W3:Y:S02]  /*0640*/  LDL R25, [R20] ;  /* 0x0000000014197983 */ /* 0x000ee40000100800 */
[----:B------:R-:W-:-:S04]  /*0650*/  IADD3 R17, P0, R14, R5, RZ ;  /* 0x000000050e117210 */ /* 0x000fc80007f1e0ff */
[----:B------:R-:W-:Y:S01]  /*0660*/  LEA.HI.X.SX32 R14, R14, R7, 0x1, P0 ;  /* 0x000000070e0e7211 */ /* 0x000fe200000f0eff */
[----:B------:R-:W-:-:S03]  /*0670*/  IMAD.SHL.U32 R16, R17, 0x4, RZ ;  /* 0x0000000411107824 */ /* 0x000fc600078e00ff */
[----:B------:R-:W-:Y:S02]  /*0680*/  SHF.L.U64.HI R17, R17, 0x2, R14 ;  /* 0x0000000211117819 */ /* 0x000fe4000001020e */
[----:B------:R-:W-:-:S04]  /*0690*/  IADD3 R26, P0, R16, UR10, RZ ;  /* 0x0000000a101a7c10 */ /* 0x000fc8000ff1e0ff */
[----:B------:R-:W-:Y:S02]  /*06a0*/  IADD3.X R27, R17, UR11, RZ, P0, !PT ;  /* 0x0000000b111b7c10 */ /* 0x000fe400087fe4ff */
[----:B------:R-:W-:-:S04]  /*06b0*/  IADD3 R16, P0, R16, UR12, RZ ;  /* 0x0000000c10107c10 */ /* 0x000fc8000ff1e0ff */
[----:B------:R-:W-:Y:S01]  /*06c0*/  IADD3.X R17, R17, UR13, RZ, P0, !PT ;  /* 0x0000000d11117c10 */ /* 0x000fe200087fe4ff */
[-C--:B-1---5:R-:W-:Y:S01]  /*06d0*/  FMUL R15, R11, R12.reuse ;  /* 0x0000000c0b0f7220 */ /* 0x0a2fe20000400000 */
[-C--:B------:R-:W-:Y:S01]  /*06e0*/  FMUL R14, R10, R12.reuse ;  /* 0x0000000c0a0e7220 */ /* 0x080fe20000400000 */
[-C--:B------:R-:W-:Y:S01]  /*06f0*/  FMUL R13, R9, R12.reuse ;  /* 0x0000000c090d7220 */ /* 0x080fe20000400000 */
[----:B------:R-:W-:-:S05]  /*0700*/  FMUL R12, R8, R12 ;  /* 0x0000000c080c7220 */ /* 0x000fca0000400000 */
[----:B------:R1:W-:Y:S04]  /*0710*/  STG.E.128 desc[UR6][R26.64], R12 ;  /* 0x0000000c1a007986 */ /* 0x0003e8000c101d06 */
[----:B------:R-:W3:Y:S02]  /*0720*/  LDG.E.LU.128 R16, desc[UR6][R16.64] ;  /* 0x0000000610107981 */ /* 0x000ee4000c3e1d00 */
[----:B---3--:R-:W-:-:S04]  /*0730*/  FFMA R25, R8, R16, R25 ;  /* 0x0000001008197223 */ /* 0x008fc80000000019 */
[----:B------:R-:W-:-:S04]  /*0740*/  FFMA R25, R9, R17, R25 ;  /* 0x0000001109197223 */ /* 0x000fc80000000019 */
[----:B------:R-:W-:-:S04]  /*0750*/  FFMA R18, R10, R18, R25 ;  /* 0x000000120a127223 */ /* 0x000fc80000000019 */
[----:B------:R-:W-:-:S05]  /*0760*/  FFMA R19, R11, R19, R18 ;  /* 0x000000130b137223 */ /* 0x000fca0000000012 */
[----:B------:R1:W-:Y:S02]  /*0770*/  STL [R20], R19 ;  /* 0x0000001314007387 */ /* 0x0003e40000100800 */
.L_x_660:
[----:B-1----:R-:W1:Y:S02]  /*0780*/  LDC R26, c[0x0][0x240] ;  /* 0x00009000ff1a7b82 */ /* 0x002e640000000800 */
[----:B-1----:R-:W-:-:S05]  /*0790*/  IMAD.WIDE R12, R26, 0x4, R28 ;  /* 0x000000041a0c7825 */ /* 0x002fca00078e021c */
[----:B------:R-:W3:Y:S01]  /*07a0*/  LDG.E R14, desc[UR6][R12.64] ;  /* 0x000000060c0e7981 */ /* 0x000ee2000c1e1900 */
[----:B------:R-:W-:Y:S01]  /*07b0*/  IMAD.WIDE R28, R26, 0x4, R12 ;  /* 0x000000041a1c7825 */ /* 0x000fe200078e020c */
[----:B---3--:R-:W-:-:S13]  /*07c0*/  ISETP.NE.AND P0, PT, R14, -0x1, PT ;  /* 0xffffffff0e00780c */ /* 0x008fda0003f05270 */
[----:B------:R-:W-:Y:S05]  /*07d0*/  @!P0 BRA `(.L_x_661) ;  /* 0x0000000000588947 */ /* 0x000fea0003800000 */
[----:B------:R-:W1:Y:S01]  /*07e0*/  LDS R12, [R22+0x4] ;  /* 0x00000400160c7984 */ /* 0x000e620000000800 */
[----:B------:R-:W-:-:S03]  /*07f0*/  IMAD R14, R14, UR9, RZ ;  /* 0x000000090e0e7c24 */ /* 0x000fc6000f8e02ff */
[----:B------:R-:W3:Y:S02]  /*0800*/  LDL R25, [R20+0x4] ;  /* 0x0000040014197983 */ /* 0x000ee40000100800 */
        /* <DEDUP_REMOVED lines=13> */
[----:B-1----:R-:W3:Y:S02]  /*08e0*/  LDG.E.LU.128 R16, desc[UR6][R18.64] ;  /* 0x0000000612107981 */ /* 0x002ee4000c3e1d00 */
[----:B---3--:R-:W-:-:S04]  /*08f0*/  FFMA R25, R8, R16, R25 ;  /* 0x0000001008197223 */ /* 0x008fc80000000019 */
[----:B------:R-:W-:-:S04]  /*0900*/  FFMA R25, R9, R17, R25 ;  /* 0x0000001109197223 */ /* 0x000fc80000000019 */
[----:B------:R-:W-:-:S04]  /*0910*/  FFMA R25, R10, R18, R25 ;  /* 0x000000120a197223 */ /* 0x000fc80000000019 */
[----:B------:R-:W-:-:S05]  /*0920*/  FFMA R25, R11, R19, R25 ;  /* 0x000000130b197223 */ /* 0x000fca0000000019 */
[----:B------:R1:W-:Y:S02]  /*0930*/  STL [R20+0x4], R25 ;  /* 0x0000041914007387 */ /* 0x0003e40000100800 */
.L_x_661:
[----:B------:R3:W4:Y:S02]  /*0940*/  LDG.E R14, desc[UR6][R28.64] ;  /* 0x000000061c0e7981 */ /* 0x000724000c1e1900 */
[----:B---3--:R-:W-:Y:S01]  /*0950*/  IMAD.WIDE R28, R26, 0x4, R28 ;  /* 0x000000041a1c7825 */ /* 0x008fe200078e021c */
[----:B----4-:R-:W-:-:S13]  /*0960*/  ISETP.NE.AND P0, PT, R14, -0x1, PT ;  /* 0xffffffff0e00780c */ /* 0x010fda0003f05270 */
[----:B------:R-:W-:Y:S05]  /*0970*/  @!P0 BRA `(.L_x_662) ;  /* 0x0000000000588947 */ /* 0x000fea0003800000 */
[----:B------:R-:W3:Y:S01]  /*0980*/  LDS R12, [R22+0x8] ;  /* 0x00000800160c7984 */ /* 0x000ee20000000800 */
[----:B------:R-:W-:-:S03]  /*0990*/  IMAD R14, R14, UR9, RZ ;  /* 0x000000090e0e7c24 */ /* 0x000fc6000f8e02ff */
[----:B-1----:R-:W4:Y:S02]  /*09a0*/  LDL R25, [R20+0x8] ;  /* 0x0000080014197983 */ /* 0x002f240000100800 */
        /* <DEDUP_REMOVED lines=8> */
[-C--:B---3-5:R-:W-:Y:S01]  /*0a30*/  FMUL R15, R11, R12.reuse ;  /* 0x0000000c0b0f7220 */ /* 0x0a8fe20000400000 */
[-C--:B------:R-:W-:Y:S01]  /*0a40*/  FMUL R14, R10, R12.reuse ;  /* 0x0000000c0a0e7220 */ /* 0x080fe20000400000 */
[-C--:B------:R-:W-:Y:S01]  /*0a50*/  FMUL R13, R9, R12.reuse ;  /* 0x0000000c090d7220 */ /* 0x080fe20000400000 */
[----:B------:R-:W-:-:S05]  /*0a60*/  FMUL R12, R8, R12 ;  /* 0x0000000c080c7220 */ /* 0x000fca0000400000 */
[----:B------:R1:W-:Y:S04]  /*0a70*/  STG.E.128 desc[UR6][R16.64], R12 ;  /* 0x0000000c10007986 */ /* 0x0003e8000c101d06 */
[----:B-1----:R-:W4:Y:S02]  /*0a80*/  LDG.E.LU.128 R16, desc[UR6][R18.64] ;  /* 0x0000000612107981 */ /* 0x002f24000c3e1d00 */
[----:B----4-:R-:W-:-:S04]  /*0a90*/  FFMA R25, R8, R16, R25 ;  /* 0x0000001008197223 */ /* 0x010fc80000000019 */
[----:B------:R-:W-:-:S04]  /*0aa0*/  FFMA R25, R9, R17, R25 ;  /* 0x0000001109197223 */ /* 0x000fc80000000019 */
[----:B------:R-:W-:-:S04]  /*0ab0*/  FFMA R25, R10, R18, R25 ;  /* 0x000000120a197223 */ /* 0x000fc80000000019 */
[----:B------:R-:W-:-:S05]  /*0ac0*/  FFMA R25, R11, R19, R25 ;  /* 0x000000130b197223 */ /* 0x000fca0000000019 */
[----:B------:R3:W-:Y:S02]  /*0ad0*/  STL [R20+0x8], R25 ;  /* 0x0000081914007387 */ /* 0x0007e40000100800 */
.L_x_662:
[----:B------:R-:W4:Y:S01]  /*0ae0*/  LDG.E R28, desc[UR6][R28.64] ;  /* 0x000000061c1c7981 */ /* 0x000f22000c1e1900 */
[----:B------:R-:W-:Y:S02]  /*0af0*/  VIADD R21, R21, 0xfffffffc ;  /* 0xfffffffc15157836 */ /* 0x000fe40000000000 */
[----:B------:R-:W-:-:S03]  /*0b00*/  IMAD R23, R26, 0x2, R23 ;  /* 0x000000021a177824 */ /* 0x000fc600078e0217 */
[----:B------:R-:W-:Y:S01]  /*0b10*/  ISETP.NE.AND P0, PT, R21, RZ, PT ;  /* 0x000000ff1500720c */ /* 0x000fe20003f05270 */
[----:B------:R-:W-:Y:S01]  /*0b20*/  IMAD R23, R26, 0x2, R23 ;  /* 0x000000021a177824 */ /* 0x000fe200078e0217 */
[----:B----4-:R-:W-:-:S13]  /*0b30*/  ISETP.NE.AND P1, PT, R28, -0x1, PT ;  /* 0xffffffff1c00780c */ /* 0x010fda0003f25270 */
[----:B------:R-:W-:Y:S05]  /*0b40*/  @!P1 BRA `(.L_x_663) ;  /* 0x0000000000589947 */ /* 0x000fea0003800000 */
[----:B------:R-:W4:Y:S01]  /*0b50*/  LDS R12, [R22+0xc] ;  /* 0x00000c00160c7984 */ /* 0x000f220000000800 */
[----:B------:R-:W-:-:S03]  /*0b60*/  IMAD R14, R28, UR9, RZ ;  /* 0x000000091c0e7c24 */ /* 0x000fc6000f8e02ff */
[----:B-1-3--:R-:W3:Y:S02]  /*0b70*/  LDL R25, [R20+0xc] ;  /* 0x00000c0014197983 */ /* 0x00aee40000100800 */
        /* <DEDUP_REMOVED lines=8> */
[-C--:B----45:R-:W-:Y:S01]  /*0c00*/  FMUL R15, R11, R12.reuse ;  /* 0x0000000c0b0f7220 */ /* 0x0b0fe20000400000 */
        /* <DEDUP_REMOVED lines=9> */
[----:B------:R4:W-:Y:S02]  /*0ca0*/  STL [R20+0xc], R19 ;  /* 0x00000c1314007387 */ /* 0x0009e40000100800 */
.L_x_663:
[----:B------:R-:W-:Y:S02]  /*0cb0*/  VIADD R24, R24, 0x4 ;  /* 0x0000000418187836 */ /* 0x000fe40000000000 */
[----:B-1-34-:R-:W-:Y:S02]  /*0cc0*/  VIADD R20, R20, 0x10 ;  /* 0x0000001014147836 */ /* 0x01afe40000000000 */
[----:B------:R-:W-:Y:S01]  /*0cd0*/  VIADD R22, R22, 0x10 ;  /* 0x0000001016167836 */ /* 0x000fe20000000000 */
[----:B------:R-:W-:Y:S06]  /*0ce0*/  @P0 BRA `(.L_x_664) ;  /* 0xfffffff800380947 */ /* 0x000fec000383ffff */
.L_x_659:
[----:B------:R-:W-:-:S13]  /*0cf0*/  ISETP.NE.AND P0, PT, R3, RZ, PT ;  /* 0x000000ff0300720c */ /* 0x000fda0003f05270 */
[----:B------:R-:W-:Y:S05]  /*0d00*/  @!P0 BRA `(.L_x_665) ;  /* 0x0000000400908947 */ /* 0x000fea0003800000 */
[----:B------:R-:W1:Y:S02]  /*0d10*/  LDC.64 R12, c[0x0][0x238] ;  /* 0x00008e00ff0c7b82 */ /* 0x000e640000000a00 */
        /* <DEDUP_REMOVED lines=10> */
[----:B------:R-:W1:Y:S01]  /*0dc0*/  LDS R12, [R24] ;  /* 0x00000000180c7984 */ /* 0x000e620000000800 */
        /* <DEDUP_REMOVED lines=24> */
.L_x_666:
[----:B------:R-:W-:Y:S05]  /*0f50*/  @!P0 BRA `(.L_x_665) ;  /* 0x0000000000fc8947 */ /* 0x000fea0003800000 */
[----:B------:R-:W3:Y:S02]  /*0f60*/  LDC R21, c[0x0][0x240] ;  /* 0x00009000ff157b82 */ /* 0x000ee40000000800 */
[----:B---3--:R-:W-:-:S05]  /*0f70*/  IMAD.WIDE R22, R21, 0x4, R22 ;  /* 0x0000000415167825 */ /* 0x008fca00078e0216 */
[----:B-1----:R-:W3:Y:S01]  /*0f80*/  LDG.E R14, desc[UR6][R22.64] ;  /* 0x00000006160e7981 */ /* 0x002ee2000c1e1900 */
[----:B------:R-:W-:Y:S02]  /*0f90*/  ISETP.NE.AND P0, PT, R3, 0x2, PT ;  /* 0x000000020300780c */ /* 0x000fe40003f05270 */
[----:B---3--:R-:W-:-:S13]  /*0fa0*/  ISETP.NE.AND P1, PT, R14, -0x1, PT ;  /* 0xffffffff0e00780c */ /* 0x008fda0003f25270 */
[----:B------:R-:W-:Y:S05]  /*0fb0*/  @!P1 BRA `(.L_x_667) ;  /* 0x0000000000649947 */ /* 0x000fea0003800000 */
[----:B------:R-:W1:Y:S01]  /*0fc0*/  LDS R12, [R24+0x4] ;  /* 0x00000400180c7984 */ /* 0x000e620000000800 */
        /* <DEDUP_REMOVED lines=24> */
.L_x_667:
[----:B-1----:R-:W-:Y:S01]  /*1150*/  SHF.R.S32.HI R13, RZ, 0x1f, R21 ;  /* 0x0000001fff0d7819 */ /* 0x002fe20000011415 */
[----:B------:R-:W-:Y:S06]  /*1160*/  @!P0 BRA `(.L_x_665) ;  /* 0x0000000000788947 */ /* 0x000fec0003800000 */
[----:B------:R-:W-:-:S04]  /*1170*/  LEA R12, P0, R21, R22, 0x2 ;  /* 0x00000016150c7211 */ /* 0x000fc800078010ff */
[----:B------:R-:W-:-:S05]  /*1180*/  LEA.HI.X R13, R21, R23, R13, 0x2, P0 ;  /* 0x00000017150d7211 */ /* 0x000fca00000f140d */
[----:B------:R-:W3:Y:S02]  /*1190*/  LDG.E R12, desc[UR6][R12.64] ;  /* 0x000000060c0c7981 */ /* 0x000ee4000c1e1900 */
[----:B---3--:R-:W-:-:S13]  /*11a0*/  ISETP.NE.AND P0, PT, R12, -0x1, PT ;  /* 0xffffffff0c00780c */ /* 0x008fda0003f05270 */
[----:B------:R-:W-:Y:S05]  /*11b0*/  @!P0 BRA `(.L_x_665) ;  /* 0x0000000000648947 */ /* 0x000fea0003800000 */
[----:B------:R-:W1:Y:S01]  /*11c0*/  LDS R24, [R24+0x8] ;  /* 0x0000080018187984 */ /* 0x000e620000000800 */
[----:B------:R-:W-:Y:S01]  /*11d0*/  ULDC UR4, c[0x0][0x248] ;  /* 0x0000920000047ab9 */ /* 0x000fe20000000800 */
[----:B------:R-:W-:Y:S01]  /*11e0*/  ULDC.64 UR14, c[0x0][0x218] ;  /* 0x00008600000e7ab9 */ /* 0x000fe20000000a00 */
[----:B------:R-:W-:Y:S01]  /*11f0*/  IMAD R12, R12, UR4, RZ ;  /* 0x000000040c0c7c24 */ /* 0x000fe2000f8e02ff */
[----:B------:R-:W-:-:S04]  /*1200*/  ULDC.64 UR4, c[0x0][0x220] ;  /* 0x0000880000047ab9 */ /* 0x000fc80000000a00 */
[----:B------:R-:W-:-:S04]  /*1210*/  IADD3 R13, P0, R12, R5, RZ ;  /* 0x000000050c0d7210 */ /* 0x000fc80007f1e0ff */
[----:B------:R-:W-:Y:S01]  /*1220*/  LEA.HI.X.SX32 R12, R12, R7, 0x1, P0 ;  /* 0x000000070c0c7211 */ /* 0x000fe200000f0eff */
[----:B------:R-:W-:-:S03]  /*1230*/  IMAD.SHL.U32 R16, R13, 0x4, RZ ;  /* 0x000000040d107824 */ /* 0x000fc600078e00ff */
[----:B------:R-:W-:Y:S02]  /*1240*/  SHF.L.U64.HI R7, R13, 0x2, R12 ;  /* 0x000000020d077819 */ /* 0x000fe4000001020c */
[C---:B------:R-:W-:Y:S02]  /*1250*/  IADD3 R22, P0, R16.reuse, UR4, RZ ;  /* 0x0000000410167c10 */ /* 0x040fe4000ff1e0ff */
[----:B------:R-:W-:Y:S02]  /*1260*/  IADD3 R16, P1, R16, UR14, RZ ;  /* 0x0000000e10107c10 */ /* 0x000fe4000ff3e0ff */
[C---:B------:R-:W-:Y:S02]  /*1270*/  IADD3.X R23, R7.reuse, UR5, RZ, P0, !PT ;  /* 0x0000000507177c10 */ /* 0x040fe400087fe4ff */
[----:B------:R-:W-:Y:S02]  /*1280*/  IADD3.X R17, R7, UR15, RZ, P1, !PT ;  /* 0x0000000f07117c10 */ /* 0x000fe40008ffe4ff */
[----:B------:R-:W3:Y:S01]  /*1290*/  LDL R7, [R20+0x8] ;  /* 0x0000080014077983 */ /* 0x000ee20000100800 */
        /* <DEDUP_REMOVED lines=11> */
.L_x_665:
[----:B--2---:R-:W-:Y:S01]  /*1350*/  IMAD R5, R0, 0x4, R5 ;  /* 0x0000000400057824 */ /* 0x004fe200078e0205 */
[----:B------:R-:W-:-:S04]  /*1360*/  ULDC UR4, c[0x0][0x248] ;  /* 0x0000920000047ab9 */ /* 0x000fc80000000800 */
[----:B------:R-:W-:-:S13]  /*1370*/  ISETP.GE.AND P0, PT, R5, UR4, PT ;  /* 0x0000000405007c0c */ /* 0x000fda000bf06270 */
[----:B------:R-:W-:Y:S05]  /*1380*/  @!P0 BRA `(.L_x_668) ;  /* 0xfffffff000448947 */ /* 0x000fea000383ffff */
.L_x_658:
[----:B------:R-:W-:Y:S05]  /*1390*/  BSYNC B0 ;  /* 0x0000000000007941 */ /* 0x000fea0003800000 */
.L_x_657:
[----:B-1---5:R-:W1:Y:S02]  /*13a0*/  LDC R11, c[0x0][0x244] ;  /* 0x00009100ff0b7b82 */ /* 0x022e640000000800 */
[----:B-1----:R-:W-:-:S13]  /*13b0*/  ISETP.NE.AND P0, PT, R11, RZ, PT ;  /* 0x000000ff0b00720c */ /* 0x002fda0003f05270 */
[----:B------:R-:W-:Y:S05]  /*13c0*/  @!P0 BRA `(.L_x_669) ;  /* 0x0000000400488947 */ /* 0x000fea0003800000 */
[----:B--2---:R-:W-:Y:S02]  /*13d0*/  IMAD.MOV R0, RZ, RZ, -R11 ;  /* 0x000000ffff007224 */ /* 0x004fe400078e0a0b */
[----:B------:R-:W-:-:S03]  /*13e0*/  IMAD.MOV.U32 R4, RZ, RZ, RZ ;  /* 0x000000ffff047224 */ /* 0x000fc600078e00ff */
[----:B------:R-:W-:-:S04]  /*13f0*/  VIMNMX.U32 R3, R0, -0x80, !PT ;  /* 0xffffff8000037848 */ /* 0x000fc80007fe0000 */
[----:B------:R-:W-:Y:S01]  /*1400*/  ISETP.GT.U32.AND P2, PT, R3, -0x4, PT ;  /* 0xfffffffc0300780c */ /* 0x000fe20003f44070 */
[----:B------:R-:W-:-:S05]  /*1410*/  IMAD.MOV R2, RZ, RZ, -R3 ;  /* 0x000000ffff027224 */ /* 0x000fca00078e0a03 */
[----:B------:R-:W-:-:S04]  /*1420*/  LOP3.LUT R2, R2, 0x3, RZ, 0xc0, !PT ;  /* 0x0000000302027812 */ /* 0x000fc800078ec0ff */
[----:B------:R-:W-:-:S03]  /*1430*/  ISETP.NE.AND P1, PT, R2, RZ, PT ;  /* 0x000000ff0200720c */ /* 0x000fc60003f25270 */
[----:B------:R-:W-:Y:S10]  /*1440*/  @P2 BRA `(.L_x_670) ;  /* 0x0000000000e02947 */ /* 0x000ff40003800000 */
[----:B------:R-:W-:Y:S01]  /*1450*/  IADD3 R3, RZ, -R3, -R2 ;  /* 0x80000003ff037210 */ /* 0x000fe20007ffe802 */
[----:B------:R-:W-:Y:S02]  /*1460*/  IMAD.MOV.U32 R4, RZ, RZ, RZ ;  /* 0x000000ffff047224 */ /* 0x000fe400078e00ff */
[----:B------:R-:W-:-:S07]  /*1470*/  IMAD.MOV.U32 R0, RZ, RZ, R1 ;  /* 0x000000ffff007224 */ /* 0x000fce00078e0001 */
.L_x_671:
[----:B------:R-:W2:Y:S04]  /*1480*/  LDL R5, [R0] ;  /* 0x0000000000057983 */ /* 0x000ea80000100800 */
[----:B------:R-:W3:Y:S04]  /*1490*/  LDL R16, [R0+0x4] ;  /* 0x0000040000107983 */ /* 0x000ee80000100800 */
[----:B------:R-:W5:Y:S04]  /*14a0*/  LDL R17, [R0+0x8] ;  /* 0x0000080000117983 */ /* 0x000f680000100800 */
[----:B----4-:R-:W4:Y:S01]  /*14b0*/  LDL R19, [R0+0xc] ;  /* 0x00000c0000137983 */ /* 0x010f220000100800 */
[----:B------:R-:W-:-:S02]  /*14c0*/  VIADD R3, R3, 0xfffffffc ;  /* 0xfffffffc03037836 */ /* 0x000fc40000000000 */
[----:B------:R-:W-:-:S03]  /*14d0*/  VIADD R4, R4, 0x4 ;  /* 0x0000000404047836 */ /* 0x000fc60000000000 */
[----:B------:R-:W-:Y:S01]  /*14e0*/  ISETP.NE.AND P2, PT, R3, RZ, PT ;  /* 0x000000ff0300720c */ /* 0x000fe20003f45270 */
[----:B--2---:R-:W1:Y:S04]  /*14f0*/  SHFL.BFLY PT, R6, R5, 0x10, 0x1f ;  /* 0x0e001f0005067f89 */ /* 0x004e6800000e0000 */
[----:B---3--:R-:W2:Y:S04]  /*1500*/  SHFL.BFLY PT, R7, R16, 0x10, 0x1f ;  /* 0x0e001f0010077f89 */ /* 0x008ea800000e0000 */
[----:B-----5:R-:W3:Y:S04]  /*1510*/  SHFL.BFLY PT, R8, R17, 0x10, 0x1f ;  /* 0x0e001f0011087f89 */ /* 0x020ee800000e0000 */
[----:B----4-:R-:W4:Y:S01]  /*1520*/  SHFL.BFLY PT, R10, R19, 0x10, 0x1f ;  /* 0x0e001f00130a7f89 */ /* 0x010f2200000e0000 */
[----:B-1----:R-:W-:Y:S01]  /*1530*/  FADD R6, R5, R6 ;  /* 0x0000000605067221 */ /* 0x002fe20000000000 */
[----:B--2---:R-:W-:-:S04]  /*1540*/  FADD R9, R7, R16 ;  /* 0x0000001007097221 */ /* 0x004fc80000000000 */
[----:B------:R-:W1:Y:S01]  /*1550*/  SHFL.BFLY PT, R7, R6, 0x8, 0x1f ;  /* 0x0d001f0006077f89 */ /* 0x000e6200000e0000 */
[----:B---3--:R-:W-:-:S03]  /*1560*/  FADD R12, R8, R17 ;  /* 0x00000011080c7221 */ /* 0x008fc60000000000 */
[----:B------:R-:W2:Y:S01]  /*1570*/  SHFL.BFLY PT, R8, R9, 0x8, 0x1f ;  /* 0x0d001f0009087f89 */ /* 0x000ea200000e0000 */
[----:B----4-:R-:W-:-:S03]  /*1580*/  FADD R15, R10, R19 ;  /* 0x000000130a0f7221 */ /* 0x010fc60000000000 */
[----:B------:R-:W3:Y:S04]  /*1590*/  SHFL.BFLY PT, R13, R12, 0x8, 0x1f ;  /* 0x0d001f000c0d7f89 */ /* 0x000ee800000e0000 */
[----:B------:R-:W4:Y:S01]  /*15a0*/  SHFL.BFLY PT, R14, R15, 0x8, 0x1f ;  /* 0x0d001f000f0e7f89 */ /* 0x000f2200000e0000 */
        /* <DEDUP_REMOVED lines=26> */
[----:B------:R-:W-:Y:S01]  /*1750*/  STL [R0], R7 ;  /* 0x0000000700007387 */ /* 0x000fe20000100800 */
[----:B---3--:R-:W-:-:S03]  /*1760*/  FADD R9, R15, R12 ;  /* 0x0000000c0f097221 */ /* 0x008fc60000000000 */
[----:B------:R-:W-:Y:S01]  /*1770*/  STL [R0+0x4], R13 ;  /* 0x0000040d00007387 */ /* 0x000fe20000100800 */
[----:B----4-:R-:W-:-:S03]  /*1780*/  FADD R19, R16, R19 ;  /* 0x0000001310137221 */ /* 0x010fc60000000000 */
[----:B------:R-:W-:Y:S04]  /*1790*/  STL [R0+0x8], R9 ;  /* 0x0000080900007387 */ /* 0x000fe80000100800 */
[----:B------:R1:W-:Y:S02]  /*17a0*/  STL [R0+0xc], R19 ;  /* 0x00000c1300007387 */ /* 0x0003e40000100800 */
[----:B-1----:R-:W-:Y:S01]  /*17b0*/  VIADD R0, R0, 0x10 ;  /* 0x0000001000007836 */ /* 0x002fe20000000000 */
[----:B------:R-:W-:Y:S06]  /*17c0*/  @P2 BRA `(.L_x_671) ;  /* 0xfffffffc002c2947 */ /* 0x000fec000383ffff */
.L_x_670:
[----:B------:R-:W-:Y:S05]  /*17d0*/  @!P1 BRA `(.L_x_669) ;  /* 0x0000000000449947 */ /* 0x000fea0003800000 */
[----:B------:R-:W-:-:S07]  /*17e0*/  IMAD R8, R4, 0x4, R1 ;  /* 0x0000000404087824 */ /* 0x000fce00078e0201 */
.L_x_672:
[----:B------:R-:W2:Y:S01]  /*17f0*/  LDL R0, [R8] ;  /* 0x0000000008007983 */ /* 0x000ea20000100800 */
[----:B------:R-:W-:-:S05]  /*1800*/  VIADD R2, R2, 0xffffffff ;  /* 0xffffffff02027836 */ /* 0x000fca0000000000 */
[----:B------:R-:W-:Y:S01]  /*1810*/  ISETP.NE.AND P1, PT, R2, RZ, PT ;  /* 0x000000ff0200720c */ /* 0x000fe20003f25270 */
[----:B--2---:R-:W1:Y:S02]  /*1820*/  SHFL.BFLY PT, R3, R0, 0x10, 0x1f ;  /* 0x0e001f0000037f89 */ /* 0x004e6400000e0000 */
[----:B-1----:R-:W-:-:S05]  /*1830*/  FADD R3, R0, R3 ;  /* 0x0000000300037221 */ /* 0x002fca0000000000 */
[----:B------:R-:W1:Y:S02]  /*1840*/  SHFL.BFLY PT, R4, R3, 0x8, 0x1f ;  /* 0x0d001f0003047f89 */ /* 0x000e6400000e0000 */
[----:B-1----:R-:W-:-:S05]  /*1850*/  FADD R4, R3, R4 ;  /* 0x0000000403047221 */ /* 0x002fca0000000000 */
[----:B------:R-:W1:Y:S02]  /*1860*/  SHFL.BFLY PT, R5, R4, 0x4, 0x1f ;  /* 0x0c801f0004057f89 */ /* 0x000e6400000e0000 */
[----:B-1----:R-:W-:-:S05]  /*1870*/  FADD R5, R4, R5 ;  /* 0x0000000504057221 */ /* 0x002fca0000000000 */
[----:B------:R-:W1:Y:S02]  /*1880*/  SHFL.BFLY PT, R6, R5, 0x2, 0x1f ;  /* 0x0c401f0005067f89 */ /* 0x000e6400000e0000 */
[----:B-1----:R-:W-:-:S05]  /*1890*/  FADD R6, R5, R6 ;  /* 0x0000000605067221 */ /* 0x002fca0000000000 */
[----:B------:R-:W1:Y:S02]  /*18a0*/  SHFL.BFLY PT, R7, R6, 0x1, 0x1f ;  /* 0x0c201f0006077f89 */ /* 0x000e6400000e0000 */
[----:B-1----:R-:W-:-:S05]  /*18b0*/  FADD R7, R6, R7 ;  /* 0x0000000706077221 */ /* 0x002fca0000000000 */
[----:B------:R1:W-:Y:S02]  /*18c0*/  STL [R8], R7 ;  /* 0x0000000708007387 */ /* 0x0003e40000100800 */
[----:B-1----:R-:W-:Y:S01]  /*18d0*/  VIADD R8, R8, 0x4 ;  /* 0x0000000408087836 */ /* 0x002fe20000000000 */
[----:B------:R-:W-:Y:S06]  /*18e0*/  @P1 BRA `(.L_x_672) ;  /* 0xfffffffc00c01947 */ /* 0x000fec000383ffff */
.L_x_669:
[----:B--2---:R-:W1:Y:S02]  /*18f0*/  S2R R0, SR_TID.X ;  /* 0x0000000000007919 */ /* 0x004e640000002100 */
[----:B-1----:R-:W-:-:S13]  /*1900*/  ISETP.NE.OR P0, PT, R0, RZ, !P0 ;  /* 0x000000ff0000720c */ /* 0x002fda0004705670 */
[----:B------:R-:W-:Y:S05]  /*1910*/  @P0 EXIT ;  /* 0x000000000000094d */ /* 0x000fea0003800000 */
[----:B----4-:R-:W2:Y:S01]  /*1920*/  LDL.128 R12, [R1] ;  /* 0x00000000010c7983 */ /* 0x010ea20000100c00 */
[----:B------:R-:W1:Y:S01]  /*1930*/  LDC.64 R4, c[0x0][0x230] ;  /* 0x00008c00ff047b82 */ /* 0x000e620000000a00 */
[C---:B------:R-:W-:Y:S01]  /*1940*/  ISETP.NE.AND P0, PT, R11.reuse, 0x1, PT ;  /* 0x000000010b00780c */ /* 0x040fe20003f05270 */
[----:B------:R-:W-:-:S04]  /*1950*/  IMAD R2, R11, UR8, RZ ;  /* 0x000000080b027c24 */ /* 0x000fc8000f8e02ff */
[----:B-1----:R-:W-:-:S05]  /*1960*/  IMAD.WIDE R2, R2, 0x4, R4 ;  /* 0x0000000402027825 */ /* 0x002fca00078e0204 */
[----:B--2---:R1:W-:Y:S03]  /*1970*/  STG.E desc[UR6][R2.64], R12 ;  /* 0x0000000c02007986 */ /* 0x0043e6000c101906 */
        /* <DEDUP_REMOVED lines=10> */
[----:B------:R-:W2:Y:S01]  /*1a20*/  LDL.128 R4, [R1+0x10] ;  /* 0x0000100001047983 */ /* 0x000ea20000100c00 */
[----:B------:R-:W-:-:S03]  /*1a30*/  ISETP.NE.AND P0, PT, R11, 0x5, PT ;  /* 0x000000050b00780c */ /* 0x000fc60003f05270 */
[----:B--2---:R2:W-:Y:S10]  /*1a40*/  STG.E desc[UR6][R2.64+0x10], R4 ;  /* 0x0000100402007986 */ /* 0x0045f4000c101906 */
[----:B------:R-:W-:Y:S05]  /*1a50*/  @!P0 EXIT ;  /* 0x000000000000894d */ /* 0x000fea0003800000 */
[----:B------:R-:W-:Y:S01]  /*1a60*/  ISETP.NE.AND P0, PT, R11, 0x6, PT ;  /* 0x000000060b00780c */ /* 0x000fe20003f05270 */
[----:B------:R3:W-:-:S12]  /*1a70*/  STG.E desc[UR6][R2.64+0x14], R5 ;  /* 0x0000140502007986 */ /* 0x0007d8000c101906 */
[----:B---3--:R-:W-:Y:S05]  /*1a80*/  @!P0 EXIT ;  /* 0x000000000000894d */ /* 0x008fea0003800000 */
[----:B------:R-:W-:Y:S01]  /*1a90*/  ISETP.NE.AND P0, PT, R11, 0x7, PT ;  /* 0x000000070b00780c */ /* 0x000fe20003f05270 */
[----:B------:R3:W-:-:S12]  /*1aa0*/  STG.E desc[UR6][R2.64+0x18], R6 ;  /* 0x0000180602007986 */ /* 0x0007d8000c101906 */
[----:B---3--:R-:W-:Y:S05]  /*1ab0*/  @!P0 EXIT ;  /* 0x000000000000894d */ /* 0x008fea0003800000 */
[----:B------:R-:W-:Y:S01]  /*1ac0*/  ISETP.NE.AND P0, PT, R11, 0x8, PT ;  /* 0x000000080b00780c */ /* 0x000fe20003f05270 */
[----:B------:R3:W-:-:S12]  /*1ad0*/  STG.E desc[UR6][R2.64+0x1c], R7 ;  /* 0x00001c0702007986 */ /* 0x0007d8000c101906 */
[----:B---3--:R-:W-:Y:S05]  /*1ae0*/  @!P0 EXIT ;  /* 0x000000000000894d */ /* 0x008fea0003800000 */
[----:B--2---:R-:W2:Y:S01]  /*1af0*/  LDL.128 R4, [R1+0x20] ;  /* 0x0000200001047983 */ /* 0x004ea20000100c00 */
        /* <DEDUP_REMOVED lines=386> */
[----:B------:R-:W-:Y:S01]  /*3320*/  STG.E desc[UR6][R2.64+0x1fc], R7 ;  /* 0x0001fc0702007986 */ /* 0x000fe2000c101906 */
[----:B------:R-:W-:Y:S05]  /*3330*/  EXIT ;  /* 0x000000000000794d */ /* 0x000fea0003800000 */
.L_x_673:
        /* <DEDUP_REMOVED lines=12> */
.L_x_823:


//--------------------- .text._Z18moe_permute_kernelIffLi64ELb1EEvPKT_S2_PS0_PKfPfPKiiii --------------------------
	.section	.text._Z18moe_permute_kernelIffLi64ELb1EEvPKT_S2_PS0_PKfPfPKiiii,"ax",@progbits
	.align	128
        .global         _Z18moe_permute_kernelIffLi64ELb1EEvPKT_S2_PS0_PKfPfPKiiii
        .type           _Z18moe_permute_kernelIffLi64ELb1EEvPKT_S2_PS0_PKfPfPKiiii,@function
        .size           _Z18moe_permute_kernelIffLi64ELb1EEvPKT_S2_PS0_PKfPfPKiiii,(.L_x_824 - _Z18moe_permute_kernelIffLi64ELb1EEvPKT_S2_PS0_PKfPfPKiiii)
        .other          _Z18moe_permute_kernelIffLi64ELb1EEvPKT_S2_PS0_PKfPfPKiiii,@"STO_CUDA_ENTRY STV_DEFAULT"
_Z18moe_permute_kernelIffLi64ELb1EEvPKT_S2_PS0_PKfPfPKiiii:
.text._Z18moe_permute_kernelIffLi64ELb1EEvPKT_S2_PS0_PKfPfPKiiii:
[----:B------:R-:W0:Y:S01]  /*0000*/  LDC R1, c[0x0][0x28] ;  /* 0x00000a00ff017b82 */ /* 0x000e220000000800 */
[----:B------:R-:W1:Y:S07]  /*0010*/  S2R R11, SR_TID.X ;  /* 0x00000000000b7919 */ /* 0x000e6e0000002100 */
[----:B------:R-:W1:Y:S01]  /*0020*/  LDC R2, c[0x0][0x244] ;  /* 0x00009100ff027b82 */ /* 0x000e620000000800 */
[----:B0-----:R-:W-:Y:S01]  /*0030*/  IADD3 R1, R1, -0x100, RZ ;  /* 0xffffff0001017810 */ /* 0x001fe20007ffe0ff */
        /* <DEDUP_REMOVED lines=26> */
[----:B-1----:R-:W-:Y:S02]  /*01e0*/  LEA R0, R3, R0, 0x18 ;  /* 0x0000000003007211 */ /* 0x002fe400078ec0ff */
[----:B------:R-:W-:-:S07]  /*01f0*/  MOV R3, R11 ;  /* 0x0000000b00037202 */ /* 0x000fce0000000f00 */
.L_x_676:
[----:B------:R-:W-:-:S04]  /*0200*/  IMAD R5, R2, UR8, R3 ;  /* 0x0000000802057c24 */ /* 0x000fc8000f8e0203 */
[----:B-1-3--:R-:W-:-:S06]  /*0210*/  IMAD.WIDE R4, R5, 0x4, R8 ;  /* 0x0000000405047825 */ /* 0x00afcc00078e0208 */
[----:B------:R-:W3:Y:S01]  /*0220*/  LDG.E R4, desc[UR6][R4.64] ;  /* 0x0000000604047981 */ /* 0x000ee2000c1e1900 */
[----:B------:R-:W-:Y:S02]  /*0230*/  LEA R7, R3, R0, 0x2 ;  /* 0x0000000003077211 */ /* 0x000fe400078e10ff */
[----:B--2---:R-:W-:-:S04]  /*0240*/  IADD3 R3, R10, R3, RZ ;  /* 0x000000030a037210 */ /* 0x004fc80007ffe0ff */
[----:B------:R-:W-:Y:S01]  /*0250*/  ISETP.GE.AND P0, PT, R3, R2, PT ;  /* 0x000000020300720c */ /* 0x000fe20003f06270 */
[----:B---3--:R1:W-:-:S12]  /*0260*/  STS [R7], R4 ;  /* 0x0000000407007388 */ /* 0x0083d80000000800 */
[----:B------:R-:W-:Y:S05]  /*0270*/  @!P0 BRA `(.L_x_676) ;  /* 0xfffffffc00e08947 */ /* 0x000fea000383ffff */
.L_x_675:
[----:B------:R-:W-:Y:S05]  /*0280*/  BSYNC B0 ;  /* 0x0000000000007941 */ /* 0x000fea0003800000 */
.L_x_674:
[----:B------:R-:W-:Y:S01]  /*0290*/  SHF.L.U32 R5, R11, 0x2, RZ ;  /* 0x000000020b057819 */ /* 0x000fe200000006ff */
[----:B------:R-:W-:Y:S03]  /*02a0*/  BAR.SYNC.DEFER_BLOCKING 0x0 ;  /* 0x0000000000007b1d */ /* 0x000fe60000010000 */
[----:B------:R-:W-:-:S03]  /*02b0*/  ISETP.GE.AND P0, PT, R5, R6, PT ;  /* 0x000000060500720c */ /* 0x000fc60003f06270 */
[----:B------:R-:W-:Y:S01]  /*02c0*/  ULDC UR9, c[0x0][0x248] ;  /* 0x0000920000097ab9 */ /* 0x000fe20000000800 */
[----:B------:R-:W-:Y:S01]  /*02d0*/  ULDC.64 UR10, c[0x0][0x220] ;  /* 0x00008800000a7ab9 */ /* 0x000fe20000000a00 */
[----:B------:R-:W-:Y:S01]  /*02e0*/  ULDC.64 UR12, c[0x0][0x218] ;  /* 0x00008600000c7ab9 */ /* 0x000fe20000000a00 */
[----:B------:R-:W-:Y:S07]  /*02f0*/  BSSY B0, `(.L_x_677) ;  /* 0x00000fa000007945 */ /* 0x000fee0003800000 */
[----:B------:R-:W-:Y:S05]  /*0300*/  @P0 BRA `(.L_x_678) ;  /* 0x0000000c00e00947 */ /* 0x000fea0003800000 */
[----:B------:R-:W2:Y:S01]  /*0310*/  LDC R0, c[0x0][RZ] ;  /* 0x00000000ff007b82 */ /* 0x000ea20000000800 */
[----:B------:R-:W-:-:S13]  /*0320*/  ISETP.NE.AND P0, PT, R2, RZ, PT ;  /* 0x000000ff0200720c */ /* 0x000fda0003f05270 */
[----:B------:R-:W-:Y:S05]  /*0330*/  @!P0 BRA `(.L_x_678) ;  /* 0x0000000c00d48947 */ /* 0x000fea0003800000 */
[----:B------:R-:W-:Y:S01]  /*0340*/  IADD3 R2, -R2, RZ, RZ ;  /* 0x000000ff02027210 */ /* 0x000fe20007ffe1ff */
[----:B------:R-:W-:-:S03]  /*0350*/  IMAD R6, R6, UR8, RZ ;  /* 0x0000000806067c24 */ /* 0x000fc6000f8e02ff */
[----:B------:R-:W-:-:S04]  /*0360*/  VIMNMX.U32 R2, R2, -0x40, !PT ;  /* 0xffffffc002027848 */ /* 0x000fc80007fe0000 */
[----:B------:R-:W-:-:S04]  /*0370*/  IADD3 R3, -R2, RZ, RZ ;  /* 0x000000ff02037210 */ /* 0x000fc80007ffe1ff */
[----:B------:R-:W-:-:S04]  /*0380*/  LOP3.LUT R3, R3, 0x3, RZ, 0xc0, !PT ;  /* 0x0000000303037812 */ /* 0x000fc800078ec0ff */
[----:B-1----:R-:W-:-:S07]  /*0390*/  IADD3 R4, RZ, -R2, -R3 ;  /* 0x80000002ff047210 */ /* 0x002fce0007ffe803 */
.L_x_688:
        /* <DEDUP_REMOVED lines=8> */
[----:B------:R-:W-:Y:S01]  /*0420*/  HFMA2.MMA R24, -RZ, RZ, 0, 0 ;  /* 0x00000000ff187435 */ /* 0x000fe200000001ff */
[----:B----4-:R-:W-:-:S11]  /*0430*/  MOV R23, UR8 ;  /* 0x0000000800177c02 */ /* 0x010fd60008000f00 */
[----:B-1----:R-:W-:Y:S05]  /*0440*/  @P0 BRA `(.L_x_679) ;  /* 0x0000000400e80947 */ /* 0x002fea0003800000 */
[----:B------:R-:W1:Y:S01]  /*0450*/  S2UR UR5, SR_CgaCtaId ;  /* 0x00000000000579c3 */ /* 0x000e620000008800 */
[----:B------:R-:W-:Y:S01]  /*0460*/  UMOV UR4, 0x400 ;  /* 0x0000040000047882 */ /* 0x000fe20000000000 */
[----:B------:R-:W-:Y:S02]  /*0470*/  MOV R24, RZ ;  /* 0x000000ff00187202 */ /* 0x000fe40000000f00 */
[----:B------:R-:W-:Y:S02]  /*0480*/  MOV R20, R1 ;  /* 0x0000000100147202 */ /* 0x000fe40000000f00 */
[----:B------:R-:W-:Y:S02]  /*0490*/  MOV R21, R4 ;  /* 0x0000000400157202 */ /* 0x000fe40000000f00 */
[----:B------:R-:W-:Y:S01]  /*04a0*/  MOV R23, UR8 ;  /* 0x0000000800177c02 */ /* 0x000fe20008000f00 */
[----:B-1----:R-:W-:-:S06]  /*04b0*/  ULEA UR4, UR5, UR4, 0x18 ;  /* 0x0000000405047291 */ /* 0x002fcc000f8ec03f */
[----:B------:R-:W-:-:S07]  /*04c0*/  MOV R22, UR4 ;  /* 0x0000000400167c02 */ /* 0x000fce0008000f00 */
.L_x_684:
        /* <DEDUP_REMOVED lines=9> */
[----:B------:R-:W-:Y:S02]  /*0560*/  LEA.HI.X.SX32 R14, R14, R7, 0x1, P0 ;  /* 0x000000070e0e7211 */ /* 0x000fe400000f0eff */
[C---:B------:R-:W-:Y:S02]  /*0570*/  SHF.L.U32 R16, R17.reuse, 0x2, RZ ;  /* 0x0000000211107819 */ /* 0x040fe400000006ff */
        /* <DEDUP_REMOVED lines=16> */
.L_x_680:
        /* <DEDUP_REMOVED lines=28> */
.L_x_681:
        /* <DEDUP_REMOVED lines=26> */
.L_x_682:
[----:B------:R-:W4:Y:S01]  /*09e0*/  LDG.E R28, desc[UR6][R28.64] ;  /* 0x000000061c1c7981 */ /* 0x000f22000c1e1900 */
[----:B------:R-:W-:Y:S02]  /*09f0*/  IADD3 R21, R21, -0x4, RZ ;  /* 0xfffffffc15157810 */ /* 0x000fe40007ffe0ff */
[C---:B------:R-:W-:Y:S02]  /*0a00*/  LEA R23, R26.reuse, R23, 0x1 ;  /* 0x000000171a177211 */ /* 0x040fe400078e08ff */
[----:B------:R-:W-:Y:S02]  /*0a10*/  ISETP.NE.AND P0, PT, R21, RZ, PT ;  /* 0x000000ff1500720c */ /* 0x000fe40003f05270 */
[----:B------:R-:W-:Y:S02]  /*0a20*/  LEA R23, R26, R23, 0x1 ;  /* 0x000000171a177211 */ /* 0x000fe400078e08ff */
[----:B----4-:R-:W-:-:S13]  /*0a30*/  ISETP.NE.AND P1, PT, R28, -0x1, PT ;  /* 0xffffffff1c00780c */ /* 0x010fda0003f25270 */
[----:B------:R-:W-:Y:S05]  /*0a40*/  @!P1 BRA `(.L_x_683) ;  /* 0x0000000000589947 */ /* 0x000fea0003800000 */
[----:B------:R-:W4:Y:S01]  /*0a50*/  LDS R12, [R22+0xc] ;  /* 0x00000c00160c7984 */ /* 0x000f220000000800 */
[----:B------:R-:W-:-:S03]  /*0a60*/  IMAD R14, R28, UR9, RZ ;  /* 0x000000091c0e7c24 */ /* 0x000fc6000f8e02ff */
[----:B-1-3--:R-:W3:Y:S02]  /*0a70*/  LDL R25, [R20+0xc] ;  /* 0x00000c0014197983 */ /* 0x00aee40000100800 */
        /* <DEDUP_REMOVED lines=19> */
.L_x_683:
[----:B------:R-:W-:Y:S02]  /*0bb0*/  IADD3 R24, R24, 0x4, RZ ;  /* 0x0000000418187810 */ /* 0x000fe40007ffe0ff */
[----:B-1-34-:R-:W-:Y:S02]  /*0bc0*/  IADD3 R20, R20, 0x10, RZ ;  /* 0x0000001014147810 */ /* 0x01afe40007ffe0ff */
[----:B------:R-:W-:Y:S01]  /*0bd0*/  IADD3 R22, R22, 0x10, RZ ;  /* 0x0000001016167810 */ /* 0x000fe20007ffe0ff */
[----:B------:R-:W-:Y:S06]  /*0be0*/  @P0 BRA `(.L_x_684) ;  /* 0xfffffff800380947 */ /* 0x000fec000383ffff */
.L_x_679:
[----:B------:R-:W-:-:S13]  /*0bf0*/  ISETP.NE.AND P0, PT, R3, RZ, PT ;  /* 0x000000ff0300720c */ /* 0x000fda0003f05270 */
[----:B------:R-:W-:Y:S05]  /*0c00*/  @!P0 BRA `(.L_x_685) ;  /* 0x0000000400908947 */ /* 0x000fea0003800000 */
[----:B------:R-:W1:Y:S02]  /*0c10*/  LDC.64 R12, c[0x0][0x238] ;  /* 0x00008e00ff0c7b82 */ /* 0x000e640000000a00 */
[----:B-1----:R-:W-:-:S05]  /*0c20*/  IMAD.WIDE R22, R23, 0x4, R12 ;  /* 0x0000000417167825 */ /* 0x002fca00078e020c */
[----:B------:R-:W3:Y:S01]  /*0c30*/  LDG.E R14, desc[UR6][R22.64] ;  /* 0x00000006160e7981 */ /* 0x000ee2000c1e1900 */
[----:B------:R-:W1:Y:S01]  /*0c40*/  S2UR UR5, SR_CgaCtaId ;  /* 0x00000000000579c3 */ /* 0x000e620000008800 */
[----:B------:R-:W-:Y:S01]  /*0c50*/  UMOV UR4, 0x400 ;  /* 0x0000040000047882 */ /* 0x000fe20000000000 */
[----:B------:R-:W-:Y:S02]  /*0c60*/  LEA R20, R24, R1, 0x2 ;  /* 0x0000000118147211 */ /* 0x000fe400078e10ff */
        /* <DEDUP_REMOVED lines=30> */
.L_x_686:
        /* <DEDUP_REMOVED lines=32> */
.L_x_687:
        /* <DEDUP_REMOVED lines=13> */
[C---:B------:R-:W-:Y:S02]  /*1120*/  SHF.L.U32 R16, R13.reuse, 0x2, RZ ;  /* 0x000000020d107819 */ /* 0x040fe400000006ff */
[----:B------:R-:W-:Y:S02]  /*1130*/  LEA.HI.X.SX32 R12, R12, R7, 0x1, P0 ;  /* 0x000000070c0c7211 */ /* 0x000fe400000f0eff */
[C---:B------:R-:W-:Y:S02]  /*1140*/  IADD3 R22, P0, R16.reuse, UR4, RZ ;  /* 0x0000000410167c10 */ /* 0x040fe4000ff1e0ff */
[----:B------:R-:W-:Y:S02]  /*1150*/  SHF.L.U64.HI R7, R13, 0x2, R12 ;  /* 0x000000020d077819 */ /* 0x000fe4000001020c */
[----:B------:R-:W-:Y:S02]  /*1160*/  IADD3 R16, P1, R16, UR14, RZ ;  /* 0x0000000e10107c10 */ /* 0x000fe4000ff3e0ff */
[----:B------:R-:W-:-:S02]  /*1170*/  IADD3.X R23, R7, UR5, RZ, P0, !PT ;  /* 0x0000000507177c10 */ /* 0x000fc400087fe4ff */
        /* <DEDUP_REMOVED lines=13> */
.L_x_685:
[----:B--2---:R-:W-:Y:S01]  /*1250*/  LEA R5, R0, R5, 0x2 ;  /* 0x0000000500057211 */ /* 0x004fe200078e10ff */
[----:B------:R-:W-:-:S03]  /*1260*/  ULDC UR4, c[0x0][0x248] ;  /* 0x0000920000047ab9 */ /* 0x000fc60000000800 */
[----:B------:R-:W-:-:S13]  /*1270*/  ISETP.GE.AND P0, PT, R5, UR4, PT ;  /* 0x0000000405007c0c */ /* 0x000fda000bf06270 */
[----:B------:R-:W-:Y:S05]  /*1280*/  @!P0 BRA `(.L_x_688) ;  /* 0xfffffff000448947 */ /* 0x000fea000383ffff */
.L_x_678:
[----:B------:R-:W-:Y:S05]  /*1290*/  BSYNC B0 ;  /* 0x0000000000007941 */ /* 0x000fea0003800000 */
.L_x_677:
[----:B------:R-:W3:Y:S02]  /*12a0*/  LDC R6, c[0x0][0x244] ;  /* 0x00009100ff067b82 */ /* 0x000ee40000000800 */
[----:B---3--:R-:W-:-:S13]  /*12b0*/  ISETP.NE.AND P0, PT, R6, RZ, PT ;  /* 0x000000ff0600720c */ /* 0x008fda0003f05270 */
[----:B------:R-:W-:Y:S05]  /*12c0*/  @!P0 BRA `(.L_x_689) ;  /* 0x0000003400f88947 */ /* 0x000fea0003800000 */
[----:B-1----:R-:W2:Y:S01]  /*12d0*/  LDL R7, [R1] ;  /* 0x0000000001077983 */ /* 0x002ea20000100800 */
[----:B------:R-:W-:-:S03]  /*12e0*/  ISETP.NE.AND P1, PT, R6, 0x1, PT ;  /* 0x000000010600780c */ /* 0x000fc60003f25270 */
        /* <DEDUP_REMOVED lines=10> */
[----:B------:R3:W-:Y:S01]  /*1390*/  STL [R1], R4 ;  /* 0x0000000401007387 */ /* 0x0007e20000100800 */
[----:B------:R-:W-:Y:S05]  /*13a0*/  @!P1 BRA `(.L_x_689) ;  /* 0x0000003400c09947 */ /* 0x000fea0003800000 */
[----:B------:R-:W2:Y:S01]  /*13b0*/  LDL R7, [R1+0x4] ;  /* 0x0000040001077983 */ /* 0x000ea20000100800 */
        /* <DEDUP_REMOVED lines=9> */
[----:B---3--:R-:W1:Y:S02]  /*1450*/  SHFL.BFLY PT, R4, R5, 0x1, 0x1f ;  /* 0x0c201f0005047f89 */ /* 0x008e6400000e0000 */
[----:B-1----:R-:W-:-:S05]  /*1460*/  FADD R4, R5, R4 ;  /* 0x0000000405047221 */ /* 0x002fca0000000000 */
[----:B------:R1:W-:Y:S01]  /*1470*/  STL [R1+0x4], R4 ;  /* 0x0000040401007387 */ /* 0x0003e20000100800 */
[----:B------:R-:W-:Y:S05]  /*1480*/  @!P1 BRA `(.L_x_689) ;  /* 0x0000003400889947 */ /* 0x000fea0003800000 */
[----:B------:R-:W2:Y:S01]  /*1490*/  LDL R7, [R1+0x8] ;  /* 0x0000080001077983 */ /* 0x000ea20000100800 */
[----:B------:R-:W-:-:S03]  /*14a0*/  ISETP.NE.AND P1, PT, R6, 0x3, PT ;  /* 0x000000030600780c */ /* 0x000fc60003f25270 */
[----:B--2---:R-:W2:Y:S02]  /*14b0*/  SHFL.BFLY PT, R0, R7, 0x10, 0x1f ;  /* 0x0e001f0007007f89 */ /* 0x004ea400000e0000 */
[----:B--2---:R-:W-:-:S05]  /*14c0*/  FADD R0, R0, R7 ;  /* 0x0000000700007221 */ /* 0x004fca0000000000 */
[----:B------:R-:W2:Y:S02]  /*14d0*/  SHFL.BFLY PT, R3, R0, 0x8, 0x1f ;  /* 0x0d001f0000037f89 */ /* 0x000ea400000e0000 */
[----:B--2---:R-:W-:-:S05]  /*14e0*/  FADD R3, R0, R3 ;  /* 0x0000000300037221 */ /* 0x004fca0000000000 */
[----:B------:R-:W2:Y:S02]  /*14f0*/  SHFL.BFLY PT, R2, R3, 0x4, 0x1f ;  /* 0x0c801f0003027f89 */ /* 0x000ea400000e0000 */
[----:B--2---:R-:W-:-:S05]  /*1500*/  FADD R2, R3, R2 ;  /* 0x0000000203027221 */ /* 0x004fca0000000000 */
[----:B------:R-:W2:Y:S02]  /*1510*/  SHFL.BFLY PT, R5, R2, 0x2, 0x1f ;  /* 0x0c401f0002057f89 */ /* 0x000ea400000e0000 */
[----:B--2---:R-:W-:-:S05]  /*1520*/  FADD R5, R2, R5 ;  /* 0x0000000502057221 */ /* 0x004fca0000000000 */
[----:B-1----:R-:W1:Y:S02]  /*1530*/  SHFL.BFLY PT, R4, R5, 0x1, 0x1f ;  /* 0x0c201f0005047f89 */ /* 0x002e6400000e0000 */
        /* <DEDUP_REMOVED lines=843> */
[----:B------:R-:W2:Y:S04]  /*49f0*/  LDL R7, [R1+0xfc] ;  /* 0x0000fc0001077983 */ /* 0x000ea80000100800 */
        /* <DEDUP_REMOVED lines=10> */
[----:B------:R1:W-:Y:S02]  /*4aa0*/  STL [R1+0xfc], R4 ;  /* 0x0000fc0401007387 */ /* 0x0003e40000100800 */
.L_x_689:
[----:B--2---:R-:W2:Y:S02]  /*4ab0*/  S2R R0, SR_TID.X ;  /* 0x0000000000007919 */ /* 0x004ea40000002100 */
[----:B--2---:R-:W-:-:S13]  /*4ac0*/  ISETP.NE.OR P0, PT, R0, RZ, !P0 ;  /* 0x000000ff0000720c */ /* 0x004fda0004705670 */
[----:B------:R-:W-:Y:S05]  /*4ad0*/  @P0 EXIT ;  /* 0x000000000000094d */ /* 0x000fea0003800000 */
[----:B-----5:R-:W2:Y:S01]  /*4ae0*/  LDL.128 R8, [R1] ;  /* 0x0000000001087983 */ /* 0x020ea20000100c00 */
[----:B-1-3--:R-:W1:Y:S01]  /*4af0*/  LDC.64 R4, c[0x0][0x230] ;  /* 0x00008c00ff047b82 */ /* 0x00ae620000000a00 */
        /* <DEDUP_REMOVED lines=196> */
[----:B------:R-:W2:Y:S01]  /*5740*/  LDL R5, [R1+0xf0] ;  /* 0x0000f00001057983 */ /* 0x000ea20000100800 */
[----:B------:R-:W-:-:S03]  /*5750*/  ISETP.NE.AND P0, PT, R6, 0x3d, PT ;  /* 0x0000003d0600780c */ /* 0x000fc60003f05270 */
[----:B--2---:R2:W-:Y:S10]  /*5760*/  STG.E desc[UR6][R2.64+0xf0], R5 ;  /* 0x0000f00502007986 */ /* 0x0045f4000c101906 */
[----:B------:R-:W-:Y:S05]  /*5770*/  @!P0 EXIT ;  /* 0x000000000000894d */ /* 0x000fea0003800000 */
[----:B--2---:R-:W2:Y:S01]  /*5780*/  LDL R5, [R1+0xf4] ;  /* 0x0000f40001057983 */ /* 0x004ea20000100800 */
[----:B------:R-:W-:-:S03]  /*5790*/  ISETP.NE.AND P0, PT, R6, 0x3e, PT ;  /* 0x0000003e0600780c */ /* 0x000fc60003f05270 */
[----:B--2---:R2:W-:Y:S10]  /*57a0*/  STG.E desc[UR6][R2.64+0xf4], R5 ;  /* 0x0000f40502007986 */ /* 0x0045f4000c101906 */
[----:B------:R-:W-:Y:S05]  /*57b0*/  @!P0 EXIT ;  /* 0x000000000000894d */ /* 0x000fea0003800000 */
[----:B--2---:R-:W2:Y:S01]  /*57c0*/  LDL R5, [R1+0xf8] ;  /* 0x0000f80001057983 */ /* 0x004ea20000100800 */
[----:B------:R-:W-:-:S03]  /*57d0*/  ISETP.NE.AND P0, PT, R6, 0x3f, PT ;  /* 0x0000003f0600780c */ /* 0x000fc60003f05270 */
[----:B--2---:R2:W-:Y:S10]  /*57e0*/  STG.E desc[UR6][R2.64+0xf8], R5 ;  /* 0x0000f80502007986 */ /* 0x0045f4000c101906 */
[----:B------:R-:W-:Y:S05]  /*57f0*/  @!P0 EXIT ;  /* 0x000000000000894d */ /* 0x000fea0003800000 */
[----:B--2---:R-:W2:Y:S04]  /*5800*/  LDL R5, [R1+0xfc] ;  /* 0x0000fc0001057983 */ /* 0x004ea80000100800 */
[----:B--2---:R-:W-:Y:S01]  /*5810*/  STG.E desc[UR6][R2.64+0xfc], R5 ;  /* 0x0000fc0502007986 */ /* 0x004fe2000c101906 */
[----:B------:R-:W-:Y:S05]  /*5820*/  EXIT ;  /* 0x000000000000794d */ /* 0x000fea0003800000 */
.L_x_690:
        /* <DEDUP_REMOVED lines=13> */
.L_x_824:


//--------------------- .text._Z18moe_permute_kernelIffLi32ELb1EEvPKT_S2_PS0_PKfPfPKiiii --------------------------
	.section	.text._Z18moe_permute_kernelIffLi32ELb1EEvPKT_S2_PS0_PKfPfPKiiii,"ax",@progbits
	.align	128
        .global         _Z18moe_permute_kernelIffLi32ELb1EEvPKT_S2_PS0_PKfPfPKiiii
        .type           _Z18moe_permute_kernelIffLi32ELb1EEvPKT_S2_PS0_PKfPfPKiiii,@function
        .size           _Z18moe_permute_kernelIffLi32ELb1EEvPKT_S2_PS0_PKfPfPKiiii,(.L_x_825 - _Z18moe_permute_kernelIffLi32ELb1EEvPKT_S2_PS0_PKfPfPKiiii)
        .other          _Z18moe_permute_kernelIffLi32ELb1EEvPKT_S2_PS0_PKfPfPKiiii,@"STO_CUDA_ENTRY STV_DEFAULT"
_Z18moe_permute_kernelIffLi32ELb1EEvPKT_S2_PS0_PKfPfPKiiii:
.text._Z18moe_permute_kernelIffLi32ELb1EEvPKT_S2_PS0_PKfPfPKiiii:
        /* <DEDUP_REMOVED lines=28> */
.L_x_693:
[----:B------:R-:W-:-:S04]  /*01c0*/  IMAD R5, R13, R0, R7 ;  /* 0x000000000d057224 */ /* 0x000fc800078e0207 */
[----:B0-2---:R-:W-:-:S06]  /*01d0*/  IMAD.WIDE R4, R5, 0x4, R2 ;  /* 0x0000000405047825 */ /* 0x005fcc00078e0202 */
[----:B------:R-:W2:Y:S01]  /*01e0*/  LDG.E R4, desc[UR6][R4.64] ;  /* 0x0000000604047981 */ /* 0x000ea2000c1e1900 */
[----:B------:R-:W-:Y:S02]  /*01f0*/  LEA R9, R7, R6, 0x2 ;  /* 0x0000000607097211 */ /* 0x000fe400078e10ff */
[----:B-1----:R-:W-:-:S04]  /*0200*/  IADD3 R7, R8, R7, RZ ;  /* 0x0000000708077210 */ /* 0x002fc80007ffe0ff */
[----:B------:R-:W-:Y:S01]  /*0210*/  ISETP.GE.AND P0, PT, R7, R0, PT ;  /* 0x000000000700720c */ /* 0x000fe20003f06270 */
[----:B--2---:R0:W-:-:S12]  /*0220*/  STS [R9], R4 ;  /* 0x0000000409007388 */ /* 0x0041d80000000800 */
[----:B------:R-:W-:Y:S05]  /*0230*/  @!P0 BRA `(.L_x_693) ;  /* 0xfffffffc00e08947 */ /* 0x000fea000383ffff */
.L_x_692:
[----:B------:R-:W-:Y:S05]  /*0240*/  BSYNC B0 ;  /* 0x0000000000007941 */ /* 0x000fea0003800000 */
.L_x_691:
        /* <DEDUP_REMOVED lines=21> */
[----:B------:R-:W-:Y:S01]  /*03a0*/  IMAD R9, R13, UR14, RZ ;  /* 0x0000000e0d097c24 */ /* 0x000fe2000f8e02ff */
        /* <DEDUP_REMOVED lines=15> */
[----:B------:R-:W-:Y:S01]  /*04a0*/  MOV R8, RZ ;  /* 0x000000ff00087202 */ /* 0x000fe20000000f00 */
[----:B0-----:R-:W-:-:S07]  /*04b0*/  IMAD.WIDE R46, R13, 0x4, R46 ;  /* 0x000000040d2e7825 */ /* 0x001fce00078e022e */
.L_x_730:
        /* <DEDUP_REMOVED lines=23> */
[----:B------:R-:W0:Y:S02]  /*0630*/  LDS R16, [UR4] ;  /* 0x00000004ff107984 */ /* 0x000e240008000800 */
[-C--:B0----5:R-:W-:Y:S01]  /*0640*/  FMUL R19, R15, R16.reuse ;  /* 0x000000100f137220 */ /* 0x0a1fe20000400000 */
[-C--:B------:R-:W-:Y:S01]  /*0650*/  FMUL R18, R14, R16.reuse ;  /* 0x000000100e127220 */ /* 0x080fe20000400000 */
[-C--:B------:R-:W-:Y:S01]  /*0660*/  FMUL R17, R13, R16.reuse ;  /* 0x000000100d117220 */ /* 0x080fe20000400000 */
[----:B------:R-:W-:-:S05]  /*0670*/  FMUL R16, R12, R16 ;  /* 0x000000100c107220 */ /* 0x000fca0000400000 */
[----:B------:R0:W-:Y:S04]  /*0680*/  STG.E.128 desc[UR6][R50.64], R16 ;  /* 0x0000001032007986 */ /* 0x0001e8000c101d06 */
[----:B0-----:R-:W2:Y:S02]  /*0690*/  LDG.E.LU.128 R16, desc[UR6][R48.64] ;  /* 0x0000000630107981 */ /* 0x001ea4000c3e1d00 */
[----:B--2---:R-:W-:-:S04]  /*06a0*/  FFMA R8, R12, R16, R8 ;  /* 0x000000100c087223 */ /* 0x004fc80000000008 */
[----:B------:R-:W-:-:S04]  /*06b0*/  FFMA R45, R13, R17, R8 ;  /* 0x000000110d2d7223 */ /* 0x000fc80000000008 */
[----:B------:R-:W-:-:S04]  /*06c0*/  FFMA R8, R14, R18, R45 ;  /* 0x000000120e087223 */ /* 0x000fc8000000002d */
[----:B------:R-:W-:-:S07]  /*06d0*/  FFMA R8, R15, R19, R8 ;  /* 0x000000130f087223 */ /* 0x000fce0000000008 */
.L_x_698:
        /* <DEDUP_REMOVED lines=19> */
[----:B------:R-:W0:Y:S02]  /*0810*/  LDS R16, [UR4+0x4] ;  /* 0x00000404ff107984 */ /* 0x000e240008000800 */
        /* <DEDUP_REMOVED lines=10> */
.L_x_700:
        /* <DEDUP_REMOVED lines=29> */
.L_x_701:
        /* <DEDUP_REMOVED lines=29> */
.L_x_702:
        /* <DEDUP_REMOVED lines=29> */
.L_x_703:
        /* <DEDUP_REMOVED lines=29> */
.L_x_704:
        /* <DEDUP_REMOVED lines=29> */
.L_x_705:
        /* <DEDUP_REMOVED lines=29> */
.L_x_706:
        /* <DEDUP_REMOVED lines=29> */
.L_x_707:
        /* <DEDUP_REMOVED lines=29> */
.L_x_708:
        /* <DEDUP_REMOVED lines=29> */
.L_x_709:
        /* <DEDUP_REMOVED lines=29> */
.L_x_710:
        /* <DEDUP_REMOVED lines=29> */
.L_x_711:
        /* <DEDUP_REMOVED lines=29> */
.L_x_712:
        /* <DEDUP_REMOVED lines=29> */
.L_x_713:
        /* <DEDUP_REMOVED lines=29> */
.L_x_714:
        /* <DEDUP_REMOVED lines=29> */
.L_x_715:
        /* <DEDUP_REMOVED lines=29> */
.L_x_716:
        /* <DEDUP_REMOVED lines=29> */
.L_x_717:
        /* <DEDUP_REMOVED lines=29> */
.L_x_718:
        /* <DEDUP_REMOVED lines=29> */
.L_x_719:
        /* <DEDUP_REMOVED lines=29> */
.L_x_720:
        /* <DEDUP_REMOVED lines=29> */
.L_x_721:
        /* <DEDUP_REMOVED lines=29> */
.L_x_722:
        /* <DEDUP_REMOVED lines=29> */
.L_x_723:
        /* <DEDUP_REMOVED lines=29> */
.L_x_724:
        /* <DEDUP_REMOVED lines=29> */
.L_x_725:
        /* <DEDUP_REMOVED lines=29> */
.L_x_726:
        /* <DEDUP_REMOVED lines=29> */
.L_x_727:
        /* <DEDUP_REMOVED lines=29> */
.L_x_728:
        /* <DEDUP_REMOVED lines=29> */
.L_x_729:
        /* <DEDUP_REMOVED lines=28> */
.L_x_699:
[----:B-----5:R-:W0:Y:S02]  /*3f10*/  LDC R12, c[0x0][RZ] ;  /* 0x00000000ff0c7b82 */ /* 0x020e240000000800 */
[----:B0-----:R-:W-:-:S04]  /*3f20*/  LEA R43, R12, R43, 0x2 ;  /* 0x0000002b0c2b7211 */ /* 0x001fc800078e10ff */
[----:B------:R-:W-:-:S13]  /*3f30*/  ISETP.GE.AND P0, PT, R43, UR15, PT ;  /* 0x0000000f2b007c0c */ /* 0x000fda000bf06270 */
[----:B------:R-:W-:Y:S05]  /*3f40*/  @!P0 BRA `(.L_x_730) ;  /* 0xffffffc4005c8947 */ /* 0x000fea000383ffff */
[----:B------:R-:W-:Y:S05]  /*3f50*/  BSYNC B1 ;  /* 0x0000000000017941 */ /* 0x000fea0003800000 */
.L_x_697:
[----:B------:R-:W-:Y:S05]  /*3f60*/  BRA `(.L_x_695) ;  /* 0x0000000000407947 */ /* 0x000fea0003800000 */
.L_x_696:
[----:B------:R-:W-:Y:S01]  /*3f70*/  HFMA2.MMA R8, -RZ, RZ, 0, 0 ;  /* 0x00000000ff087435 */ /* 0x000fe200000001ff */
        /* <DEDUP_REMOVED lines=14> */
[----:B------:R-:W-:-:S07]  /*4060*/  CS2R R6, SRZ ;  /* 0x0000000000067805 */ /* 0x000fce000001ff00 */
.L_x_695:
[----:B------:R-:W-:Y:S05]  /*4070*/  BSYNC B0 ;  /* 0x0000000000007941 */ /* 0x000fea0003800000 */
.L_x_694:
        /* <DEDUP_REMOVED lines=387> */
.L_x_732:
[----:B------:R-:W-:Y:S05]  /*58b0*/  BSYNC B0 ;  /* 0x0000000000007941 */ /* 0x000fea0003800000 */
.L_x_731:
        /* <DEDUP_REMOVED lines=102> */
.L_x_733:
        /* <DEDUP_REMOVED lines=14> */
.L_x_825:


//--------------------- .text._Z18moe_permute_kernelIffLi16ELb1EEvPKT_S2_PS0_PKfPfPKiiii --------------------------
	.section	.text._Z18moe_permute_kernelIffLi16ELb1EEvPKT_S2_PS0_PKfPfPKiiii,"ax",@progbits
	.align	128
        .global         _Z18moe_permute_kernelIffLi16ELb1EEvPKT_S2_PS0_PKfPfPKiiii
        .type           _Z18moe_permute_kernelIffLi16ELb1EEvPKT_S2_PS0_PKfPfPKiiii,@function
        .size           _Z18moe_permute_kernelIffLi16ELb1EEvPKT_S2_PS0_PKfPfPKiiii,(.L_x_826 - _Z18moe_permute_kernelIffLi16ELb1EEvPKT_S2_PS0_PKfPfPKiiii)
        .other          _Z18moe_permute_kernelIffLi16ELb1EEvPKT_S2_PS0_PKfPfPKiiii,@"STO_CUDA_ENTRY STV_DEFAULT"
_Z18moe_permute_kernelIffLi16ELb1EEvPKT_S2_PS0_PKfPfPKiiii:
.text._Z18moe_permute_kernelIffLi16ELb1EEvPKT_S2_PS0_PKfPfPKiiii:
        /* <DEDUP_REMOVED lines=19> */
.L_x_736:
        /* <DEDUP_REMOVED lines=8> */
.L_x_735:
[----:B------:R-:W-:Y:S05]  /*01b0*/  BSYNC B0 ;  /* 0x0000000000007941 */ /* 0x000fea0003800000 */
.L_x_734:
        /* <DEDUP_REMOVED lines=48> */
.L_x_757:
        /* <DEDUP_REMOVED lines=19> */
[----:B------:R-:W1:Y:S02]  /*05f0*/  LDS R29, [UR4] ;  /* 0x00000004ff1d7984 */ /* 0x000e640008000800 */
[-C--:B-1---5:R-:W-:Y:S01]  /*0600*/  FMUL R23, R19, R29.reuse ;  /* 0x0000001d13177220 */ /* 0x0a2fe20000400000 */
[-C--:B------:R-:W-:Y:S01]  /*0610*/  FMUL R22, R18, R29.reuse ;  /* 0x0000001d12167220 */ /* 0x080fe20000400000 */
[-C--:B------:R-:W-:Y:S01]  /*0620*/  FMUL R21, R17, R29.reuse ;  /* 0x0000001d11157220 */ /* 0x080fe20000400000 */
[----:B------:R-:W-:-:S05]  /*0630*/  FMUL R20, R16, R29 ;  /* 0x0000001d10147220 */ /* 0x000fca0000400000 */
[----:B------:R1:W-:Y:S02]  /*0640*/  STG.E.128 desc[UR6][R62.64], R20 ;  /* 0x000000143e007986 */ /* 0x0003e4000c101d06 */
[----:B-1----:R-:W-:-:S04]  /*0650*/  IADD3 R20, P0, R64, UR10, RZ ;  /* 0x0000000a40147c10 */ /* 0x002fc8000ff1e0ff */
[----:B------:R-:W-:-:S06]  /*0660*/  IADD3.X R21, R65, UR11, RZ, P0, !PT ;  /* 0x0000000b41157c10 */ /* 0x000fcc00087fe4ff */
[----:B------:R-:W2:Y:S02]  /*0670*/  LDG.E.LU.128 R20, desc[UR6][R20.64] ;  /* 0x0000000614147981 */ /* 0x000ea4000c3e1d00 */
[----:B--2---:R-:W-:-:S04]  /*0680*/  FFMA R12, R16, R20, R12 ;  /* 0x00000014100c7223 */ /* 0x004fc8000000000c */
[----:B------:R-:W-:-:S04]  /*0690*/  FFMA R29, R17, R21, R12 ;  /* 0x00000015111d7223 */ /* 0x000fc8000000000c */
[----:B------:R-:W-:-:S04]  /*06a0*/  FFMA R12, R18, R22, R29 ;  /* 0x00000016120c7223 */ /* 0x000fc8000000001d */
[----:B------:R-:W-:-:S07]  /*06b0*/  FFMA R12, R19, R23, R12 ;  /* 0x00000017130c7223 */ /* 0x000fce000000000c */
.L_x_741:
        /* <DEDUP_REMOVED lines=14> */
[----:B------:R-:W-:Y:S01]  /*07a0*/  IADD3 R62, P1, R64, UR8, RZ ;  /* 0x00000008403e7c10 */ /* 0x000fe2000ff3e0ff */
[----:B-1----:R-:W-:-:S09]  /*07b0*/  ULEA UR4, UR5, UR4, 0x18 ;  /* 0x0000000405047291 */ /* 0x002fd2000f8ec03f */
[----:B------:R-:W1:Y:S02]  /*07c0*/  LDS R63, [UR4+0x4] ;  /* 0x00000404ff3f7984 */ /* 0x000e640008000800 */
[-C--:B-1---5:R-:W-:Y:S01]  /*07d0*/  FMUL R23, R19, R63.reuse ;  /* 0x0000003f13177220 */ /* 0x0a2fe20000400000 */
[-C--:B------:R-:W-:Y:S01]  /*07e0*/  FMUL R22, R18, R63.reuse ;  /* 0x0000003f12167220 */ /* 0x080fe20000400000 */
[-C--:B------:R-:W-:Y:S01]  /*07f0*/  FMUL R21, R17, R63.reuse ;  /* 0x0000003f11157220 */ /* 0x080fe20000400000 */
[----:B------:R-:W-:Y:S01]  /*0800*/  FMUL R20, R16, R63 ;  /* 0x0000003f10147220 */ /* 0x000fe20000400000 */
[----:B------:R-:W-:-:S05]  /*0810*/  IADD3.X R63, R65, UR9, RZ, P1, !PT ;  /* 0x00000009413f7c10 */ /* 0x000fca0008ffe4ff */
        /* <DEDUP_REMOVED lines=8> */
.L_x_743:
        /* <DEDUP_REMOVED lines=28> */
.L_x_744:
        /* <DEDUP_REMOVED lines=28> */
.L_x_745:
        /* <DEDUP_REMOVED lines=28> */
.L_x_746:
        /* <DEDUP_REMOVED lines=28> */
.L_x_747:
        /* <DEDUP_REMOVED lines=28> */
.L_x_748:
        /* <DEDUP_REMOVED lines=28> */
.L_x_749:
        /* <DEDUP_REMOVED lines=28> */
.L_x_750:
        /* <DEDUP_REMOVED lines=28> */
.L_x_751:
        /* <DEDUP_REMOVED lines=28> */
.L_x_752:
        /* <DEDUP_REMOVED lines=28> */
.L_x_753:
        /* <DEDUP_REMOVED lines=28> */
.L_x_754:
        /* <DEDUP_REMOVED lines=28> */
.L_x_755:
        /* <DEDUP_REMOVED lines=28> */
.L_x_756:
        /* <DEDUP_REMOVED lines=27> */
.L_x_742:
[----:B0-----:R-:W-:-:S04]  /*2110*/  LEA R26, R13, R26, 0x2 ;  /* 0x0000001a0d1a7211 */ /* 0x001fc800078e10ff */
[----:B------:R-:W-:-:S13]  /*2120*/  ISETP.GE.AND P0, PT, R26, UR15, PT ;  /* 0x0000000f1a007c0c */ /* 0x000fda000bf06270 */
[----:B------:R-:W-:Y:S05]  /*2130*/  @!P0 BRA `(.L_x_757) ;  /* 0xffffffe000e08947 */ /* 0x000fea000383ffff */
[----:B------:R-:W-:Y:S05]  /*2140*/  BSYNC B1 ;  /* 0x0000000000017941 */ /* 0x000fea0003800000 */
.L_x_740:
[----:B------:R-:W-:Y:S05]  /*2150*/  BRA `(.L_x_738) ;  /* 0x0000000000247947 */ /* 0x000fea0003800000 */
.L_x_739:
[----:B------:R-:W-:Y:S01]  /*2160*/  HFMA2.MMA R24, -RZ, RZ, 0, 0 ;  /* 0x00000000ff187435 */ /* 0x000fe200000001ff */
[----:B------:R-:W-:Y:S01]  /*2170*/  CS2R R14, SRZ ;  /* 0x00000000000e7805 */ /* 0x000fe2000001ff00 */
[----:B------:R-:W-:Y:S01]  /*2180*/  HFMA2.MMA R12, -RZ, RZ, 0, 0 ;  /* 0x00000000ff0c7435 */ /* 0x000fe200000001ff */
[----:B------:R-:W-:Y:S02]  /*2190*/  MOV R0, RZ ;  /* 0x000000ff00007202 */ /* 0x000fe40000000f00 */
[----:B------:R-:W-:Y:S02]  /*21a0*/  CS2R R2, SRZ ;  /* 0x0000000000027805 */ /* 0x000fe4000001ff00 */
[----:B------:R-:W-:Y:S02]  /*21b0*/  CS2R R4, SRZ ;  /* 0x0000000000047805 */ /* 0x000fe4000001ff00 */
[----:B------:R-:W-:Y:S02]  /*21c0*/  CS2R R6, SRZ ;  /* 0x0000000000067805 */ /* 0x000fe4000001ff00 */
[----:B------:R-:W-:-:S02]  /*21d0*/  CS2R R8, SRZ ;  /* 0x0000000000087805 */ /* 0x000fc4000001ff00 */
[----:B------:R-:W-:-:S07]  /*21e0*/  CS2R R10, SRZ ;  /* 0x00000000000a7805 */ /* 0x000fce000001ff00 */
.L_x_738:
[----:B------:R-:W-:Y:S05]  /*21f0*/  BSYNC B0 ;  /* 0x0000000000007941 */ /* 0x000fea0003800000 */
.L_x_737:
        /* <DEDUP_REMOVED lines=193> */
.L_x_759:
[----:B------:R-:W-:Y:S05]  /*2e10*/  BSYNC B0 ;  /* 0x0000000000007941 */ /* 0x000fea0003800000 */
.L_x_758:
        /* <DEDUP_REMOVED lines=54> */
.L_x_760:
        /* <DEDUP_REMOVED lines=16> */
.L_x_826:


//--------------------- .text._Z18moe_permute_kernelIffLi8ELb1EEvPKT_S2_PS0_PKfPfPKiiii --------------------------
	.section	.text._Z18moe_permute_kernelIffLi8ELb1EEvPKT_S2_PS0_PKfPfPKiiii,"ax",@progbits
	.align	128
        .global         _Z18moe_permute_kernelIffLi8ELb1EEvPKT_S2_PS0_PKfPfPKiiii
        .type           _Z18moe_permute_kernelIffLi8ELb1EEvPKT_S2_PS0_PKfPfPKiiii,@function
        .size           _Z18moe_permute_kernelIffLi8ELb1EEvPKT_S2_PS0_PKfPfPKiiii,(.L_x_827 - _Z18moe_permute_kernelIffLi8ELb1EEvPKT_S2_PS0_PKfPfPKiiii)
        .other          _Z18moe_permute_kernelIffLi8ELb1EEvPKT_S2_PS0_PKfPfPKiiii,@"STO_CUDA_ENTRY STV_DEFAULT"
_Z18moe_permute_kernelIffLi8ELb1EEvPKT_S2_PS0_PKfPfPKiiii:
.text._Z18moe_permute_kernelIffLi8ELb1EEvPKT_S2_PS0_PKfPfPKiiii:
        /* <DEDUP_REMOVED lines=15> */
.L_x_763:
        /* <DEDUP_REMOVED lines=8> */
.L_x_762:
[----:B------:R-:W-:Y:S05]  /*0170*/  BSYNC B0 ;  /* 0x0000000000007941 */ /* 0x000fea0003800000 */
.L_x_761:
        /* <DEDUP_REMOVED lines=10> */
[----:B0-----:R-:W-:-:S02]  /*0220*/  CS2R R8, SRZ ;  /* 0x0000000000087805 */ /* 0x001fc4000001ff00 */
[----:B------:R-:W-:Y:S02]  /*0230*/  CS2R R2, SRZ ;  /* 0x0000000000027805 */ /* 0x000fe4000001ff00 */
        /* <DEDUP_REMOVED lines=24> */
.L_x_776:
        /* <DEDUP_REMOVED lines=21> */
[----:B------:R-:W1:Y:S02]  /*0510*/  LDS R16, [UR4] ;  /* 0x00000004ff107984 */ /* 0x000e640008000800 */
[-C--:B-1---5:R-:W-:Y:S01]  /*0520*/  FMUL R19, R15, R16.reuse ;  /* 0x000000100f137220 */ /* 0x0a2fe20000400000 */
[-C--:B------:R-:W-:Y:S01]  /*0530*/  FMUL R18, R14, R16.reuse ;  /* 0x000000100e127220 */ /* 0x080fe20000400000 */
[-C--:B------:R-:W-:Y:S01]  /*0540*/  FMUL R17, R13, R16.reuse ;  /* 0x000000100d117220 */ /* 0x080fe20000400000 */
[----:B------:R-:W-:-:S05]  /*0550*/  FMUL R16, R12, R16 ;  /* 0x000000100c107220 */ /* 0x000fca0000400000 */
[----:B------:R1:W-:Y:S04]  /*0560*/  STG.E.128 desc[UR6][R40.64], R16 ;  /* 0x0000001028007986 */ /* 0x0003e8000c101d06 */
[----:B-1----:R-:W2:Y:S02]  /*0570*/  LDG.E.LU.128 R16, desc[UR6][R38.64] ;  /* 0x0000000626107981 */ /* 0x002ea4000c3e1d00 */
[----:B--2---:R-:W-:-:S04]  /*0580*/  FFMA R6, R12, R16, R6 ;  /* 0x000000100c067223 */ /* 0x004fc80000000006 */
[----:B------:R-:W-:-:S04]  /*0590*/  FFMA R21, R13, R17, R6 ;  /* 0x000000110d157223 */ /* 0x000fc80000000006 */
[----:B------:R-:W-:-:S04]  /*05a0*/  FFMA R6, R14, R18, R21 ;  /* 0x000000120e067223 */ /* 0x000fc80000000015 */
[----:B------:R-:W-:-:S07]  /*05b0*/  FFMA R6, R15, R19, R6 ;  /* 0x000000130f067223 */ /* 0x000fce0000000006 */
.L_x_768:
[----:B------:R-:W-:-:S05]  /*05c0*/  IMAD.U32 R21, RZ, RZ, UR16 ;  /* 0x00000010ff157e24 */ /* 0x000fca000f8e00ff */
        /* <DEDUP_REMOVED lines=18> */
[----:B------:R-:W1:Y:S02]  /*06f0*/  LDS R16, [UR4+0x4] ;  /* 0x00000404ff107984 */ /* 0x000e640008000800 */
        /* <DEDUP_REMOVED lines=10> */
.L_x_770:
        /* <DEDUP_REMOVED lines=28> */
.L_x_771:
        /* <DEDUP_REMOVED lines=28> */
.L_x_772:
        /* <DEDUP_REMOVED lines=28> */
.L_x_773:
        /* <DEDUP_REMOVED lines=28> */
.L_x_774:
        /* <DEDUP_REMOVED lines=28> */
.L_x_775:
        /* <DEDUP_REMOVED lines=27> */
.L_x_769:
[----:B0-----:R-:W-:-:S04]  /*1210*/  LEA R10, R7, R10, 0x2 ;  /* 0x0000000a070a7211 */ /* 0x001fc800078e10ff */
[----:B------:R-:W-:-:S13]  /*1220*/  ISETP.GE.AND P0, PT, R10, UR15, PT ;  /* 0x0000000f0a007c0c */ /* 0x000fda000bf06270 */
[----:B------:R-:W-:Y:S05]  /*1230*/  @!P0 BRA `(.L_x_776) ;  /* 0xfffffff000608947 */ /* 0x000fea000383ffff */
[----:B------:R-:W-:Y:S05]  /*1240*/  BSYNC B1 ;  /* 0x0000000000017941 */ /* 0x000fea0003800000 */
.L_x_767:
[----:B------:R-:W-:Y:S05]  /*1250*/  BRA `(.L_x_765) ;  /* 0x0000000000147947 */ /* 0x000fea0003800000 */
.L_x_766:
[----:B------:R-:W-:Y:S01]  /*1260*/  HFMA2.MMA R0, -RZ, RZ, 0, 0 ;  /* 0x00000000ff007435 */ /* 0x000fe200000001ff */
[----:B------:R-:W-:Y:S01]  /*1270*/  CS2R R2, SRZ ;  /* 0x0000000000027805 */ /* 0x000fe2000001ff00 */
[----:B------:R-:W-:Y:S01]  /*1280*/  HFMA2.MMA R6, -RZ, RZ, 0, 0 ;  /* 0x00000000ff067435 */ /* 0x000fe200000001ff */
[----:B------:R-:W-:Y:S02]  /*1290*/  MOV R8, RZ ;  /* 0x000000ff00087202 */ /* 0x000fe40000000f00 */
[----:B------:R-:W-:-:S08]  /*12a0*/  CS2R R4, SRZ ;  /* 0x0000000000047805 */ /* 0x000fd0000001ff00 */
.L_x_765:
[----:B------:R-:W-:Y:S05]  /*12b0*/  BSYNC B0 ;  /* 0x0000000000007941 */ /* 0x000fea0003800000 */
.L_x_764:
        /* <DEDUP_REMOVED lines=97> */
.L_x_778:
[----:B------:R-:W-:Y:S05]  /*18d0*/  BSYNC B0 ;  /* 0x0000000000007941 */ /* 0x000fea0003800000 */
.L_x_777:
        /* <DEDUP_REMOVED lines=30> */
.L_x_779:
        /* <DEDUP_REMOVED lines=12> */
.L_x_827:


//--------------------- .text._Z18moe_permute_kernelIffLi1ELb0EEvPKT_S2_PS0_PKfPfPKiiii --------------------------
	.section	.text._Z18moe_permute_kernelIffLi1ELb0EEvPKT_S2_PS0_PKfPfPKiiii,"ax",@progbits
	.align	128
        .global         _Z18moe_permute_kernelIffLi1ELb0EEvPKT_S2_PS0_PKfPfPKiiii
        .type           _Z18moe_permute_kernelIffLi1ELb0EEvPKT_S2_PS0_PKfPfPKiiii,@function
        .size           _Z18moe_permute_kernelIffLi1ELb0EEvPKT_S2_PS0_PKfPfPKiiii,(.L_x_828 - _Z18moe_permute_kernelIffLi1ELb0EEvPKT_S2_PS0_PKfPfPKiiii)
        .other          _Z18moe_permute_kernelIffLi1ELb0EEvPKT_S2_PS0_PKfPfPKiiii,@"STO_CUDA_ENTRY STV_DEFAULT"
_Z18moe_permute_kernelIffLi1ELb0EEvPKT_S2_PS0_PKfPfPKiiii:
.text._Z18moe_permute_kernelIffLi1ELb0EEvPKT_S2_PS0_PKfPfPKiiii:
        /* <DEDUP_REMOVED lines=19> */
.L_x_781:
        /* <DEDUP_REMOVED lines=15> */
.L_x_780:
[----:B-1----:R-:W-:-:S05]  /*0220*/  IMAD R11, R10, 0x4, R11 ;  /* 0x000000040a0b7824 */ /* 0x002fca00078e020b */
[----:B------:R-:W-:-:S13]  /*0230*/  ISETP.GE.AND P0, PT, R11, UR7, PT ;  /* 0x000000070b007c0c */ /* 0x000fda000bf06270 */
[----:B------:R-:W-:Y:S05]  /*0240*/  @!P0 BRA `(.L_x_781) ;  /* 0xfffffffc00b88947 */ /* 0x000fea000383ffff */
[----:B------:R-:W-:Y:S05]  /*0250*/  EXIT ;  /* 0x000000000000794d */ /* 0x000fea0003800000 */
.L_x_782:
        /* <DEDUP_REMOVED lines=10> */
.L_x_828:


//--------------------- .text._Z18moe_permute_kernelIffLi128ELb0EEvPKT_S2_PS0_PKfPfPKiiii --------------------------
	.section	.text._Z18moe_permute_kernelIffLi128ELb0EEvPKT_S2_PS0_PKfPfPKiiii,"ax",@progbits
	.align	128
        .global         _Z18moe_permute_kernelIffLi128ELb0EEvPKT_S2_PS0_PKfPfPKiiii
        .type           _Z18moe_permute_kernelIffLi128ELb0EEvPKT_S2_PS0_PKfPfPKiiii,@function
        .size           _Z18moe_permute_kernelIffLi128ELb0EEvPKT_S2_PS0_PKfPfPKiiii,(.L_x_829 - _Z18moe_permute_kernelIffLi128ELb0EEvPKT_S2_PS0_PKfPfPKiiii)
        .other          _Z18moe_permute_kernelIffLi128ELb0EEvPKT_S2_PS0_PKfPfPKiiii,@"STO_CUDA_ENTRY STV_DEFAULT"
_Z18moe_permute_kernelIffLi128ELb0EEvPKT_S2_PS0_PKfPfPKiiii:
.text._Z18moe_permute_kernelIffLi128ELb0EEvPKT_S2_PS0_PKfPfPKiiii:
        /* <DEDUP_REMOVED lines=20> */
.L_x_794:
        /* <DEDUP_REMOVED lines=26> */
.L_x_787:
        /* <DEDUP_REMOVED lines=184> */
.L_x_786:
[----:B------:R-:W-:Y:S01]  /*0e60*/  IMAD R23, R12, 0x2, R23 ;  /* 0x000000020c177824 */ /* 0x000fe200078e0217 */
[----:B------:R-:W-:Y:S06]  /*0e70*/  @P1 BRA `(.L_x_787) ;  /* 0xfffffff400181947 */ /* 0x000fec000383ffff */
.L_x_785:
        /* <DEDUP_REMOVED lines=98> */
.L_x_789:
[----:B------:R-:W-:Y:S02]  /*14a0*/  IMAD R23, R12, 0x2, R23 ;  /* 0x000000020c177824 */ /* 0x000fe400078e0217 */
[----:B------:R-:W-:-:S07]  /*14b0*/  VIADD R13, R22, 0xfffffffc ;  /* 0xfffffffc160d7836 */ /* 0x000fce0000000000 */
.L_x_788:
[----:B------:R-:W-:-:S13]  /*14c0*/  ISETP.NE.OR P0, PT, R13, RZ, P0 ;  /* 0x000000ff0d00720c */ /* 0x000fda0000705670 */
[----:B------:R-:W-:Y:S05]  /*14d0*/  @!P0 BRA `(.L_x_783) ;  /* 0x0000000000c08947 */ /* 0x000fea0003800000 */
.L_x_784:
        /* <DEDUP_REMOVED lines=46> */
.L_x_790:
[----:B------:R-:W-:Y:S01]  /*17c0*/  IMAD R23, R7, 0x2, R12 ;  /* 0x0000000207177824 */ /* 0x000fe200078e020c */
[----:B------:R-:W-:Y:S06]  /*17d0*/  @P0 BRA `(.L_x_784) ;  /* 0xfffffffc00400947 */ /* 0x000fec000383ffff */
.L_x_783:
        /* <DEDUP_REMOVED lines=16> */
.L_x_792:
        /* <DEDUP_REMOVED lines=15> */
.L_x_793:
        /* <DEDUP_REMOVED lines=15> */
.L_x_791:
[----:B0--3--:R-:W0:Y:S01]  /*1ac0*/  LDC R7, c[0x0][RZ] ;  /* 0x00000000ff077b82 */ /* 0x009e220000000800 */
[----:B------:R-:W-:Y:S01]  /*1ad0*/  ULDC UR6, c[0x0][0x248] ;  /* 0x0000920000067ab9 */ /* 0x000fe20000000800 */
[----:B0-----:R-:W-:-:S05]  /*1ae0*/  IMAD R4, R7, 0x4, R4 ;  /* 0x0000000407047824 */ /* 0x001fca00078e0204 */
[----:B------:R-:W-:-:S13]  /*1af0*/  ISETP.GE.AND P0, PT, R4, UR6, PT ;  /* 0x0000000604007c0c */ /* 0x000fda000bf06270 */
[----:B------:R-:W-:Y:S05]  /*1b00*/  @!P0 BRA `(.L_x_794) ;  /* 0xffffffe4008c8947 */ /* 0x000fea000383ffff */
[----:B------:R-:W-:Y:S05]  /*1b10*/  EXIT ;  /* 0x000000000000794d */ /* 0x000fea0003800000 */
.L_x_795:
        /* <DEDUP_REMOVED lines=14> */
.L_x_829:


//--------------------- .text._Z19moe_permute_row_mapPKiPiiii --------------------------
	.section	.text._Z19moe_permute_row_mapPKiPiiii,"ax",@progbits
	.align	128
.text._Z19moe_permute_row_mapPKiPiiii:
        .type           _Z19moe_permute_row_mapPKiPiiii,@function
        .size           _Z19moe_permute_row_mapPKiPiiii,(.L_x_797 - _Z19moe_permute_row_mapPKiPiiii)
        .other          _Z19moe_permute_row_mapPKiPiiii,@"STO_CUDA_ENTRY STV_DEFAULT"
_Z19moe_permute_row_mapPKiPiiii:
[----:B------:R-:W-:Y:S01]  /*0000*/  LDC R1, c[0x0][0x28] ;  /* 0x00000a00ff017b82 */ /* 0x000fe20000000800 */
[----:B------:R-:W0:Y:S07]  /*0010*/  S2R R5, SR_TID.X ;  /* 0x0000000000057919 */ /* 0x000e2e0000002100 */
[----:B------:R-:W0:Y:S08]  /*0020*/  S2UR UR4, SR_CTAID.X ;  /* 0x00000000000479c3 */ /* 0x000e300000002500 */
[----:B------:R-:W0:Y:S08]  /*0030*/  LDC R0, c[0x0][RZ] ;  /* 0x00000000ff007b82 */ /* 0x000e300000000800 */
[----:B------:R-:W1:Y:S01]  /*0040*/  LDC.64 R2, c[0x0][0x220] ;  /* 0x00008800ff027b82 */ /* 0x000e620000000a00 */
[----:B0-----:R-:W-:-:S02]  /*0050*/  IMAD R0, R0, UR4, R5 ;  /* 0x0000000400007c24 */ /* 0x001fc4000f8e0205 */
[----:B-1----:R-:W-:-:S05]  /*0060*/  IMAD R5, R3, R2, RZ ;  /* 0x0000000203057224 */ /* 0x002fca00078e02ff */
[----:B------:R-:W-:-:S13]  /*0070*/  ISETP.GE.AND P0, PT, R0, R5, PT ;  /* 0x000000050000720c */ /* 0x000fda0003f06270 */
[----:B------:R-:W-:Y:S05]  /*0080*/  @P0 EXIT ;  /* 0x000000000000094d */ /* 0x000fea0003800000 */
[----:B------:R-:W0:Y:S01]  /*0090*/  LDC.64 R4, c[0x0][0x210] ;  /* 0x00008400ff047b82 */ /* 0x000e220000000a00 */
[----:B------:R-:W-:Y:S01]  /*00a0*/  ULDC.64 UR4, c[0x0][0x208] ;  /* 0x0000820000047ab9 */ /* 0x000fe20000000a00 */
[----:B------:R-:W-:Y:S01]  /*00b0*/  IABS R11, R3 ;  /* 0x00000003000b7213 */ /* 0x000fe20000000000 */
[----:B------:R-:W-:Y:S01]  /*00c0*/  ULDC UR6, c[0x0][0x228] ;  /* 0x00008a0000067ab9 */ /* 0x000fe20000000800 */
[----:B0-----:R-:W-:-:S05]  /*00d0*/  IMAD.WIDE R4, R0, 0x4, R4 ;  /* 0x0000000400047825 */ /* 0x001fca00078e0204 */
[----:B------:R-:W2:Y:S01]  /*00e0*/  LDG.E R8, desc[UR4][R4.64] ;  /* 0x0000000404087981 */ /* 0x000ea2000c1e1900 */
[----:B------:R-:W0:Y:S08]  /*00f0*/  I2F.RP R9, R11 ;  /* 0x0000000b00097306 */ /* 0x000e300000209400 */
[----:B0-----:R-:W0:Y:S02]  /*0100*/  MUFU.RCP R9, R9 ;  /* 0x0000000900097308 */ /* 0x001e240000001000 */
[----:B0-----:R-:W-:-:S06]  /*0110*/  VIADD R6, R9, 0xffffffe ;  /* 0x0ffffffe09067836 */ /* 0x001fcc0000000000 */
[----:B------:R0:W1:Y:S02]  /*0120*/  F2I.FTZ.U32.TRUNC.NTZ R7, R6 ;  /* 0x0000000600077305 */ /* 0x000064000021f000 */
[----:B0-----:R-:W-:Y:S01]  /*0130*/  HFMA2.MMA R6, -RZ, RZ, 0, 0 ;  /* 0x00000000ff067435 */ /* 0x001fe200000001ff */
[----:B-1----:R-:W-:-:S04]  /*0140*/  IMAD.MOV R10, RZ, RZ, -R7 ;  /* 0x000000ffff0a7224 */ /* 0x002fc800078e0a07 */
[----:B------:R-:W-:-:S05]  /*0150*/  IMAD R13, R10, R11, RZ ;  /* 0x0000000b0a0d7224 */ /* 0x000fca00078e02ff */
[----:B------:R-:W-:Y:S01]  /*0160*/  IMAD.HI.U32 R7, R7, R13, R6 ;  /* 0x0000000d07077227 */ /* 0x000fe200078e0006 */
[----:B--2---:R-:W-:-:S05]  /*0170*/  IABS R4, R8 ;  /* 0x0000000800047213 */ /* 0x004fca0000000000 */
[----:B------:R-:W-:-:S04]  /*0180*/  IMAD.HI.U32 R7, R7, R4, RZ ;  /* 0x0000000407077227 */ /* 0x000fc800078e00ff */
[----:B------:R-:W-:-:S04]  /*0190*/  IMAD.MOV R5, RZ, RZ, -R7 ;  /* 0x000000ffff057224 */ /* 0x000fc800078e0a07 */
[----:B------:R-:W-:-:S05]  /*01a0*/  IMAD R4, R11, R5, R4 ;  /* 0x000000050b047224 */ /* 0x000fca00078e0204 */
[----:B------:R-:W-:-:S13]  /*01b0*/  ISETP.GT.U32.AND P2, PT, R11, R4, PT ;  /* 0x000000040b00720c */ /* 0x000fda0003f44070 */
[-C--:B------:R-:W-:Y:S01]  /*01c0*/  @!P2 IADD3 R4, R4, -R11.reuse, RZ ;  /* 0x8000000b0404a210 */ /* 0x080fe20007ffe0ff */
[----:B------:R-:W-:Y:S01]  /*01d0*/  @!P2 VIADD R7, R7, 0x1 ;  /* 0x000000010707a836 */ /* 0x000fe20000000000 */
[----:B------:R-:W-:Y:S02]  /*01e0*/  ISETP.NE.AND P2, PT, R3, RZ, PT ;  /* 0x000000ff0300720c */ /* 0x000fe40003f45270 */
[----:B------:R-:W-:Y:S02]  /*01f0*/  ISETP.GE.U32.AND P0, PT, R4, R11, PT ;  /* 0x0000000b0400720c */ /* 0x000fe40003f06070 */
[----:B------:R-:W-:-:S04]  /*0200*/  LOP3.LUT R4, R8, R3, RZ, 0x3c, !PT ;  /* 0x0000000308047212 */ /* 0x000fc800078e3cff */
[----:B------:R-:W-:Y:S02]  /*0210*/  ISETP.GE.AND P1, PT, R4, RZ, PT ;  /* 0x000000ff0400720c */ /* 0x000fe40003f26270 */
[----:B------:R-:W0:Y:S05]  /*0220*/  LDC.64 R4, c[0x0][0x218] ;  /* 0x00008600ff047b82 */ /* 0x000e2a0000000a00 */
[----:B------:R-:W-:Y:S02]  /*0230*/  @P0 IADD3 R7, R7, 0x1, RZ ;  /* 0x0000000107070810 */ /* 0x000fe40007ffe0ff */
[----:B------:R-:W-:-:S04]  /*0240*/  ISETP.GE.AND P0, PT, R0, UR6, PT ;  /* 0x0000000600007c0c */ /* 0x000fc8000bf06270 */
[----:B------:R-:W-:Y:S01]  /*0250*/  @!P1 IMAD.MOV R7, RZ, RZ, -R7 ;  /* 0x000000ffff079224 */ /* 0x000fe200078e0a07 */
[----:B------:R-:W-:-:S04]  /*0260*/  @!P2 LOP3.LUT R7, RZ, R3, RZ, 0x33, !PT ;  /* 0x00000003ff07a212 */ /* 0x000fc800078e33ff */
[----:B------:R-:W-:-:S05]  /*0270*/  IADD3 R6, -R7, RZ, RZ ;  /* 0x000000ff07067210 */ /* 0x000fca0007ffe1ff */
[----:B------:R-:W-:-:S04]  /*0280*/  IMAD R3, R3, R6, R8 ;  /* 0x0000000603037224 */ /* 0x000fc800078e0208 */
[----:B------:R-:W-:Y:S01]  /*0290*/  IMAD R3, R3, R2, R7 ;  /* 0x0000000203037224 */ /* 0x000fe200078e0207 */
[----:B------:R-:W-:-:S03]  /*02a0*/  @P0 MOV R7, 0xffffffff ;  /* 0xffffffff00070802 */ /* 0x000fc60000000f00 */
[----:B0-----:R-:W-:-:S05]  /*02b0*/  IMAD.WIDE R4, R3, 0x4, R4 ;  /* 0x0000000403047825 */ /* 0x001fca00078e0204 */
[----:B------:R0:W-:Y:S01]  /*02c0*/  @P0 STG.E desc[UR4][R4.64], R7 ;  /* 0x0000000704000986 */ /* 0x0001e2000c101904 */
[----:B------:R-:W-:Y:S05]  /*02d0*/  @P0 EXIT ;  /* 0x000000000000094d */ /* 0x000fea0003800000 */
[----:B------:R-:W-:Y:S01]  /*02e0*/  STG.E desc[UR4][R4.64], R0 ;  /* 0x0000000004007986 */ /* 0x000fe2000c101904 */
[----:B------:R-:W-:Y:S05]  /*02f0*/  EXIT ;  /* 0x000000000000794d */ /* 0x000fea0003800000 */
.L_x_796:
        /* <DEDUP_REMOVED lines=16> */
.L_x_797:


//--------------------- .nv.shared._ZN3cub17CUB_300001_SM_9006detail10radix_sort29DeviceRadixSortOnesweepKernelINS1_5radix10policy_hubIiiyE10Policy1000ELNS0_9SortOrderE0EiiyiiNS1_21identity_decomposer_tEEEvPT5_SB_PT3_PKSC_PT1_PKSG_PT2_PKSK_T4_iiT6_ --------------------------
	.section	.nv.shared._ZN3cub17CUB_300001_SM_9006detail10radix_sort29DeviceRadixSortOnesweepKernelINS1_5radix10policy_hubIiiyE10Policy1000ELNS0_9SortOrderE0EiiyiiNS1_21identity_decomposer_tEEEvPT5_SB_PT3_PKSC_PT1_PKSG_PT2_PKSK_T4_iiT6_,"aw",@nobits
	.sectionflags	@""
	.align	16
.nv.shared._ZN3cub17CUB_300001_SM_9006detail10radix_sort29DeviceRadixSortOnesweepKernelINS1_5radix10policy_hubIiiyE10Policy1000ELNS0_9SortOrderE0EiiyiiNS1_21identity_decomposer_tEEEvPT5_SB_PT3_PKSC_PT1_PKSG_PT2_PKSK_T4_iiT6_:
	.zero		29184


//--------------------- .nv.shared.reserved.0     --------------------------
	.section	.nv.shared.reserved.0,"aw",@nobits
	.weak		__nv_reservedSMEM_offset_0_alias
	.size		__nv_reservedSMEM_offset_0_alias, 0, 0
	.other		__nv_reservedSMEM_offset_0_alias,@"STO_CUDA_RESERVED_SHARED STV_DEFAULT"
__nv_reservedSMEM_offset_0_alias:
	.zero		0


//--------------------- .nv.global                --------------------------
	.section	.nv.global,"aw",@nobits
.nv.global:
	.type		_ZN45_INTERNAL_70a6c584_14_permutation_cu_32a3d3556thrust23THRUST_300001_SM_900_NS12placeholders2_5E,@object
	.size		_ZN45_INTERNAL_70a6c584_14_permutation_cu_32a3d3556thrust23THRUST_300001_SM_900_NS12placeholders2_5E,(_ZN45_INTERNAL_70a6c584_14_permutation_cu_32a3d3554cuda3std3__45__cpo6cbeginE - _ZN45_INTERNAL_70a6c584_14_permutation_cu_32a3d3556thrust23THRUST_300001_SM_900_NS12placeholders2_5E)
_ZN45_INTERNAL_70a6c584_14_permutation_cu_32a3d3556thrust23THRUST_300001_SM_900_NS12placeholders2_5E:
	.zero		1
	.type		_ZN45_INTERNAL_70a6c584_14_permutation_cu_32a3d3554cuda3std3__45__cpo6cbeginE,@object
	.size		_ZN45_INTERNAL_70a6c584_14_permutation_cu_32a3d3554cuda3std3__45__cpo6cbeginE,(_ZN45_INTERNAL_70a6c584_14_permutation_cu_32a3d3554cuda3std6ranges3__45__cpo6cbeginE - _ZN45_INTERNAL_70a6c584_14_permutation_cu_32a3d3554cuda3std3__45__cpo6cbeginE)
_ZN45_INTERNAL_70a6c584_14_permutation_cu_32a3d3554cuda3std3__45__cpo6cbeginE:
	.zero		1
	.type		_ZN45_INTERNAL_70a6c584_14_permutation_cu_32a3d3554cuda3std6ranges3__45__cpo6cbeginE,@object
	.size		_ZN45_INTERNAL_70a6c584_14_permutation_cu_32a3d3554cuda3std6ranges3__45__cpo6cbeginE,(_ZN45_INTERNAL_70a6c584_14_permutation_cu_32a3d3554cuda3std3__48in_placeE - _ZN45_INTERNAL_70a6c584_14_permutation_cu_32a3d3554cuda3std6ranges3__45__cpo6cbeginE)
_ZN45_INTERNAL_70a6c584_14_permutation_cu_32a3d3554cuda3std6ranges3__45__cpo6cbeginE:
	.zero		1
	.type		_ZN45_INTERNAL_70a6c584_14_permutation_cu_32a3d3554cuda3std3__48in_placeE,@object
	.size		_ZN45_INTERNAL_70a6c584_14_permutation_cu_32a3d3554cuda3std3__48in_placeE,(_ZN45_INTERNAL_70a6c584_14_permutation_cu_32a3d3554cuda3std6ranges3__45__cpo4sizeE - _ZN45_INTERNAL_70a6c584_14_permutation_cu_32a3d3554cuda3std3__48in_placeE)
_ZN45_INTERNAL_70a6c584_14_permutation_cu_32a3d3554cuda3std3__48in_placeE:
	.zero		1
	.type		_ZN45_INTERNAL_70a6c584_14_permutation_cu_32a3d3554cuda3std6ranges3__45__cpo4sizeE,@object
	.size		_ZN45_INTERNAL_70a6c584_14_permutation_cu_32a3d3554cuda3std6ranges3__45__cpo4sizeE,(_ZN45_INTERNAL_70a6c584_14_permutation_cu_32a3d3556thrust23THRUST_300001_SM_900_NS12placeholders2_9E - _ZN45_INTERNAL_70a6c584_14_permutation_cu_32a3d3554cuda3std6ranges3__45__cpo4sizeE)
_ZN45_INTERNAL_70a6c584_14_permutation_cu_32a3d3554cuda3std6ranges3__45__cpo4sizeE:
	.zero		1
	.type		_ZN45_INTERNAL_70a6c584_14_permutation_cu_32a3d3556thrust23THRUST_300001_SM_900_NS12placeholders2_9E,@object
	.size		_ZN45_INTERNAL_70a6c584_14_permutation_cu_32a3d3556thrust23THRUST_300001_SM_900_NS12placeholders2_9E,(_ZN45_INTERNAL_70a6c584_14_permutation_cu_32a3d3554cuda3std3__45__cpo7crbeginE - _ZN45_INTERNAL_70a6c584_14_permutation_cu_32a3d3556thrust23THRUST_300001_SM_900_NS12placeholders2_9E)
_ZN45_INTERNAL_70a6c584_14_permutation_cu_32a3d3556thrust23THRUST_300001_SM_900_NS12placeholders2_9E:
	.zero		1
	.type		_ZN45_INTERNAL_70a6c584_14_permutation_cu_32a3d3554cuda3std3__45__cpo7crbeginE,@object
	.size		_ZN45_INTERNAL_70a6c584_14_permutation_cu_32a3d3554cuda3std3__45__cpo7crbeginE,(_ZN45_INTERNAL_70a6c584_14_permutation_cu_32a3d3554cuda3std6ranges3__45__cpo4nextE - _ZN45_INTERNAL_70a6c584_14_permutation_cu_32a3d3554cuda3std3__45__cpo7crbeginE)
_ZN45_INTERNAL_70a6c584_14_permutation_cu_32a3d3554cuda3std3__45__cpo7crbeginE:
	.zero		1
	.type		_ZN45_INTERNAL_70a6c584_14_permutation_cu_32a3d3554cuda3std6ranges3__45__cpo4nextE,@object
	.size		_ZN45_INTERNAL_70a6c584_14_permutation_cu_32a3d3554cuda3std6ranges3__45__cpo4nextE,(_ZN45_INTERNAL_70a6c584_14_permutation_cu_32a3d3554cuda3std6ranges3__45__cpo4swapE - _ZN45_INTERNAL_70a6c584_14_permutation_cu_32a3d3554cuda3std6ranges3__45__cpo4nextE)
_ZN45_INTERNAL_70a6c584_14_permutation_cu_32a3d3554cuda3std6ranges3__45__cpo4nextE:
	.zero		1
	.type		_ZN45_INTERNAL_70a6c584_14_permutation_cu_32a3d3554cuda3std6ranges3__45__cpo4swapE,@object
	.size		_ZN45_INTERNAL_70a6c584_14_permutation_cu_32a3d3554cuda3std6ranges3__45__cpo4swapE,(_ZN45_INTERNAL_70a6c584_14_permutation_cu_32a3d3556thrust23THRUST_300001_SM_900_NS12placeholders2_1E - _ZN45_INTERNAL_70a6c584_14_permutation_cu_32a3d3554cuda3std6ranges3__45__cpo4swapE)
_ZN45_INTERNAL_70a6c584_14_permutation_cu_32a3d3554cuda3std6ranges3__45__cpo4swapE:
	.zero		1
	.type		_ZN45_INTERNAL_70a6c584_14_permutation_cu_32a3d3556thrust23THRUST_300001_SM_900_NS12placeholders2_1E,@object
	.size		_ZN45_INTERNAL_70a6c584_14_permutation_cu_32a3d3556thrust23THRUST_300001_SM_900_NS12placeholders2_1E,(_ZN45_INTERNAL_70a6c584_14_permutation_cu_32a3d3556thrust23THRUST_300001_SM_900_NS12placeholders2_3E - _ZN45_INTERNAL_70a6c584_14_permutation_cu_32a3d3556thrust23THRUST_300001_SM_900_NS12placeholders2_1E)
_ZN45_INTERNAL_70a6c584_14_permutation_cu_32a3d3556thrust23THRUST_300001_SM_900_NS12placeholders2_1E:
	.zero		1
	.type		_ZN45_INTERNAL_70a6c584_14_permutation_cu_32a3d3556thrust23THRUST_300001_SM_900_NS12placeholders2_3E,@object
	.size		_ZN45_INTERNAL_70a6c584_14_permutation_cu_32a3d3556thrust23THRUST_300001_SM_900_NS12placeholders2_3E,(_ZN45_INTERNAL_70a6c584_14_permutation_cu_32a3d3554cuda3std3__45__cpo5beginE - _ZN45_INTERNAL_70a6c584_14_permutation_cu_32a3d3556thrust23THRUST_300001_SM_900_NS12placeholders2_3E)
_ZN45_INTERNAL_70a6c584_14_permutation_cu_32a3d3556thrust23THRUST_300001_SM_900_NS12placeholders2_3E:
	.zero		1
	.type		_ZN45_INTERNAL_70a6c584_14_permutation_cu_32a3d3554cuda3std3__45__cpo5beginE,@object
	.size		_ZN45_INTERNAL_70a6c584_14_permutation_cu_32a3d3554cuda3std3__45__cpo5beginE,(_ZN45_INTERNAL_70a6c584_14_permutation_cu_32a3d3554cuda3std6ranges3__45__cpo5beginE - _ZN45_INTERNAL_70a6c584_14_permutation_cu_32a3d3554cuda3std3__45__cpo5beginE)
_ZN45_INTERNAL_70a6c584_14_permutation_cu_32a3d3554cuda3std3__45__cpo5beginE:
	.zero		1
	.type		_ZN45_INTERNAL_70a6c584_14_permutation_cu_32a3d3554cuda3std6ranges3__45__cpo5beginE,@object
	.size		_ZN45_INTERNAL_70a6c584_14_permutation_cu_32a3d3554cuda3std6ranges3__45__cpo5beginE,(_ZN45_INTERNAL_70a6c584_14_permutation_cu_32a3d3554cuda3std3__447_GLOBAL__N__70a6c584_14_permutation_cu_32a3d3556ignoreE - _ZN45_INTERNAL_70a6c584_14_permutation_cu_32a3d3554cuda3std6ranges3__45__cpo5beginE)
_ZN45_INTERNAL_70a6c584_14_permutation_cu_32a3d3554cuda3std6ranges3__45__cpo5beginE:
	.zero		1
	.type		_ZN45_INTERNAL_70a6c584_14_permutation_cu_32a3d3554cuda3std3__447_GLOBAL__N__70a6c584_14_permutation_cu_32a3d3556ignoreE,@object
	.size		_ZN45_INTERNAL_70a6c584_14_permutation_cu_32a3d3554cuda3std3__447_GLOBAL__N__70a6c584_14_permutation_cu_32a3d3556ignoreE,(_ZN45_INTERNAL_70a6c584_14_permutation_cu_32a3d3554cuda3std6ranges3__45__cpo4dataE - _ZN45_INTERNAL_70a6c584_14_permutation_cu_32a3d3554cuda3std3__447_GLOBAL__N__70a6c584_14_permutation_cu_32a3d3556ignoreE)
_ZN45_INTERNAL_70a6c584_14_permutation_cu_32a3d3554cuda3std3__447_GLOBAL__N__70a6c584_14_permutation_cu_32a3d3556ignoreE:
	.zero		1
	.type		_ZN45_INTERNAL_70a6c584_14_permutation_cu_32a3d3554cuda3std6ranges3__45__cpo4dataE,@object
	.size		_ZN45_INTERNAL_70a6c584_14_permutation_cu_32a3d3554cuda3std6ranges3__45__cpo4dataE,(_ZN45_INTERNAL_70a6c584_14_permutation_cu_32a3d3556thrust23THRUST_300001_SM_900_NS12placeholders2_7E - _ZN45_INTERNAL_70a6c584_14_permutation_cu_32a3d3554cuda3std6ranges3__45__cpo4dataE)
_ZN45_INTERNAL_70a6c584_14_permutation_cu_32a3d3554cuda3std6ranges3__45__cpo4dataE:
	.zero		1
	.type		_ZN45_INTERNAL_70a6c584_14_permutation_cu_32a3d3556thrust23THRUST_300001_SM_900_NS12placeholders2_7E,@object
	.size		_ZN45_INTERNAL_70a6c584_14_permutation_cu_32a3d3556thrust23THRUST_300001_SM_900_NS12placeholders2_7E,(_ZN45_INTERNAL_70a6c584_14_permutation_cu_32a3d3554cuda3std3__45__cpo6rbeginE - _ZN45_INTERNAL_70a6c584_14_permutation_cu_32a3d3556thrust23THRUST_300001_SM_900_NS12placeholders2_7E)
_ZN45_INTERNAL_70a6c584_14_permutation_cu_32a3d3556thrust23THRUST_300001_SM_900_NS12placeholders2_7E:
	.zero		1
	.type		_ZN45_INTERNAL_70a6c584_14_permutation_cu_32a3d3554cuda3std3__45__cpo6rbeginE,@object
	.size		_ZN45_INTERNAL_70a6c584_14_permutation_cu_32a3d3554cuda3std3__45__cpo6rbeginE,(_ZN45_INTERNAL_70a6c584_14_permutation_cu_32a3d3554cuda3std6ranges3__45__cpo7advanceE - _ZN45_INTERNAL_70a6c584_14_permutation_cu_32a3d3554cuda3std3__45__cpo6rbeginE)
_ZN45_INTERNAL_70a6c584_14_permutation_cu_32a3d3554cuda3std3__45__cpo6rbeginE:
	.zero		1
	.type		_ZN45_INTERNAL_70a6c584_14_permutation_cu_32a3d3554cuda3std6ranges3__45__cpo7advanceE,@object
	.size		_ZN45_INTERNAL_70a6c584_14_permutation_cu_32a3d3554cuda3std6ranges3__45__cpo7advanceE,(_ZN45_INTERNAL_70a6c584_14_permutation_cu_32a3d3554cuda3std3__47nulloptE - _ZN45_INTERNAL_70a6c584_14_permutation_cu_32a3d3554cuda3std6ranges3__45__cpo7advanceE)
_ZN45_INTERNAL_70a6c584_14_permutation_cu_32a3d3554cuda3std6ranges3__45__cpo7advanceE:
	.zero		1
	.type		_ZN45_INTERNAL_70a6c584_14_permutation_cu_32a3d3554cuda3std3__47nulloptE,@object
	.size		_ZN45_INTERNAL_70a6c584_14_permutation_cu_32a3d3554cuda3std3__47nulloptE,(_ZN45_INTERNAL_70a6c584_14_permutation_cu_32a3d3554cuda3std6ranges3__45__cpo8distanceE - _ZN45_INTERNAL_70a6c584_14_permutation_cu_32a3d3554cuda3std3__47nulloptE)
_ZN45_INTERNAL_70a6c584_14_permutation_cu_32a3d3554cuda3std3__47nulloptE:
	.zero		1
	.type		_ZN45_INTERNAL_70a6c584_14_permutation_cu_32a3d3554cuda3std6ranges3__45__cpo8distanceE,@object
	.size		_ZN45_INTERNAL_70a6c584_14_permutation_cu_32a3d3554cuda3std6ranges3__45__cpo8distanceE,(_ZN45_INTERNAL_70a6c584_14_permutation_cu_32a3d3556thrust23THRUST_300001_SM_900_NS12placeholders2_6E - _ZN45_INTERNAL_70a6c584_14_permutation_cu_32a3d3554cuda3std6ranges3__45__cpo8distanceE)
_ZN45_INTERNAL_70a6c584_14_permutation_cu_32a3d3554cuda3std6ranges3__45__cpo8distanceE:
	.zero		1
	.type		_ZN45_INTERNAL_70a6c584_14_permutation_cu_32a3d3556thrust23THRUST_300001_SM_900_NS12placeholders2_6E,@object
	.size		_ZN45_INTERNAL_70a6c584_14_permutation_cu_32a3d3556thrust23THRUST_300001_SM_900_NS12placeholders2_6E,(_ZN45_INTERNAL_70a6c584_14_permutation_cu_32a3d3554cuda3std3__45__cpo4cendE - _ZN45_INTERNAL_70a6c584_14_permutation_cu_32a3d3556thrust23THRUST_300001_SM_900_NS12placeholders2_6E)
_ZN45_INTERNAL_70a6c584_14_permutation_cu_32a3d3556thrust23THRUST_300001_SM_900_NS12placeholders2_6E:
	.zero		1
	.type		_ZN45_INTERNAL_70a6c584_14_permutation_cu_32a3d3554cuda3std3__45__cpo4cendE,@object
	.size		_ZN45_INTERNAL_70a6c584_14_permutation_cu_32a3d3554cuda3std3__45__cpo4cendE,(_ZN45_INTERNAL_70a6c584_14_permutation_cu_32a3d3554cuda3std6ranges3__45__cpo4cendE - _ZN45_INTERNAL_70a6c584_14_permutation_cu_32a3d3554cuda3std3__45__cpo4cendE)
_ZN45_INTERNAL_70a6c584_14_permutation_cu_32a3d3554cuda3std3__45__cpo4cendE:
	.zero		1
	.type		_ZN45_INTERNAL_70a6c584_14_permutation_cu_32a3d3554cuda3std6ranges3__45__cpo4cendE,@object
	.size		_ZN45_INTERNAL_70a6c584_14_permutation_cu_32a3d3554cuda3std6ranges3__45__cpo4cendE,(_ZN45_INTERNAL_70a6c584_14_permutation_cu_32a3d3554cuda3std3__420unreachable_sentinelE - _ZN45_INTERNAL_70a6c584_14_permutation_cu_32a3d3554cuda3std6ranges3__45__cpo4cendE)
_ZN45_INTERNAL_70a6c584_14_permutation_cu_32a3d3554cuda3std6ranges3__45__cpo4cendE:
	.zero		1
	.type		_ZN45_INTERNAL_70a6c584_14_permutation_cu_32a3d3554cuda3std3__420unreachable_sentinelE,@object
	.size		_ZN45_INTERNAL_70a6c584_14_permutation_cu_32a3d3554cuda3std3__420unreachable_sentinelE,(_ZN45_INTERNAL_70a6c584_14_permutation_cu_32a3d3554cuda3std6ranges3__45__cpo5ssizeE - _ZN45_INTERNAL_70a6c584_14_permutation_cu_32a3d3554cuda3std3__420unreachable_sentinelE)
_ZN45_INTERNAL_70a6c584_14_permutation_cu_32a3d3554cuda3std3__420unreachable_sentinelE:
	.zero		1
	.type		_ZN45_INTERNAL_70a6c584_14_permutation_cu_32a3d3554cuda3std6ranges3__45__cpo5ssizeE,@object
	.size		_ZN45_INTERNAL_70a6c584_14_permutation_cu_32a3d3554cuda3std6ranges3__45__cpo5ssizeE,(_ZN45_INTERNAL_70a6c584_14_permutation_cu_32a3d3556thrust23THRUST_300001_SM_900_NS12placeholders3_10E - _ZN45_INTERNAL_70a6c584_14_permutation_cu_32a3d3554cuda3std6ranges3__45__cpo5ssizeE)
_ZN45_INTERNAL_70a6c584_14_permutation_cu_32a3d3554cuda3std6ranges3__45__cpo5ssizeE:
	.zero		1
	.type		_ZN45_INTERNAL_70a6c584_14_permutation_cu_32a3d3556thrust23THRUST_300001_SM_900_NS12placeholders3_10E,@object
	.size		_ZN45_INTERNAL_70a6c584_14_permutation_cu_32a3d3556thrust23THRUST_300001_SM_900_NS12placeholders3_10E,(_ZN45_INTERNAL_70a6c584_14_permutation_cu_32a3d3554cuda3std3__45__cpo5crendE - _ZN45_INTERNAL_70a6c584_14_permutation_cu_32a3d3556thrust23THRUST_300001_SM_900_NS12placeholders3_10E)
_ZN45_INTERNAL_70a6c584_14_permutation_cu_32a3d3556thrust23THRUST_300001_SM_900_NS12placeholders3_10E:
	.zero		1
	.type		_ZN45_INTERNAL_70a6c584_14_permutation_cu_32a3d3554cuda3std3__45__cpo5crendE,@object
	.size		_ZN45_INTERNAL_70a6c584_14_permutation_cu_32a3d3554cuda3std3__45__cpo5crendE,(_ZN45_INTERNAL_70a6c584_14_permutation_cu_32a3d3554cuda3std6ranges3__45__cpo4prevE - _ZN45_INTERNAL_70a6c584_14_permutation_cu_32a3d3554cuda3std3__45__cpo5crendE)
_ZN45_INTERNAL_70a6c584_14_permutation_cu_32a3d3554cuda3std3__45__cpo5crendE:
	.zero		1
	.type		_ZN45_INTERNAL_70a6c584_14_permutation_cu_32a3d3554cuda3std6ranges3__45__cpo4prevE,@object
	.size		_ZN45_INTERNAL_70a6c584_14_permutation_cu_32a3d3554cuda3std6ranges3__45__cpo4prevE,(_ZN45_INTERNAL_70a6c584_14_permutation_cu_32a3d3554cuda3std6ranges3__45__cpo9iter_moveE - _ZN45_INTERNAL_70a6c584_14_permutation_cu_32a3d3554cuda3std6ranges3__45__cpo4prevE)
_ZN45_INTERNAL_70a6c584_14_permutation_cu_32a3d3554cuda3std6ranges3__45__cpo4prevE:
	.zero		1
	.type		_ZN45_INTERNAL_70a6c584_14_permutation_cu_32a3d3554cuda3std6ranges3__45__cpo9iter_moveE,@object
	.size		_ZN45_INTERNAL_70a6c584_14_permutation_cu_32a3d3554cuda3std6ranges3__45__cpo9iter_moveE,(_ZN45_INTERNAL_70a6c584_14_permutation_cu_32a3d3556thrust23THRUST_300001_SM_900_NS12placeholders2_2E - _ZN45_INTERNAL_70a6c584_14_permutation_cu_32a3d3554cuda3std6ranges3__45__cpo9iter_moveE)
_ZN45_INTERNAL_70a6c584_14_permutation_cu_32a3d3554cuda3std6ranges3__45__cpo9iter_moveE:
	.zero		1
	.type		_ZN45_INTERNAL_70a6c584_14_permutation_cu_32a3d3556thrust23THRUST_300001_SM_900_NS12placeholders2_2E,@object
	.size		_ZN45_INTERNAL_70a6c584_14_permutation_cu_32a3d3556thrust23THRUST_300001_SM_900_NS12placeholders2_2E,(_ZN45_INTERNAL_70a6c584_14_permutation_cu_32a3d3556thrust23THRUST_300001_SM_900_NS12placeholders2_4E - _ZN45_INTERNAL_70a6c584_14_permutation_cu_32a3d3556thrust23THRUST_300001_SM_900_NS12placeholders2_2E)
_ZN45_INTERNAL_70a6c584_14_permutation_cu_32a3d3556thrust23THRUST_300001_SM_900_NS12placeholders2_2E:
	.zero		1
	.type		_ZN45_INTERNAL_70a6c584_14_permutation_cu_32a3d3556thrust23THRUST_300001_SM_900_NS12placeholders2_4E,@object
	.size		_ZN45_INTERNAL_70a6c584_14_permutation_cu_32a3d3556thrust23THRUST_300001_SM_900_NS12placeholders2_4E,(_ZN45_INTERNAL_70a6c584_14_permutation_cu_32a3d3554cuda3std3__45__cpo3endE - _ZN45_INTERNAL_70a6c584_14_permutation_cu_32a3d3556thrust23THRUST_300001_SM_900_NS12placeholders2_4E)
_ZN45_INTERNAL_70a6c584_14_permutation_cu_32a3d3556thrust23THRUST_300001_SM_900_NS12placeholders2_4E:
	.zero		1
	.type		_ZN45_INTERNAL_70a6c584_14_permutation_cu_32a3d3554cuda3std3__45__cpo3endE,@object
	.size		_ZN45_INTERNAL_70a6c584_14_permutation_cu_32a3d3554cuda3std3__45__cpo3endE,(_ZN45_INTERNAL_70a6c584_14_permutation_cu_32a3d3554cuda3std6ranges3__45__cpo3endE - _ZN45_INTERNAL_70a6c584_14_permutation_cu_32a3d3554cuda3std3__45__cpo3endE)
_ZN45_INTERNAL_70a6c584_14_permutation_cu_32a3d3554cuda3std3__45__cpo3endE:
	.zero		1
	.type		_ZN45_INTERNAL_70a6c584_14_permutation_cu_32a3d3554cuda3std6ranges3__45__cpo3endE,@object
	.size		_ZN45_INTERNAL_70a6c584_14_permutation_cu_32a3d3554cuda3std6ranges3__45__cpo3endE,(_ZN45_INTERNAL_70a6c584_14_permutation_cu_32a3d3554cuda3std3__419piecewise_constructE - _ZN45_INTERNAL_70a6c584_14_permutation_cu_32a3d3554cuda3std6ranges3__45__cpo3endE)
_ZN45_INTERNAL_70a6c584_14_permutation_cu_32a3d3554cuda3std6ranges3__45__cpo3endE:
	.zero		1
	.type		_ZN45_INTERNAL_70a6c584_14_permutation_cu_32a3d3554cuda3std3__419piecewise_constructE,@object
	.size		_ZN45_INTERNAL_70a6c584_14_permutation_cu_32a3d3554cuda3std3__419piecewise_constructE,(_ZN45_INTERNAL_70a6c584_14_permutation_cu_32a3d3554cuda3std6ranges3__45__cpo5cdataE - _ZN45_INTERNAL_70a6c584_14_permutation_cu_32a3d3554cuda3std3__419piecewise_constructE)
_ZN45_INTERNAL_70a6c584_14_permutation_cu_32a3d3554cuda3std3__419piecewise_constructE:
	.zero		1
	.type		_ZN45_INTERNAL_70a6c584_14_permutation_cu_32a3d3554cuda3std6ranges3__45__cpo5cdataE,@object
	.size		_ZN45_INTERNAL_70a6c584_14_permutation_cu_32a3d3554cuda3std6ranges3__45__cpo5cdataE,(_ZN45_INTERNAL_70a6c584_14_permutation_cu_32a3d3556thrust23THRUST_300001_SM_900_NS12placeholders2_8E - _ZN45_INTERNAL_70a6c584_14_permutation_cu_32a3d3554cuda3std6ranges3__45__cpo5cdataE)
_ZN45_INTERNAL_70a6c584_14_permutation_cu_32a3d3554cuda3std6ranges3__45__cpo5cdataE:
	.zero		1
	.type		_ZN45_INTERNAL_70a6c584_14_permutation_cu_32a3d3556thrust23THRUST_300001_SM_900_NS12placeholders2_8E,@object
	.size		_ZN45_INTERNAL_70a6c584_14_permutation_cu_32a3d3556thrust23THRUST_300001_SM_900_NS12placeholders2_8E,(_ZN45_INTERNAL_70a6c584_14_permutation_cu_32a3d3554cuda3std3__45__cpo4rendE - _ZN45_INTERNAL_70a6c584_14_permutation_cu_32a3d3556thrust23THRUST_300001_SM_900_NS12placeholders2_8E)
_ZN45_INTERNAL_70a6c584_14_permutation_cu_32a3d3556thrust23THRUST_300001_SM_900_NS12placeholders2_8E:
	.zero		1
	.type		_ZN45_INTERNAL_70a6c584_14_permutation_cu_32a3d3554cuda3std3__45__cpo4rendE,@object
	.size		_ZN45_INTERNAL_70a6c584_14_permutation_cu_32a3d3554cuda3std3__45__cpo4rendE,(_ZN45_INTERNAL_70a6c584_14_permutation_cu_32a3d3554cuda3std6ranges3__45__cpo9iter_swapE - _ZN45_INTERNAL_70a6c584_14_permutation_cu_32a3d3554cuda3std3__45__cpo4rendE)
_ZN45_INTERNAL_70a6c584_14_permutation_cu_32a3d3554cuda3std3__45__cpo4rendE:
	.zero		1
	.type		_ZN45_INTERNAL_70a6c584_14_permutation_cu_32a3d3554cuda3std6ranges3__45__cpo9iter_swapE,@object
	.size		_ZN45_INTERNAL_70a6c584_14_permutation_cu_32a3d3554cuda3std6ranges3__45__cpo9iter_swapE,(_ZN45_INTERNAL_70a6c584_14_permutation_cu_32a3d3554cuda3std3__48unexpectE - _ZN45_INTERNAL_70a6c584_14_permutation_cu_32a3d3554cuda3std6ranges3__45__cpo9iter_swapE)
_ZN45_INTERNAL_70a6c584_14_permutation_cu_32a3d3554cuda3std6ranges3__45__cpo9iter_swapE:
	.zero		1
	.type		_ZN45_INTERNAL_70a6c584_14_permutation_cu_32a3d3554cuda3std3__48unexpectE,@object
	.size		_ZN45_INTERNAL_70a6c584_14_permutation_cu_32a3d3554cuda3std3__48unexpectE,(_ZN45_INTERNAL_70a6c584_14_permutation_cu_32a3d3556thrust23THRUST_300001_SM_900_NS6system6detail10sequential3seqE - _ZN45_INTERNAL_70a6c584_14_permutation_cu_32a3d3554cuda3std3__48unexpectE)
_ZN45_INTERNAL_70a6c584_14_permutation_cu_32a3d3554cuda3std3__48unexpectE:
	.zero		1
	.type		_ZN45_INTERNAL_70a6c584_14_permutation_cu_32a3d3556thrust23THRUST_300001_SM_900_NS6system6detail10sequential3seqE,@object
	.size		_ZN45_INTERNAL_70a6c584_14_permutation_cu_32a3d3556thrust23THRUST_300001_SM_900_NS6system6detail10sequential3seqE,(.L_29 - _ZN45_INTERNAL_70a6c584_14_permutation_cu_32a3d3556thrust23THRUST_300001_SM_900_NS6system6detail10sequential3seqE)
_ZN45_INTERNAL_70a6c584_14_permutation_cu_32a3d3556thrust23THRUST_300001_SM_900_NS6system6detail10sequential3seqE:
	.zero		1
.L_29:


//--------------------- .nv.shared._ZN3cub17CUB_300001_SM_9006detail10radix_sort33DeviceRadixSortExclusiveSumKernelINS1_5radix10policy_hubIiiyE10Policy1000EyEEvPT0_ --------------------------
	.section	.nv.shared._ZN3cub17CUB_300001_SM_9006detail10radix_sort33DeviceRadixSortExclusiveSumKernelINS1_5radix10policy_hubIiiyE10Policy1000EyEEvPT0_,"aw",@nobits
	.sectionflags	@""
	.align	16
.nv.shared._ZN3cub17CUB_300001_SM_9006detail10radix_sort33DeviceRadixSortExclusiveSumKernelINS1_5radix10policy_hubIiiyE10Policy1000EyEEvPT0_:
	.zero		3360


//--------------------- .nv.shared._ZN3cub17CUB_300001_SM_9006detail10radix_sort30DeviceRadixSortHistogramKernelINS1_5radix10policy_hubIiiyE10Policy1000ELNS0_9SortOrderE0EiyNS1_21identity_decomposer_tEEEvPT2_PKT1_SA_iiT3_ --------------------------
	.section	.nv.shared._ZN3cub17CUB_300001_SM_9006detail10radix_sort30DeviceRadixSortHistogramKernelINS1_5radix10policy_hubIiiyE10Policy1000ELNS0_9SortOrderE0EiyNS1_21identity_decomposer_tEEEvPT2_PKT1_SA_iiT3_,"aw",@nobits
	.sectionflags	@""
	.align	16
.nv.shared._ZN3cub17CUB_300001_SM_9006detail10radix_sort30DeviceRadixSortHistogramKernelINS1_5radix10policy_hubIiiyE10Policy1000ELNS0_9SortOrderE0EiyNS1_21identity_decomposer_tEEEvPT2_PKT1_SA_iiT3_:
	.zero		5120


//--------------------- .nv.shared._ZN3cub17CUB_300001_SM_9006detail10radix_sort31DeviceRadixSortSingleTileKernelINS1_5radix10policy_hubIiiyE10Policy1000ELNS0_9SortOrderE0EiiyNS1_21identity_decomposer_tEEEvPKT1_PSA_PKT2_PSE_T3_iiT4_ --------------------------
	.section	.nv.shared._ZN3cub17CUB_300001_SM_9006detail10radix_sort31DeviceRadixSortSingleTileKernelINS1_5radix10policy_hubIiiyE10Policy1000ELNS0_9SortOrderE0EiiyNS1_21identity_decomposer_tEEEvPKT1_PSA_PKT2_PSE_T3_iiT4_,"aw",@nobits
	.sectionflags	@""
	.align	16
.nv.shared._ZN3cub17CUB_300001_SM_9006detail10radix_sort31DeviceRadixSortSingleTileKernelINS1_5radix10policy_hubIiiyE10Policy1000ELNS0_9SortOrderE0EiiyNS1_21identity_decomposer_tEEEvPKT1_PSA_PKT2_PSE_T3_iiT4_:
	.zero		34880


//--------------------- .nv.shared._ZN3cub17CUB_300001_SM_9006detail11EmptyKernelIvEEvv --------------------------
	.section	.nv.shared._ZN3cub17CUB_300001_SM_9006detail11EmptyKernelIvEEvv,"aw",@nobits
	.sectionflags	@""
	.align	16
	.zero		1024


//--------------------- .nv.shared._Z20moe_unpermute_kernelI13__nv_bfloat16S0_Lb1EEvPKT_PS1_PKiPKfiii --------------------------
	.section	.nv.shared._Z20moe_unpermute_kernelI13__nv_bfloat16S0_Lb1EEvPKT_PS1_PKiPKfiii,"aw",@nobits
	.sectionflags	@""
	.align	16
	.zero		1024


//--------------------- .nv.shared._Z20moe_unpermute_kernelI13__nv_bfloat16S0_Lb0EEvPKT_PS1_PKiPKfiii --------------------------
	.section	.nv.shared._Z20moe_unpermute_kernelI13__nv_bfloat16S0_Lb0EEvPKT_PS1_PKiPKfiii,"aw",@nobits
	.sectionflags	@""
	.align	16
	.zero		1024


//--------------------- .nv.shared._Z20moe_unpermute_kernelI6__halfS0_Lb1EEvPKT_PS1_PKiPKfiii --------------------------
	.section	.nv.shared._Z20moe_unpermute_kernelI6__halfS0_Lb1EEvPKT_PS1_PKiPKfiii,"aw",@nobits
	.sectionflags	@""
	.align	16
	.zero		1024


//--------------------- .nv.shared._Z20moe_unpermute_kernelI6__halfS0_Lb0EEvPKT_PS1_PKiPKfiii --------------------------
	.section	.nv.shared._Z20moe_unpermute_kernelI6__halfS0_Lb0EEvPKT_PS1_PKiPKfiii,"aw",@nobits
	.sectionflags	@""
	.align	16
	.zero		1024


//--------------------- .nv.shared._Z20moe_unpermute_kernelIffLb1EEvPKT_PS0_PKiPKfiii --------------------------
	.section	.nv.shared._Z20moe_unpermute_kernelIffLb1EEvPKT_PS0_PKiPKfiii,"aw",@nobits
	.sectionflags	@""
	.align	16
	.zero		1024


//--------------------- .nv.shared._Z20moe_unpermute_kernelIffLb0EEvPKT_PS0_PKiPKfiii --------------------------
	.section	.nv.shared._Z20moe_unpermute_kernelIffLb0EEvPKT_PS0_PKiPKfiii,"aw",@nobits
	.sectionflags	@""
	.align	16
	.zero		1024


//--------------------- .nv.shared._Z18moe_permute_kernelI13__nv_bfloat16S0_Li128ELb1EEvPKT_S3_PS1_PKfPfPKiiii --------------------------
	.section	.nv.shared._Z18moe_permute_kernelI13__nv_bfloat16S0_Li128ELb1EEvPKT_S3_PS1_PKfPfPKiiii,"aw",@nobits
	.sectionflags	@""
	.align	16
	.zero		1024


//--------------------- .nv.shared._Z18moe_permute_kernelI13__nv_bfloat16S0_Li64ELb1EEvPKT_S3_PS1_PKfPfPKiiii --------------------------
	.section	.nv.shared._Z18moe_permute_kernelI13__nv_bfloat16S0_Li64ELb1EEvPKT_S3_PS1_PKfPfPKiiii,"aw",@nobits
	.sectionflags	@""
	.align	16
	.zero		1024


//--------------------- .nv.shared._Z18moe_permute_kernelI13__nv_bfloat16S0_Li32ELb1EEvPKT_S3_PS1_PKfPfPKiiii --------------------------
	.section	.nv.shared._Z18moe_permute_kernelI13__nv_bfloat16S0_Li32ELb1EEvPKT_S3_PS1_PKfPfPKiiii,"aw",@nobits
	.sectionflags	@""
	.align	16
	.zero		1024


//--------------------- .nv.shared._Z18moe_permute_kernelI13__nv_bfloat16S0_Li16ELb1EEvPKT_S3_PS1_PKfPfPKiiii --------------------------
	.section	.nv.shared._Z18moe_permute_kernelI13__nv_bfloat16S0_Li16ELb1EEvPKT_S3_PS1_PKfPfPKiiii,"aw",@nobits
	.sectionflags	@""
	.align	16
	.zero		1024


//--------------------- .nv.shared._Z18moe_permute_kernelI13__nv_bfloat16S0_Li8ELb1EEvPKT_S3_PS1_PKfPfPKiiii --------------------------
	.section	.nv.shared._Z18moe_permute_kernelI13__nv_bfloat16S0_Li8ELb1EEvPKT_S3_PS1_PKfPfPKiiii,"aw",@nobits
	.sectionflags	@""
	.align	16
	.zero		1024


//--------------------- .nv.shared._Z18moe_permute_kernelI13__nv_bfloat16S0_Li1ELb0EEvPKT_S3_PS1_PKfPfPKiiii --------------------------
	.section	.nv.shared._Z18moe_permute_kernelI13__nv_bfloat16S0_Li1ELb0EEvPKT_S3_PS1_PKfPfPKiiii,"aw",@nobits
	.sectionflags	@""
	.align	16
	.zero		1024


//--------------------- .nv.shared._Z18moe_permute_kernelI13__nv_bfloat16S0_Li128ELb0EEvPKT_S3_PS1_PKfPfPKiiii --------------------------
	.section	.nv.shared._Z18moe_permute_kernelI13__nv_bfloat16S0_Li128ELb0EEvPKT_S3_PS1_PKfPfPKiiii,"aw",@nobits
	.sectionflags	@""
	.align	16
	.zero		1024


//--------------------- .nv.shared._Z18moe_permute_kernelI6__halfS0_Li128ELb1EEvPKT_S3_PS1_PKfPfPKiiii --------------------------
	.section	.nv.shared._Z18moe_permute_kernelI6__halfS0_Li128ELb1EEvPKT_S3_PS1_PKfPfPKiiii,"aw",@nobits
	.sectionflags	@""
	.align	16
	.zero		1024


//--------------------- .nv.shared._Z18moe_permute_kernelI6__halfS0_Li64ELb1EEvPKT_S3_PS1_PKfPfPKiiii --------------------------
	.section	.nv.shared._Z18moe_permute_kernelI6__halfS0_Li64ELb1EEvPKT_S3_PS1_PKfPfPKiiii,"aw",@nobits
	.sectionflags	@""
	.align	16
	.zero		1024


//--------------------- .nv.shared._Z18moe_permute_kernelI6__halfS0_Li32ELb1EEvPKT_S3_PS1_PKfPfPKiiii --------------------------
	.section	.nv.shared._Z18moe_permute_kernelI6__halfS0_Li32ELb1EEvPKT_S3_PS1_PKfPfPKiiii,"aw",@nobits
	.sectionflags	@""
	.align	16
	.zero		1024


//--------------------- .nv.shared._Z18moe_permute_kernelI6__halfS0_Li16ELb1EEvPKT_S3_PS1_PKfPfPKiiii --------------------------
	.section	.nv.shared._Z18moe_permute_kernelI6__halfS0_Li16ELb1EEvPKT_S3_PS1_PKfPfPKiiii,"aw",@nobits
	.sectionflags	@""
	.align	16
	.zero		1024


//--------------------- .nv.shared._Z18moe_permute_kernelI6__halfS0_Li8ELb1EEvPKT_S3_PS1_PKfPfPKiiii --------------------------
	.section	.nv.shared._Z18moe_permute_kernelI6__halfS0_Li8ELb1EEvPKT_S3_PS1_PKfPfPKiiii,"aw",@nobits
	.sectionflags	@""
	.align	16
	.zero		1024


//--------------------- .nv.shared._Z18moe_permute_kernelI6__halfS0_Li1ELb0EEvPKT_S3_PS1_PKfPfPKiiii --------------------------
	.section	.nv.shared._Z18moe_permute_kernelI6__halfS0_Li1ELb0EEvPKT_S3_PS1_PKfPfPKiiii,"aw",@nobits
	.sectionflags	@""
	.align	16
	.zero		1024


//--------------------- .nv.shared._Z18moe_permute_kernelI6__halfS0_Li128ELb0EEvPKT_S3_PS1_PKfPfPKiiii --------------------------
	.section	.nv.shared._Z18moe_permute_kernelI6__halfS0_Li128ELb0EEvPKT_S3_PS1_PKfPfPKiiii,"aw",@nobits
	.sectionflags	@""
	.align	16
	.zero		1024


//--------------------- .nv.shared._Z18moe_permute_kernelIffLi128ELb1EEvPKT_S2_PS0_PKfPfPKiiii --------------------------
	.section	.nv.shared._Z18moe_permute_kernelIffLi128ELb1EEvPKT_S2_PS0_PKfPfPKiiii,"aw",@nobits
	.sectionflags	@""
	.align	16
	.zero		1024


//--------------------- .nv.shared._Z18moe_permute_kernelIffLi64ELb1EEvPKT_S2_PS0_PKfPfPKiiii --------------------------
	.section	.nv.shared._Z18moe_permute_kernelIffLi64ELb1EEvPKT_S2_PS0_PKfPfPKiiii,"aw",@nobits
	.sectionflags	@""
	.align	16
	.zero		1024


//--------------------- .nv.shared._Z18moe_permute_kernelIffLi32ELb1EEvPKT_S2_PS0_PKfPfPKiiii --------------------------
	.section	.nv.shared._Z18moe_permute_kernelIffLi32ELb1EEvPKT_S2_PS0_PKfPfPKiiii,"aw",@nobits
	.sectionflags	@""
	.align	16
	.zero		1024


//--------------------- .nv.shared._Z18moe_permute_kernelIffLi16ELb1EEvPKT_S2_PS0_PKfPfPKiiii --------------------------
	.section	.nv.shared._Z18moe_permute_kernelIffLi16ELb1EEvPKT_S2_PS0_PKfPfPKiiii,"aw",@nobits
	.sectionflags	@""
	.align	16
	.zero		1024


//--------------------- .nv.shared._Z18moe_permute_kernelIffLi8ELb1EEvPKT_S2_PS0_PKfPfPKiiii --------------------------
	.section	.nv.shared._Z18moe_permute_kernelIffLi8ELb1EEvPKT_S2_PS0_PKfPfPKiiii,"aw",@nobits
	.sectionflags	@""
	.align	16
	.zero		1024


//--------------------- .nv.shared._Z18moe_permute_kernelIffLi1ELb0EEvPKT_S2_PS0_PKfPfPKiiii --------------------------
	.section	.nv.shared._Z18moe_permute_kernelIffLi1ELb0EEvPKT_S2_PS0_PKfPfPKiiii,"aw",@nobits
	.sectionflags	@""
	.align	16
	.zero		1024


//--------------------- .nv.shared._Z18moe_permute_kernelIffLi128ELb0EEvPKT_S2_PS0_PKfPfPKiiii --------------------------
	.section	.nv.shared._Z18moe_permute_kernelIffLi128ELb0EEvPKT_S2_PS0_PKfPfPKiiii,"aw",@nobits
	.sectionflags	@""
	.align	16
	.zero		1024


//--------------------- .nv.shared._Z19moe_permute_row_mapPKiPiiii --------------------------
	.section	.nv.shared._Z19moe_permute_row_mapPKiPiiii,"aw",@nobits
	.sectionflags	@""
	.align	16
	.zero		1024


//--------------------- .nv.constant0._ZN3cub17CUB_300001_SM_9006detail10radix_sort29DeviceRadixSortOnesweepKernelINS1_5radix10policy_hubIiiyE10Policy1000ELNS0_9SortOrderE0EiiyiiNS1_21identity_decomposer_tEEEvPT5_SB_PT3_PKSC_PT1_PKSG_PT2_PKSK_T4_iiT6_ --------------------------
	.section	.nv.constant0._ZN3cub17CUB_300001_SM_9006detail10radix_sort29DeviceRadixSortOnesweepKernelINS1_5radix10policy_hubIiiyE10Policy1000ELNS0_9SortOrderE0EiiyiiNS1_21identity_decomposer_tEEEvPT5_SB_PT3_PKSC_PT1_PKSG_PT2_PKSK_T4_iiT6_,"a",@progbits
	.sectionflags	@""
	.align	4
.nv.constant0._ZN3cub17CUB_300001_SM_9006detail10radix_sort29DeviceRadixSortOnesweepKernelINS1_5radix10policy_hubIiiyE10Policy1000ELNS0_9SortOrderE0EiiyiiNS1_21identity_decomposer_tEEEvPT5_SB_PT3_PKSC_PT1_PKSG_PT2_PKSK_T4_iiT6_:
	.zero		605


//--------------------- .nv.constant0._ZN3cub17CUB_300001_SM_9006detail10radix_sort33DeviceRadixSortExclusiveSumKernelINS1_5radix10policy_hubIiiyE10Policy1000EyEEvPT0_ --------------------------
	.section	.nv.constant0._ZN3cub17CUB_300001_SM_9006detail10radix_sort33DeviceRadixSortExclusiveSumKernelINS1_5radix10policy_hubIiiyE10Policy1000EyEEvPT0_,"a",@progbits
	.sectionflags	@""
	.align	4
.nv.constant0._ZN3cub17CUB_300001_SM_9006detail10radix_sort33DeviceRadixSortExclusiveSumKernelINS1_5radix10policy_hubIiiyE10Policy1000EyEEvPT0_:
	.zero		536


//--------------------- .nv.constant0._ZN3cub17CUB_300001_SM_9006detail10radix_sort30DeviceRadixSortHistogramKernelINS1_5radix10policy_hubIiiyE10Policy1000ELNS0_9SortOrderE0EiyNS1_21identity_decomposer_tEEEvPT2_PKT1_SA_iiT3_ --------------------------
	.section	.nv.constant0._ZN3cub17CUB_300001_SM_9006detail10radix_sort30DeviceRadixSortHistogramKernelINS1_5radix10policy_hubIiiyE10Policy1000ELNS0_9SortOrderE0EiyNS1_21identity_decomposer_tEEEvPT2_PKT1_SA_iiT3_,"a",@progbits
	.sectionflags	@""
	.align	4
.nv.constant0._ZN3cub17CUB_300001_SM_9006detail10radix_sort30DeviceRadixSortHistogramKernelINS1_5radix10policy_hubIiiyE10Policy1000ELNS0_9SortOrderE0EiyNS1_21identity_decomposer_tEEEvPT2_PKT1_SA_iiT3_:
	.zero		561


//--------------------- .nv.constant0._ZN3cub17CUB_300001_SM_9006detail10radix_sort31DeviceRadixSortSingleTileKernelINS1_5radix10policy_hubIiiyE10Policy1000ELNS0_9SortOrderE0EiiyNS1_21identity_decomposer_tEEEvPKT1_PSA_PKT2_PSE_T3_iiT4_ --------------------------
	.section	.nv.constant0._ZN3cub17CUB_300001_SM_9006detail10radix_sort31DeviceRadixSortSingleTileKernelINS1_5radix10policy_hubIiiyE10Policy1000ELNS0_9SortOrderE0EiiyNS1_21identity_decomposer_tEEEvPKT1_PSA_PKT2_PSE_T3_iiT4_,"a",@progbits
	.sectionflags	@""
	.align	4
.nv.constant0._ZN3cub17CUB_300001_SM_9006detail10radix_sort31DeviceRadixSortSingleTileKernelINS1_5radix10policy_hubIiiyE10Policy1000ELNS0_9SortOrderE0EiiyNS1_21identity_decomposer_tEEEvPKT1_PSA_PKT2_PSE_T3_iiT4_:
	.zero		577


//--------------------- .nv.constant0._ZN3cub17CUB_300001_SM_9006detail11EmptyKernelIvEEvv --------------------------
	.section	.nv.constant0._ZN3cub17CUB_300001_SM_9006detail11EmptyKernelIvEEvv,"a",@progbits
	.sectionflags	@""
	.align	4
.nv.constant0._ZN3cub17CUB_300001_SM_9006detail11EmptyKernelIvEEvv:
	.zero		528


//--------------------- .nv.constant0._Z20moe_unpermute_kernelI13__nv_bfloat16S0_Lb1EEvPKT_PS1_PKiPKfiii --------------------------
	.section	.nv.constant0._Z20moe_unpermute_kernelI13__nv_bfloat16S0_Lb1EEvPKT_PS1_PKiPKfiii,"a",@progbits
	.sectionflags	@""
	.align	4
.nv.constant0._Z20moe_unpermute_kernelI13__nv_bfloat16S0_Lb1EEvPKT_PS1_PKiPKfiii:
	.zero		572


//--------------------- .nv.constant0._Z20moe_unpermute_kernelI13__nv_bfloat16S0_Lb0EEvPKT_PS1_PKiPKfiii --------------------------
	.section	.nv.constant0._Z20moe_unpermute_kernelI13__nv_bfloat16S0_Lb0EEvPKT_PS1_PKiPKfiii,"a",@progbits
	.sectionflags	@""
	.align	4
.nv.constant0._Z20moe_unpermute_kernelI13__nv_bfloat16S0_Lb0EEvPKT_PS1_PKiPKfiii:
	.zero		572


//--------------------- .nv.constant0._Z20moe_unpermute_kernelI6__halfS0_Lb1EEvPKT_PS1_PKiPKfiii --------------------------
	.section	.nv.constant0._Z20moe_unpermute_kernelI6__halfS0_Lb1EEvPKT_PS1_PKiPKfiii,"a",@progbits
	.sectionflags	@""
	.align	4
.nv.constant0._Z20moe_unpermute_kernelI6__halfS0_Lb1EEvPKT_PS1_PKiPKfiii:
	.zero		572


//--------------------- .nv.constant0._Z20moe_unpermute_kernelI6__halfS0_Lb0EEvPKT_PS1_PKiPKfiii --------------------------
	.section	.nv.constant0._Z20moe_unpermute_kernelI6__halfS0_Lb0EEvPKT_PS1_PKiPKfiii,"a",@progbits
	.sectionflags	@""
	.align	4
.nv.constant0._Z20moe_unpermute_kernelI6__halfS0_Lb0EEvPKT_PS1_PKiPKfiii:
	.zero		572


//--------------------- .nv.constant0._Z20moe_unpermute_kernelIffLb1EEvPKT_PS0_PKiPKfiii --------------------------
	.section	.nv.constant0._Z20moe_unpermute_kernelIffLb1EEvPKT_PS0_PKiPKfiii,"a",@progbits
	.sectionflags	@""
	.align	4
.nv.constant0._Z20moe_unpermute_kernelIffLb1EEvPKT_PS0_PKiPKfiii:
	.zero		572


//--------------------- .nv.constant0._Z20moe_unpermute_kernelIffLb0EEvPKT_PS0_PKiPKfiii --------------------------
	.section	.nv.constant0._Z20moe_unpermute_kernelIffLb0EEvPKT_PS0_PKiPKfiii,"a",@progbits
	.sectionflags	@""
	.align	4
.nv.constant0._Z20moe_unpermute_kernelIffLb0EEvPKT_PS0_PKiPKfiii:
	.zero		572


//--------------------- .nv.constant0._Z18moe_permute_kernelI13__nv_bfloat16S0_Li128ELb1EEvPKT_S3_PS1_PKfPfPKiiii --------------------------
	.section	.nv.constant0._Z18moe_permute_kernelI13__nv_bfloat16S0_Li128ELb1EEvPKT_S3_PS1_PKfPfPKiiii,"a",@progbits
	.sectionflags	@""
	.align	4
.nv.constant0._Z18moe_permute_kernelI13__nv_bfloat16S0_Li128ELb1EEvPKT_S3_PS1_PKfPfPKiiii:
	.zero		588


//--------------------- .nv.constant0._Z18moe_permute_kernelI13__nv_bfloat16S0_Li64ELb1EEvPKT_S3_PS1_PKfPfPKiiii --------------------------
	.section	.nv.constant0._Z18moe_permute_kernelI13__nv_bfloat16S0_Li64ELb1EEvPKT_S3_PS1_PKfPfPKiiii,"a",@progbits
	.sectionflags	@""
	.align	4
.nv.constant0._Z18moe_permute_kernelI13__nv_bfloat16S0_Li64ELb1EEvPKT_S3_PS1_PKfPfPKiiii:
	.zero		588


//--------------------- .nv.constant0._Z18moe_permute_kernelI13__nv_bfloat16S0_Li32ELb1EEvPKT_S3_PS1_PKfPfPKiiii --------------------------
	.section	.nv.constant0._Z18moe_permute_kernelI13__nv_bfloat16S0_Li32ELb1EEvPKT_S3_PS1_PKfPfPKiiii,"a",@progbits
	.sectionflags	@""
	.align	4
.nv.constant0._Z18moe_permute_kernelI13__nv_bfloat16S0_Li32ELb1EEvPKT_S3_PS1_PKfPfPKiiii:
	.zero		588


//--------------------- .nv.constant0._Z18moe_permute_kernelI13__nv_bfloat16S0_Li16ELb1EEvPKT_S3_PS1_PKfPfPKiiii --------------------------
	.section	.nv.constant0._Z18moe_permute_kernelI13__nv_bfloat16S0_Li16ELb1EEvPKT_S3_PS1_PKfPfPKiiii,"a",@progbits
	.sectionflags	@""
	.align	4
.nv.constant0._Z18moe_permute_kernelI13__nv_bfloat16S0_Li16ELb1EEvPKT_S3_PS1_PKfPfPKiiii:
	.zero		588


//--------------------- .nv.constant0._Z18moe_permute_kernelI13__nv_bfloat16S0_Li8ELb1EEvPKT_S3_PS1_PKfPfPKiiii --------------------------
	.section	.nv.constant0._Z18moe_permute_kernelI13__nv_bfloat16S0_Li8ELb1EEvPKT_S3_PS1_PKfPfPKiiii,"a",@progbits
	.sectionflags	@""
	.align	4
.nv.constant0._Z18moe_permute_kernelI13__nv_bfloat16S0_Li8ELb1EEvPKT_S3_PS1_PKfPfPKiiii:
	.zero		588


//--------------------- .nv.constant0._Z18moe_permute_kernelI13__nv_bfloat16S0_Li1ELb0EEvPKT_S3_PS1_PKfPfPKiiii --------------------------
	.section	.nv.constant0._Z18moe_permute_kernelI13__nv_bfloat16S0_Li1ELb0EEvPKT_S3_PS1_PKfPfPKiiii,"a",@progbits
	.sectionflags	@""
	.align	4
.nv.constant0._Z18moe_permute_kernelI13__nv_bfloat16S0_Li1ELb0EEvPKT_S3_PS1_PKfPfPKiiii:
	.zero		588


//--------------------- .nv.constant0._Z18moe_permute_kernelI13__nv_bfloat16S0_Li128ELb0EEvPKT_S3_PS1_PKfPfPKiiii --------------------------
	.section	.nv.constant0._Z18moe_permute_kernelI13__nv_bfloat16S0_Li128ELb0EEvPKT_S3_PS1_PKfPfPKiiii,"a",@progbits
	.sectionflags	@""
	.align	4
.nv.constant0._Z18moe_permute_kernelI13__nv_bfloat16S0_Li128ELb0EEvPKT_S3_PS1_PKfPfPKiiii:
	.zero		588


//--------------------- .nv.constant0._Z18moe_permute_kernelI6__halfS0_Li128ELb1EEvPKT_S3_PS1_PKfPfPKiiii --------------------------
	.section	.nv.constant0._Z18moe_permute_kernelI6__halfS0_Li128ELb1EEvPKT_S3_PS1_PKfPfPKiiii,"a",@progbits
	.sectionflags	@""
	.align	4
.nv.constant0._Z18moe_permute_kernelI6__halfS0_Li128ELb1EEvPKT_S3_PS1_PKfPfPKiiii:
	.zero		588


//--------------------- .nv.constant0._Z18moe_permute_kernelI6__halfS0_Li64ELb1EEvPKT_S3_PS1_PKfPfPKiiii --------------------------
	.section	.nv.constant0._Z18moe_permute_kernelI6__halfS0_Li64ELb1EEvPKT_S3_PS1_PKfPfPKiiii,"a",@progbits
	.sectionflags	@""
	.align	4
.nv.constant0._Z18moe_permute_kernelI6__halfS0_Li64ELb1EEvPKT_S3_PS1_PKfPfPKiiii:
	.zero		588


//--------------------- .nv.constant0._Z18moe_permute_kernelI6__halfS0_Li32ELb1EEvPKT_S3_PS1_PKfPfPKiiii --------------------------
	.section	.nv.constant0._Z18moe_permute_kernelI6__halfS0_Li32ELb1EEvPKT_S3_PS1_PKfPfPKiiii,"a",@progbits
	.sectionflags	@""
	.align	4
.nv.constant0._Z18moe_permute_kernelI6__halfS0_Li32ELb1EEvPKT_S3_PS1_PKfPfPKiiii:
	.zero		588


//--------------------- .nv.constant0._Z18moe_permute_kernelI6__halfS0_Li16ELb1EEvPKT_S3_PS1_PKfPfPKiiii --------------------------
	.section	.nv.constant0._Z18moe_permute_kernelI6__halfS0_Li16ELb1EEvPKT_S3_PS1_PKfPfPKiiii,"a",@progbits
	.sectionflags	@""
	.align	4
.nv.constant0._Z18moe_permute_kernelI6__halfS0_Li16ELb1EEvPKT_S3_PS1_PKfPfPKiiii:
	.zero		588


//--------------------- .nv.constant0._Z18moe_permute_kernelI6__halfS0_Li8ELb1EEvPKT_S3_PS1_PKfPfPKiiii --------------------------
	.section	.nv.constant0._Z18moe_permute_kernelI6__halfS0_Li8ELb1EEvPKT_S3_PS1_PKfPfPKiiii,"a",@progbits
	.sectionflags	@""
	.align	4
.nv.constant0._Z18moe_permute_kernelI6__halfS0_Li8ELb1EEvPKT_S3_PS1_PKfPfPKiiii:
	.zero		588


//--------------------- .nv.constant0._Z18moe_permute_kernelI6__halfS0_Li1ELb0EEvPKT_S3_PS1_PKfPfPKiiii --------------------------
	.section	.nv.constant0._Z18moe_permute_kernelI6__halfS0_Li1ELb0EEvPKT_S3_PS1_PKfPfPKiiii,"a",@progbits
	.sectionflags	@""
	.align	4
.nv.constant0._Z18moe_permute_kernelI6__halfS0_Li1ELb0EEvPKT_S3_PS1_PKfPfPKiiii:
	.zero		588


//--------------------- .nv.constant0._Z18moe_permute_kernelI6__halfS0_Li128ELb0EEvPKT_S3_PS1_PKfPfPKiiii --------------------------
	.section	.nv.constant0._Z18moe_permute_kernelI6__halfS0_Li128ELb0EEvPKT_S3_PS1_PKfPfPKiiii,"a",@progbits
	.sectionflags	@""
	.align	4
.nv.constant0._Z18moe_permute_kernelI6__halfS0_Li128ELb0EEvPKT_S3_PS1_PKfPfPKiiii:
	.zero		588


//--------------------- .nv.constant0._Z18moe_permute_kernelIffLi128ELb1EEvPKT_S2_PS0_PKfPfPKiiii --------------------------
	.section	.nv.constant0._Z18moe_permute_kernelIffLi128ELb1EEvPKT_S2_PS0_PKfPfPKiiii,"a",@progbits
	.sectionflags	@""
	.align	4
.nv.constant0._Z18moe_permute_kernelIffLi128ELb1EEvPKT_S2_PS0_PKfPfPKiiii:
	.zero		588


//--------------------- .nv.constant0._Z18moe_permute_kernelIffLi64ELb1EEvPKT_S2_PS0_PKfPfPKiiii --------------------------
	.section	.nv.constant0._Z18moe_permute_kernelIffLi64ELb1EEvPKT_S2_PS0_PKfPfPKiiii,"a",@progbits
	.sectionflags	@""
	.align	4
.nv.constant0._Z18moe_permute_kernelIffLi64ELb1EEvPKT_S2_PS0_PKfPfPKiiii:
	.zero		588


//--------------------- .nv.constant0._Z18moe_permute_kernelIffLi32ELb1EEvPKT_S2_PS0_PKfPfPKiiii --------------------------
	.section	.nv.constant0._Z18moe_permute_kernelIffLi32ELb1EEvPKT_S2_PS0_PKfPfPKiiii,"a",@progbits
	.sectionflags	@""
	.align	4
.nv.constant0._Z18moe_permute_kernelIffLi32ELb1EEvPKT_S2_PS0_PKfPfPKiiii:
	.zero		588


//--------------------- .nv.constant0._Z18moe_permute_kernelIffLi16ELb1EEvPKT_S2_PS0_PKfPfPKiiii --------------------------
	.section	.nv.constant0._Z18moe_permute_kernelIffLi16ELb1EEvPKT_S2_PS0_PKfPfPKiiii,"a",@progbits
	.sectionflags	@""
	.align	4
.nv.constant0._Z18moe_permute_kernelIffLi16ELb1EEvPKT_S2_PS0_PKfPfPKiiii:
	.zero		588


//--------------------- .nv.constant0._Z18moe_permute_kernelIffLi8ELb1EEvPKT_S2_PS0_PKfPfPKiiii --------------------------
	.section	.nv.constant0._Z18moe_permute_kernelIffLi8ELb1EEvPKT_S2_PS0_PKfPfPKiiii,"a",@progbits
	.sectionflags	@""
	.align	4
.nv.constant0._Z18moe_permute_kernelIffLi8ELb1EEvPKT_S2_PS0_PKfPfPKiiii:
	.zero		588


//--------------------- .nv.constant0._Z18moe_permute_kernelIffLi1ELb0EEvPKT_S2_PS0_PKfPfPKiiii --------------------------
	.section	.nv.constant0._Z18moe_permute_kernelIffLi1ELb0EEvPKT_S2_PS0_PKfPfPKiiii,"a",@progbits
	.sectionflags	@""
	.align	4
.nv.constant0._Z18moe_permute_kernelIffLi1ELb0EEvPKT_S2_PS0_PKfPfPKiiii:
	.zero		588


//--------------------- .nv.constant0._Z18moe_permute_kernelIffLi128ELb0EEvPKT_S2_PS0_PKfPfPKiiii --------------------------
	.section	.nv.constant0._Z18moe_permute_kernelIffLi128ELb0EEvPKT_S2_PS0_PKfPfPKiiii,"a",@progbits
	.sectionflags	@""
	.align	4
.nv.constant0._Z18moe_permute_kernelIffLi128ELb0EEvPKT_S2_PS0_PKfPfPKiiii:
	.zero		588


//--------------------- .nv.constant0._Z19moe_permute_row_mapPKiPiiii --------------------------
	.section	.nv.constant0._Z19moe_permute_row_mapPKiPiiii,"a",@progbits
	.sectionflags	@""
	.align	4
.nv.constant0._Z19moe_permute_row_mapPKiPiiii:
	.zero		556


//--------------------- SYMBOLS --------------------------

	.type		.nv.reservedSmem.offset0,@object
	.size		.nv.reservedSmem.offset0,0x4
